	.target	sm_80

	.elftype	@"ET_EXEC"


//--------------------- .note.nv.tkinfo           --------------------------
	.section	.note.nv.tkinfo,"",@"SHT_NOTE"
	.sectionflags	@"SHF_NOTE_NV_TKINFO"
	.tkinfo
        /*0018*/ 	.word	0x00000002
        /*0030*/ 	.string	""
        /*0030*/ 	.string	"ptxas"
        /*0030*/ 	.string	"Cuda compilation tools, release 13.0, V13.0.88"
        /*0030*/ 	.string	"Build cuda_13.0.r13.0/compiler.36424714_0"
        /*0030*/ 	.string	"-v  -suppress-debug-info  -lineinfo  -arch sm_80 "



//--------------------- .note.nv.cuinfo           --------------------------
	.section	.note.nv.cuinfo,"",@"SHT_NOTE"
	.sectionflags	@"SHF_NOTE_NV_CUINFO"
        /*0018*/ 	.short	0x0002
        /*001a*/ 	.short	0x0050
        /*001c*/ 	.short	0x0082
	.zero		2


//--------------------- .nv.info                  --------------------------
	.section	.nv.info,"",@"SHT_CUDA_INFO"
	.align	4


	//----- nvinfo : EIATTR_REGCOUNT
	.align		4
        /*0000*/ 	.byte	0x04, 0x2f
        /*0002*/ 	.short	(.L_1 - .L_0)
	.align		4
.L_0:
        /*0004*/ 	.word	index@(matmul_kernel)
        /*0008*/ 	.word	0x00000020


	//----- nvinfo : EIATTR_FRAME_SIZE
	.align		4
.L_1:
        /*000c*/ 	.byte	0x04, 0x11
        /*000e*/ 	.short	(.L_3 - .L_2)
	.align		4
.L_2:
        /*0010*/ 	.word	index@(matmul_kernel)
        /*0014*/ 	.word	0x000023a8


	//----- nvinfo : EIATTR_MIN_STACK_SIZE
	.align		4
.L_3:
        /*0018*/ 	.byte	0x04, 0x12
        /*001a*/ 	.short	(.L_5 - .L_4)
	.align		4
.L_4:
        /*001c*/ 	.word	index@(matmul_kernel)
        /*0020*/ 	.word	0x000023a8
.L_5:


//--------------------- .nv.info.matmul_kernel    --------------------------
	.section	.nv.info.matmul_kernel,"",@"SHT_CUDA_INFO"
	.sectionflags	@""
	.align	4


	//----- nvinfo : EIATTR_CUDA_API_VERSION
	.align		4
        /*0000*/ 	.byte	0x04, 0x37
        /*0002*/ 	.short	(.L_7 - .L_6)
.L_6:
        /*0004*/ 	.word	0x00000082


	//----- nvinfo : EIATTR_SW2861232_WAR
	.align		4
.L_7:
        /*0008*/ 	.byte	0x01, 0x35
	.zero		2


	//----- nvinfo : EIATTR_PARAM_CBANK
	.align		4
        /*000c*/ 	.byte	0x04, 0x0a
        /*000e*/ 	.short	(.L_9 - .L_8)
	.align		4
.L_8:
        /*0010*/ 	.word	index@(.nv.constant0.matmul_kernel)
        /*0014*/ 	.short	0x0160
        /*0016*/ 	.short	0x0050


	//----- nvinfo : EIATTR_CBANK_PARAM_SIZE
	.align		4
.L_9:
        /*0018*/ 	.byte	0x03, 0x19
        /*001a*/ 	.short	0x0050


	//----- nvinfo : EIATTR_KPARAM_INFO
	.align		4
        /*001c*/ 	.byte	0x04, 0x17
        /*001e*/ 	.short	(.L_11 - .L_10)
.L_10:
        /*0020*/ 	.word	0x00000000
        /*0024*/ 	.short	0x000d
        /*0026*/ 	.short	0x0048
        /*0028*/ 	.byte	0x00, 0xf4, 0x21, 0x00


	//----- nvinfo : EIATTR_KPARAM_INFO
	.align		4
.L_11:
        /*002c*/ 	.byte	0x04, 0x17
        /*002e*/ 	.short	(.L_13 - .L_12)
.L_12:
        /*0030*/ 	.word	0x00000000
        /*0034*/ 	.short	0x000c
        /*0036*/ 	.short	0x0040
        /*0038*/ 	.byte	0x00, 0xf4, 0x21, 0x00


	//----- nvinfo : EIATTR_KPARAM_INFO
	.align		4
.L_13:
        /*003c*/ 	.byte	0x04, 0x17
        /*003e*/ 	.short	(.L_15 - .L_14)
.L_14:
        /*0040*/ 	.word	0x00000000
        /*0044*/ 	.short	0x000b
        /*0046*/ 	.short	0x0038
        /*0048*/ 	.byte	0x00, 0xf0, 0x11, 0x00


	//----- nvinfo : EIATTR_KPARAM_INFO
	.align		4
.L_15:
        /*004c*/ 	.byte	0x04, 0x17
        /*004e*/ 	.short	(.L_17 - .L_16)
.L_16:
        /*0050*/ 	.word	0x00000000
        /*0054*/ 	.short	0x000a
        /*0056*/ 	.short	0x0034
        /*0058*/ 	.byte	0x00, 0xf0, 0x11, 0x00


	//----- nvinfo : EIATTR_KPARAM_INFO
	.align		4
.L_17:
        /*005c*/ 	.byte	0x04, 0x17
        /*005e*/ 	.short	(.L_19 - .L_18)
.L_18:
        /*0060*/ 	.word	0x00000000
        /*0064*/ 	.short	0x0009
        /*0066*/ 	.short	0x0030
        /*0068*/ 	.byte	0x00, 0xf0, 0x11, 0x00


	//----- nvinfo : EIATTR_KPARAM_INFO
	.align		4
.L_19:
        /*006c*/ 	.byte	0x04, 0x17
        /*006e*/ 	.short	(.L_21 - .L_20)
.L_20:
        /*0070*/ 	.word	0x00000000
        /*0074*/ 	.short	0x0008
        /*0076*/ 	.short	0x002c
        /*0078*/ 	.byte	0x00, 0xf0, 0x11, 0x00


	//----- nvinfo : EIATTR_KPARAM_INFO
	.align		4
.L_21:
        /*007c*/ 	.byte	0x04, 0x17
        /*007e*/ 	.short	(.L_23 - .L_22)
.L_22:
        /*0080*/ 	.word	0x00000000
        /*0084*/ 	.short	0x0007
        /*0086*/ 	.short	0x0028
        /*0088*/ 	.byte	0x00, 0xf0, 0x11, 0x00


	//----- nvinfo : EIATTR_KPARAM_INFO
	.align		4
.L_23:
        /*008c*/ 	.byte	0x04, 0x17
        /*008e*/ 	.short	(.L_25 - .L_24)
.L_24:
        /*0090*/ 	.word	0x00000000
        /*0094*/ 	.short	0x0006
        /*0096*/ 	.short	0x0024
        /*0098*/ 	.byte	0x00, 0xf0, 0x11, 0x00


	//----- nvinfo : EIATTR_KPARAM_INFO
	.align		4
.L_25:
        /*009c*/ 	.byte	0x04, 0x17
        /*009e*/ 	.short	(.L_27 - .L_26)
.L_26:
        /*00a0*/ 	.word	0x00000000
        /*00a4*/ 	.short	0x0005
        /*00a6*/ 	.short	0x0020
        /*00a8*/ 	.byte	0x00, 0xf0, 0x11, 0x00


	//----- nvinfo : EIATTR_KPARAM_INFO
	.align		4
.L_27:
        /*00ac*/ 	.byte	0x04, 0x17
        /*00ae*/ 	.short	(.L_29 - .L_28)
.L_28:
        /*00b0*/ 	.word	0x00000000
        /*00b4*/ 	.short	0x0004
        /*00b6*/ 	.short	0x001c
        /*00b8*/ 	.byte	0x00, 0xf0, 0x11, 0x00


	//----- nvinfo : EIATTR_KPARAM_INFO
	.align		4
.L_29:
        /*00bc*/ 	.byte	0x04, 0x17
        /*00be*/ 	.short	(.L_31 - .L_30)
.L_30:
        /*00c0*/ 	.word	0x00000000
        /*00c4*/ 	.short	0x0003
        /*00c6*/ 	.short	0x0018
        /*00c8*/ 	.byte	0x00, 0xf0, 0x11, 0x00


	//----- nvinfo : EIATTR_KPARAM_INFO
	.align		4
.L_31:
        /*00cc*/ 	.byte	0x04, 0x17
        /*00ce*/ 	.short	(.L_33 - .L_32)
.L_32:
        /*00d0*/ 	.word	0x00000000
        /*00d4*/ 	.short	0x0002
        /*00d6*/ 	.short	0x0010
        /*00d8*/ 	.byte	0x00, 0xf4, 0x21, 0x00


	//----- nvinfo : EIATTR_KPARAM_INFO
	.align		4
.L_33:
        /*00dc*/ 	.byte	0x04, 0x17
        /*00de*/ 	.short	(.L_35 - .L_34)
.L_34:
        /*00e0*/ 	.word	0x00000000
        /*00e4*/ 	.short	0x0001
        /*00e6*/ 	.short	0x0008
        /*00e8*/ 	.byte	0x00, 0xf4, 0x21, 0x00


	//----- nvinfo : EIATTR_KPARAM_INFO
	.align		4
.L_35:
        /*00ec*/ 	.byte	0x04, 0x17
        /*00ee*/ 	.short	(.L_37 - .L_36)
.L_36:
        /*00f0*/ 	.word	0x00000000
        /*00f4*/ 	.short	0x0000
        /*00f6*/ 	.short	0x0000
        /*00f8*/ 	.byte	0x00, 0xf4, 0x21, 0x00


	//----- nvinfo : EIATTR_MAXREG_COUNT
	.align		4
.L_37:
        /*00fc*/ 	.byte	0x03, 0x1b
        /*00fe*/ 	.short	0x00ff


	//----- nvinfo : EIATTR_NUM_BARRIERS
	.align		4
        /*0100*/ 	.byte	0x02, 0x4c
        /*0102*/ 	.byte	0x01
	.zero		1


	//----- nvinfo : EIATTR_ANNOTATIONS
	.align		4
        /*0104*/ 	.byte	0x04, 0x55
        /*0106*/ 	.short	(.L_39 - .L_38)


	//   ....[0]....
.L_38:
        /*0108*/ 	.word	0x00000001
        /*010c*/ 	.byte	0x70, 0x00, 0x00, 0x00, 0x01, 0x00, 0x00, 0x00, 0xb0, 0x00, 0x00, 0x00, 0x01, 0x00, 0x00, 0x00
        /* <DEDUP_REMOVED lines=3344> */
        /*d21c*/ 	.byte	0x80, 0x29, 0x03, 0x00, 0x01, 0x00, 0x00, 0x00, 0xc0, 0x29, 0x03, 0x00


	//----- nvinfo : EIATTR_MERCURY_ISA_VERSION
	.align		4
.L_39:
        /*d228*/ 	.byte	0x03, 0x5f
        /*d22a*/ 	.short	0x0000


	//----- nvinfo : EIATTR_EXIT_INSTR_OFFSETS
	.align		4
        /*d22c*/ 	.byte	0x04, 0x1c
        /*d22e*/ 	.short	(.L_41 - .L_40)


	//   ....[0]....
.L_40:
        /*d230*/ 	.word	0x00032d50


	//   ....[1]....
        /*d234*/ 	.word	0x00032d80


	//----- nvinfo : EIATTR_REQNTID
	.align		4
.L_41:
        /*d238*/ 	.byte	0x04, 0x10
        /*d23a*/ 	.short	(.L_43 - .L_42)
.L_42:
        /*d23c*/ 	.word	0x00000080
        /*d240*/ 	.word	0x00000001
        /*d244*/ 	.word	0x00000001
.L_43:


//--------------------- .nv.callgraph             --------------------------
	.section	.nv.callgraph,"",@"SHT_CUDA_CALLGRAPH"
	.align	4
	.sectionentsize	8
	.align		4
        /*0000*/ 	.word	0x00000000
	.align		4
        /*0004*/ 	.word	0xffffffff
	.align		4
        /*0008*/ 	.word	0x00000000
	.align		4
        /*000c*/ 	.word	0xfffffffe
	.align		4
        /*0010*/ 	.word	0x00000000
	.align		4
        /*0014*/ 	.word	0xfffffffd
	.align		4
        /*0018*/ 	.word	0x00000000
	.align		4
        /*001c*/ 	.word	0xfffffffc


//--------------------- .nv.rel.action            --------------------------
	.section	.nv.rel.action,"",@"SHT_CUDA_RELOCINFO"
	.align	8
	.sectionentsize	8
        /*0000*/ 	.byte	0x73, 0x00, 0x00, 0x00, 0x00, 0x00, 0x00, 0x00, 0x00, 0x00, 0x00, 0x11, 0x25, 0x00, 0x05, 0x36


//--------------------- .nv.constant0.matmul_kernel --------------------------
	.section	.nv.constant0.matmul_kernel,"a",@progbits
	.sectionflags	@""
	.align	4
.nv.constant0.matmul_kernel:
	.zero		432


//--------------------- .text.matmul_kernel       --------------------------
	.section	.text.matmul_kernel,"ax",@progbits
	.sectioninfo	@"SHI_REGISTERS=32"
	.align	128
        .global         matmul_kernel
        .type           matmul_kernel,@function
        .size           matmul_kernel,(.L_x_4 - matmul_kernel)
        .other          matmul_kernel,@"STO_CUDA_ENTRY STV_DEFAULT"
matmul_kernel:
.text.matmul_kernel:
[----:B------:R-:W-:-:S04]  /*0000*/  IMAD.MOV.U32 R1, RZ, RZ, c[0x0][0x28] ;  /* 0x00000a00ff017624 */ /* 0x000fc800078e00ff */
[----:B------:R-:W-:Y:S01]  /*0010*/  IMAD.MOV.U32 R6, RZ, RZ, 0xff ;  /* 0x000000ffff067424 */ /* 0x000fe200078e00ff */
[----:B------:R-:W-:Y:S01]  /*0020*/  IADD3 R1, R1, -0x23a8, RZ ;  /* 0xffffdc5801017810 */ /* 0x000fe20007ffe0ff */
[----:B------:R-:W0:Y:S01]  /*0030*/  S2R R28, SR_TID.X ;  /* 0x00000000001c7919 */ /* 0x000e220000002100 */
[----:B------:R-:W-:Y:S01]  /*0040*/  ULDC.64 UR4, c[0x0][0x118] ;  /* 0x0000460000047ab9 */ /* 0x000fe20000000a00 */
[----:B------:R-:W-:Y:S01]  /*0050*/  CS2R R12, SRZ ;  /* 0x00000000000c7805 */ /* 0x000fe2000001ff00 */
[----:B------:R-:W-:Y:S01]  /*0060*/  IADD3 R0, R6, c[0x0][0x17c], RZ ;  /* 0x00005f0006007a10 */ /* 0x000fe20007ffe0ff */
[----:B------:R1:W-:Y:S01]  /*0070*/  STL [R1+0x70], RZ ;  /* 0x000070ff01007387 */ /* 0x0003e20000100800 */
[----:B------:R-:W-:Y:S01]  /*0080*/  CS2R R14, SRZ ;  /* 0x00000000000e7805 */ /* 0x000fe2000001ff00 */
[----:B------:R-:W-:Y:S01]  /*0090*/  CS2R R24, SRZ ;  /* 0x0000000000187805 */ /* 0x000fe2000001ff00 */
[----:B------:R-:W-:Y:S01]  /*00a0*/  SHF.R.S32.HI R3, RZ, 0x1f, R0 ;  /* 0x0000001fff037819 */ /* 0x000fe20000011400 */
[----:B------:R1:W-:Y:S01]  /*00b0*/  STL [R1+0x74], RZ ;  /* 0x000074ff01007387 */ /* 0x0003e20000100800 */
[----:B------:R-:W-:Y:S01]  /*00c0*/  CS2R R26, SRZ ;  /* 0x00000000001a7805 */ /* 0x000fe2000001ff00 */
[----:B------:R-:W-:Y:S01]  /*00d0*/  CS2R R16, SRZ ;  /* 0x0000000000107805 */ /* 0x000fe2000001ff00 */
[----:B------:R-:W-:Y:S01]  /*00e0*/  LEA.HI R3, R3, R0, RZ, 0x8 ;  /* 0x0000000003037211 */ /* 0x000fe200078f40ff */
[----:B------:R1:W-:Y:S01]  /*00f0*/  STL [R1+0x78], RZ ;  /* 0x000078ff01007387 */ /* 0x0003e20000100800 */
[----:B------:R-:W-:Y:S01]  /*0100*/  CS2R R18, SRZ ;  /* 0x0000000000127805 */ /* 0x000fe2000001ff00 */
[----:B------:R-:W-:Y:S01]  /*0110*/  CS2R R20, SRZ ;  /* 0x0000000000147805 */ /* 0x000fe2000001ff00 */
[----:B------:R-:W-:Y:S01]  /*0120*/  SHF.R.S32.HI R0, RZ, 0x8, R3 ;  /* 0x00000008ff007819 */ /* 0x000fe20000011403 */
[----:B------:R1:W-:Y:S01]  /*0130*/  STL [R1+0x7c], RZ ;  /* 0x00007cff01007387 */ /* 0x0003e20000100800 */
[----:B------:R-:W-:-:S03]  /*0140*/  CS2R R22, SRZ ;  /* 0x0000000000167805 */ /* 0x000fc6000001ff00 */
[----:B------:R-:W-:Y:S01]  /*0150*/  IMAD.SHL.U32 R0, R0, 0x8, RZ ;  /* 0x0000000800007824 */ /* 0x000fe200078e00ff */
[----:B------:R-:W2:Y:S01]  /*0160*/  S2R R3, SR_CTAID.X ;  /* 0x0000000000037919 */ /* 0x000ea20000002500 */
[----:B0-----:R-:W-:-:S03]  /*0170*/  LOP3.LUT R28, R28, 0x7f, RZ, 0xc0, !PT ;  /* 0x0000007f1c1c7812 */ /* 0x001fc600078ec0ff */
[----:B------:R1:W-:Y:S01]  /*0180*/  STL [R1+0x60], RZ ;  /* 0x000060ff01007387 */ /* 0x0003e20000100800 */
[-C--:B------:R-:W-:Y:S02]  /*0190*/  IABS R7, R0.reuse ;  /* 0x0000000000077213 */ /* 0x080fe40000000000 */
[----:B------:R-:W-:Y:S01]  /*01a0*/  IABS R11, R0 ;  /* 0x00000000000b7213 */ /* 0x000fe20000000000 */
[----:B------:R1:W-:Y:S01]  /*01b0*/  STL [R1+0x64], RZ ;  /* 0x000064ff01007387 */ /* 0x0003e20000100800 */
[----:B------:R-:W0:Y:S03]  /*01c0*/  I2F.RP R2, R7 ;  /* 0x0000000700027306 */ /* 0x000e260000209400 */
[----:B------:R1:W-:Y:S04]  /*01d0*/  STL [R1+0x68], RZ ;  /* 0x000068ff01007387 */ /* 0x0003e80000100800 */
[----:B------:R1:W-:Y:S04]  /*01e0*/  STL [R1+0x6c], RZ ;  /* 0x00006cff01007387 */ /* 0x0003e80000100800 */
[----:B------:R1:W-:Y:S01]  /*01f0*/  STL [R1+0x50], RZ ;  /* 0x000050ff01007387 */ /* 0x0003e20000100800 */
[----:B--2---:R-:W-:Y:S01]  /*0200*/  IABS R10, R3 ;  /* 0x00000003000a7213 */ /* 0x004fe20000000000 */
[----:B0-----:R-:W0:Y:S02]  /*0210*/  MUFU.RCP R2, R2 ;  /* 0x0000000200027308 */ /* 0x001e240000001000 */
[----:B------:R1:W-:Y:S04]  /*0220*/  STL [R1+0x54], RZ ;  /* 0x000054ff01007387 */ /* 0x0003e80000100800 */
[----:B------:R1:W-:Y:S04]  /*0230*/  STL [R1+0x58], RZ ;  /* 0x000058ff01007387 */ /* 0x0003e80000100800 */
[----:B------:R1:W-:Y:S04]  /*0240*/  STL [R1+0x5c], RZ ;  /* 0x00005cff01007387 */ /* 0x0003e80000100800 */
[----:B------:R1:W-:Y:S01]  /*0250*/  STL [R1+0x40], RZ ;  /* 0x000040ff01007387 */ /* 0x0003e20000100800 */
[----:B0-----:R-:W-:Y:S01]  /*0260*/  IADD3 R4, R2, 0xffffffe, RZ ;  /* 0x0ffffffe02047810 */ /* 0x001fe20007ffe0ff */
[----:B------:R-:W-:-:S02]  /*0270*/  IMAD.MOV R2, RZ, RZ, -R11 ;  /* 0x000000ffff027224 */ /* 0x000fc400078e0a0b */
[----:B------:R1:W-:Y:S01]  /*0280*/  STL [R1+0x44], RZ ;  /* 0x000044ff01007387 */ /* 0x0003e20000100800 */
[----:B------:R0:W2:Y:S03]  /*0290*/  F2I.FTZ.U32.TRUNC.NTZ R5, R4 ;  /* 0x0000000400057305 */ /* 0x0000a6000021f000 */
[----:B------:R1:W-:Y:S04]  /*02a0*/  STL [R1+0x48], RZ ;  /* 0x000048ff01007387 */ /* 0x0003e80000100800 */
[----:B------:R1:W-:Y:S01]  /*02b0*/  STL [R1+0x4c], RZ ;  /* 0x00004cff01007387 */ /* 0x0003e20000100800 */
[----:B0-----:R-:W-:-:S03]  /*02c0*/  IMAD.MOV.U32 R4, RZ, RZ, RZ ;  /* 0x000000ffff047224 */ /* 0x001fc600078e00ff */
[----:B------:R1:W-:Y:S04]  /*02d0*/  STL [R1+0x30], RZ ;  /* 0x000030ff01007387 */ /* 0x0003e80000100800 */
[----:B------:R1:W-:Y:S01]  /*02e0*/  STL [R1+0x34], RZ ;  /* 0x000034ff01007387 */ /* 0x0003e20000100800 */
[----:B--2---:R-:W-:-:S03]  /*02f0*/  IMAD.MOV R8, RZ, RZ, -R5 ;  /* 0x000000ffff087224 */ /* 0x004fc600078e0a05 */
[----:B------:R1:W-:Y:S01]  /*0300*/  STL [R1+0x38], RZ ;  /* 0x000038ff01007387 */ /* 0x0003e20000100800 */
[----:B------:R-:W-:Y:S02]  /*0310*/  IMAD R9, R8, R7, RZ ;  /* 0x0000000708097224 */ /* 0x000fe400078e02ff */
[----:B------:R-:W-:Y:S01]  /*0320*/  IMAD.MOV.U32 R8, RZ, RZ, R10 ;  /* 0x000000ffff087224 */ /* 0x000fe200078e000a */
[----:B------:R1:W-:Y:S01]  /*0330*/  STL [R1+0x3c], RZ ;  /* 0x00003cff01007387 */ /* 0x0003e20000100800 */
[----:B------:R-:W-:-:S03]  /*0340*/  IMAD.HI.U32 R5, R5, R9, R4 ;  /* 0x0000000905057227 */ /* 0x000fc600078e0004 */
[----:B------:R1:W-:Y:S03]  /*0350*/  STL [R1+0x20], RZ ;  /* 0x000020ff01007387 */ /* 0x0003e60000100800 */
[----:B------:R-:W-:Y:S01]  /*0360*/  IMAD.HI.U32 R5, R5, R8, RZ ;  /* 0x0000000805057227 */ /* 0x000fe200078e00ff */
[----:B------:R1:W-:Y:S03]  /*0370*/  STL [R1+0x24], RZ ;  /* 0x000024ff01007387 */ /* 0x0003e60000100800 */
[----:B------:R-:W-:Y:S01]  /*0380*/  IMAD R2, R5, R2, R8 ;  /* 0x0000000205027224 */ /* 0x000fe200078e0208 */
[----:B------:R1:W-:Y:S04]  /*0390*/  STL [R1+0x28], RZ ;  /* 0x000028ff01007387 */ /* 0x0003e80000100800 */
[----:B------:R-:W-:Y:S01]  /*03a0*/  ISETP.GT.U32.AND P1, PT, R7, R2, PT ;  /* 0x000000020700720c */ /* 0x000fe20003f24070 */
[----:B------:R1:W-:Y:S04]  /*03b0*/  STL [R1+0x2c], RZ ;  /* 0x00002cff01007387 */ /* 0x0003e80000100800 */
[----:B------:R1:W-:Y:S04]  /*03c0*/  STL [R1+0x10], RZ ;  /* 0x000010ff01007387 */ /* 0x0003e80000100800 */
[----:B------:R1:W-:Y:S04]  /*03d0*/  STL [R1+0x14], RZ ;  /* 0x000014ff01007387 */ /* 0x0003e80000100800 */
[----:B------:R-:W-:Y:S01]  /*03e0*/  @!P1 IMAD.IADD R2, R2, 0x1, -R7 ;  /* 0x0000000102029824 */ /* 0x000fe200078e0a07 */
[----:B------:R1:W-:Y:S01]  /*03f0*/  STL [R1+0x18], RZ ;  /* 0x000018ff01007387 */ /* 0x0003e20000100800 */
[----:B------:R-:W-:-:S02]  /*0400*/  @!P1 IADD3 R5, R5, 0x1, RZ ;  /* 0x0000000105059810 */ /* 0x000fc40007ffe0ff */
[----:B------:R-:W-:Y:S01]  /*0410*/  ISETP.NE.AND P1, PT, R0, RZ, PT ;  /* 0x000000ff0000720c */ /* 0x000fe20003f25270 */
[----:B------:R1:W-:Y:S01]  /*0420*/  STL [R1+0x1c], RZ ;  /* 0x00001cff01007387 */ /* 0x0003e20000100800 */
[----:B------:R-:W-:Y:S02]  /*0430*/  ISETP.GE.U32.AND P0, PT, R2, R7, PT ;  /* 0x000000070200720c */ /* 0x000fe40003f06070 */
[----:B------:R-:W-:Y:S01]  /*0440*/  LOP3.LUT R2, R3, R0, RZ, 0x3c, !PT ;  /* 0x0000000003027212 */ /* 0x000fe200078e3cff */
[----:B------:R1:W-:Y:S03]  /*0450*/  STL [R1], RZ ;  /* 0x000000ff01007387 */ /* 0x0003e60000100800 */
[----:B------:R-:W-:Y:S01]  /*0460*/  ISETP.GE.AND P2, PT, R2, RZ, PT ;  /* 0x000000ff0200720c */ /* 0x000fe20003f46270 */
[----:B------:R1:W-:Y:S01]  /*0470*/  STL [R1+0x4], RZ ;  /* 0x000004ff01007387 */ /* 0x0003e20000100800 */
[----:B------:R-:W-:-:S03]  /*0480*/  IADD3 R2, R6, c[0x0][0x178], RZ ;  /* 0x00005e0006027a10 */ /* 0x000fc60007ffe0ff */
[----:B------:R1:W-:Y:S02]  /*0490*/  STL [R1+0x8], RZ ;  /* 0x000008ff01007387 */ /* 0x0003e40000100800 */
[----:B------:R-:W-:Y:S02]  /*04a0*/  @P0 IADD3 R5, R5, 0x1, RZ ;  /* 0x0000000105050810 */ /* 0x000fe40007ffe0ff */
[----:B------:R1:W-:Y:S03]  /*04b0*/  STL [R1+0xc], RZ ;  /* 0x00000cff01007387 */ /* 0x0003e60000100800 */
[----:B------:R-:W-:Y:S01]  /*04c0*/  IMAD.MOV.U32 R4, RZ, RZ, R5 ;  /* 0x000000ffff047224 */ /* 0x000fe200078e0005 */
[----:B------:R1:W-:Y:S01]  /*04d0*/  STL [R1+0x80], RZ ;  /* 0x000080ff01007387 */ /* 0x0003e20000100800 */
[----:B------:R-:W-:Y:S02]  /*04e0*/  SHF.R.S32.HI R5, RZ, 0x1f, R2 ;  /* 0x0000001fff057819 */ /* 0x000fe40000011402 */
[----:B------:R-:W-:Y:S01]  /*04f0*/  @!P2 IMAD.MOV R4, RZ, RZ, -R4 ;  /* 0x000000ffff04a224 */ /* 0x000fe200078e0a04 */
[----:B------:R1:W-:Y:S01]  /*0500*/  STL [R1+0x84], RZ ;  /* 0x000084ff01007387 */ /* 0x0003e20000100800 */
[----:B------:R-:W-:-:S02]  /*0510*/  @!P1 LOP3.LUT R4, RZ, R0, RZ, 0x33, !PT ;  /* 0x00000000ff049212 */ /* 0x000fc400078e33ff */
[----:B------:R-:W-:Y:S01]  /*0520*/  LEA.HI R5, R5, R2, RZ, 0x8 ;  /* 0x0000000205057211 */ /* 0x000fe200078f40ff */
[----:B------:R1:W-:Y:S02]  /*0530*/  STL [R1+0x88], RZ ;  /* 0x000088ff01007387 */ /* 0x0003e40000100800 */
[----:B------:R-:W-:Y:S02]  /*0540*/  IMAD.SHL.U32 R2, R4, 0x8, RZ ;  /* 0x0000000804027824 */ /* 0x000fe400078e00ff */
[----:B------:R1:W-:Y:S01]  /*0550*/  STL [R1+0x8c], RZ ;  /* 0x00008cff01007387 */ /* 0x0003e20000100800 */
[----:B------:R-:W-:Y:S02]  /*0560*/  IMAD.MOV R4, RZ, RZ, -R4 ;  /* 0x000000ffff047224 */ /* 0x000fe400078e0a04 */
[----:B------:R-:W-:Y:S01]  /*0570*/  LEA.HI.SX32 R5, R5, -R2, 0x18 ;  /* 0x8000000205057211 */ /* 0x000fe200078fc2ff */
[----:B------:R1:W-:Y:S01]  /*0580*/  STL [R1+0xa0], RZ ;  /* 0x0000a0ff01007387 */ /* 0x0003e20000100800 */
[----:B------:R-:W-:-:S02]  /*0590*/  IMAD R9, R0, R4, R3 ;  /* 0x0000000400097224 */ /* 0x000fc400078e0203 */
[----:B------:R-:W-:Y:S01]  /*05a0*/  IMNMX R10, R5, 0x8, PT ;  /* 0x00000008050a7817 */ /* 0x000fe20003800200 */
[----:B------:R1:W-:Y:S01]  /*05b0*/  STL [R1+0xa4], RZ ;  /* 0x0000a4ff01007387 */ /* 0x0003e20000100800 */
[----:B------:R-:W-:Y:S02]  /*05c0*/  IMAD.MOV.U32 R4, RZ, RZ, RZ ;  /* 0x000000ffff047224 */ /* 0x000fe400078e00ff */
[-C--:B------:R-:W-:Y:S01]  /*05d0*/  IABS R8, R10.reuse ;  /* 0x0000000a00087213 */ /* 0x080fe20000000000 */
[----:B------:R1:W-:Y:S01]  /*05e0*/  STL [R1+0xa8], RZ ;  /* 0x0000a8ff01007387 */ /* 0x0003e20000100800 */
[----:B------:R-:W-:Y:S02]  /*05f0*/  IABS R0, R10 ;  /* 0x0000000a00007213 */ /* 0x000fe40000000000 */
[----:B------:R-:W0:Y:S01]  /*0600*/  I2F.RP R6, R8 ;  /* 0x0000000800067306 */ /* 0x000e220000209400 */
[----:B------:R1:W-:Y:S04]  /*0610*/  STL [R1+0xac], RZ ;  /* 0x0000acff01007387 */ /* 0x0003e80000100800 */
[----:B------:R1:W-:Y:S04]  /*0620*/  STL [R1+0x90], RZ ;  /* 0x000090ff01007387 */ /* 0x0003e80000100800 */
[----:B------:R1:W-:Y:S04]  /*0630*/  STL [R1+0x94], RZ ;  /* 0x000094ff01007387 */ /* 0x0003e80000100800 */
[----:B------:R1:W-:Y:S01]  /*0640*/  STL [R1+0x98], RZ ;  /* 0x000098ff01007387 */ /* 0x0003e20000100800 */
[----:B0-----:R-:W0:Y:S03]  /*0650*/  MUFU.RCP R6, R6 ;  /* 0x0000000600067308 */ /* 0x001e260000001000 */
[----:B------:R1:W-:Y:S04]  /*0660*/  STL [R1+0x9c], RZ ;  /* 0x00009cff01007387 */ /* 0x0003e80000100800 */
[----:B------:R1:W-:Y:S04]  /*0670*/  STL [R1+0xb0], RZ ;  /* 0x0000b0ff01007387 */ /* 0x0003e80000100800 */
[----:B------:R1:W-:Y:S04]  /*0680*/  STL [R1+0xb4], RZ ;  /* 0x0000b4ff01007387 */ /* 0x0003e80000100800 */
[----:B------:R1:W-:Y:S01]  /*0690*/  STL [R1+0xb8], RZ ;  /* 0x0000b8ff01007387 */ /* 0x0003e20000100800 */
[----:B0-----:R-:W-:-:S03]  /*06a0*/  IADD3 R5, R6, 0xffffffe, RZ ;  /* 0x0ffffffe06057810 */ /* 0x001fc60007ffe0ff */
[----:B------:R1:W-:Y:S04]  /*06b0*/  STL [R1+0xbc], RZ ;  /* 0x0000bcff01007387 */ /* 0x0003e80000100800 */
[----:B------:R1:W-:Y:S01]  /*06c0*/  STL [R1+0xc0], RZ ;  /* 0x0000c0ff01007387 */ /* 0x0003e20000100800 */
[----:B------:R-:W0:Y:S03]  /*06d0*/  F2I.FTZ.U32.TRUNC.NTZ R5, R5 ;  /* 0x0000000500057305 */ /* 0x000e26000021f000 */
[----:B------:R1:W-:Y:S04]  /*06e0*/  STL [R1+0xc4], RZ ;  /* 0x0000c4ff01007387 */ /* 0x0003e80000100800 */
[----:B------:R1:W-:Y:S04]  /*06f0*/  STL [R1+0xc8], RZ ;  /* 0x0000c8ff01007387 */ /* 0x0003e80000100800 */
[----:B------:R1:W-:Y:S04]  /*0700*/  STL [R1+0xcc], RZ ;  /* 0x0000ccff01007387 */ /* 0x0003e80000100800 */
[----:B------:R1:W-:Y:S01]  /*0710*/  STL [R1+0xd0], RZ ;  /* 0x0000d0ff01007387 */ /* 0x0003e20000100800 */
[----:B0-----:R-:W-:-:S03]  /*0720*/  IMAD.MOV R7, RZ, RZ, -R5 ;  /* 0x000000ffff077224 */ /* 0x001fc600078e0a05 */
[----:B------:R1:W-:Y:S01]  /*0730*/  STL [R1+0xd4], RZ ;  /* 0x0000d4ff01007387 */ /* 0x0003e20000100800 */
[----:B------:R-:W-:Y:S01]  /*0740*/  IMAD.MOV.U32 R3, RZ, RZ, R7 ;  /* 0x000000ffff037224 */ /* 0x000fe200078e0007 */
[----:B------:R-:W-:Y:S02]  /*0750*/  IABS R7, R9 ;  /* 0x0000000900077213 */ /* 0x000fe40000000000 */
[----:B------:R1:W-:Y:S01]  /*0760*/  STL [R1+0xd8], RZ ;  /* 0x0000d8ff01007387 */ /* 0x0003e20000100800 */
[----:B------:R-:W-:-:S03]  /*0770*/  IMAD R3, R3, R8, RZ ;  /* 0x0000000803037224 */ /* 0x000fc600078e02ff */
[----:B------:R1:W-:Y:S01]  /*0780*/  STL [R1+0xdc], RZ ;  /* 0x0000dcff01007387 */ /* 0x0003e20000100800 */
[----:B------:R-:W-:-:S03]  /*0790*/  IMAD.HI.U32 R4, R5, R3, R4 ;  /* 0x0000000305047227 */ /* 0x000fc600078e0004 */
[----:B------:R1:W-:Y:S01]  /*07a0*/  STL [R1+0xe0], RZ ;  /* 0x0000e0ff01007387 */ /* 0x0003e20000100800 */
[----:B------:R-:W-:Y:S02]  /*07b0*/  IMAD.MOV R3, RZ, RZ, -R0 ;  /* 0x000000ffff037224 */ /* 0x000fe400078e0a00 */
[----:B------:R-:W-:Y:S01]  /*07c0*/  IMAD.HI.U32 R0, R4, R7, RZ ;  /* 0x0000000704007227 */ /* 0x000fe200078e00ff */
[----:B------:R1:W-:Y:S03]  /*07d0*/  STL [R1+0xe4], RZ ;  /* 0x0000e4ff01007387 */ /* 0x0003e60000100800 */
[----:B------:R-:W-:Y:S01]  /*07e0*/  IMAD R3, R0, R3, R7 ;  /* 0x0000000300037224 */ /* 0x000fe200078e0207 */
[----:B------:R1:W-:Y:S01]  /*07f0*/  STL [R1+0xe8], RZ ;  /* 0x0000e8ff01007387 */ /* 0x0003e20000100800 */
[----:B------:R-:W-:-:S03]  /*0800*/  CS2R R6, SRZ ;  /* 0x0000000000067805 */ /* 0x000fc6000001ff00 */
[----:B------:R1:W-:Y:S01]  /*0810*/  STL [R1+0xec], RZ ;  /* 0x0000ecff01007387 */ /* 0x0003e20000100800 */
[----:B------:R-:W-:-:S03]  /*0820*/  ISETP.GT.U32.AND P1, PT, R8, R3, PT ;  /* 0x000000030800720c */ /* 0x000fc60003f24070 */
[----:B------:R1:W-:Y:S04]  /*0830*/  STL [R1+0xf0], RZ ;  /* 0x0000f0ff01007387 */ /* 0x0003e80000100800 */
[----:B------:R1:W-:Y:S04]  /*0840*/  STL [R1+0xf4], RZ ;  /* 0x0000f4ff01007387 */ /* 0x0003e80000100800 */
[----:B------:R1:W-:Y:S02]  /*0850*/  STL [R1+0xf8], RZ ;  /* 0x0000f8ff01007387 */ /* 0x0003e40000100800 */
[----:B------:R-:W-:Y:S01]  /*0860*/  @!P1 IMAD.IADD R3, R3, 0x1, -R8 ;  /* 0x0000000103039824 */ /* 0x000fe200078e0a08 */
[----:B------:R-:W-:Y:S01]  /*0870*/  @!P1 IADD3 R0, R0, 0x1, RZ ;  /* 0x0000000100009810 */ /* 0x000fe20007ffe0ff */
[----:B------:R1:W-:Y:S01]  /*0880*/  STL [R1+0xfc], RZ ;  /* 0x0000fcff01007387 */ /* 0x0003e20000100800 */
[----:B------:R-:W-:-:S02]  /*0890*/  ISETP.NE.AND P1, PT, R10, RZ, PT ;  /* 0x000000ff0a00720c */ /* 0x000fc40003f25270 */
[----:B------:R-:W-:Y:S01]  /*08a0*/  ISETP.GE.U32.AND P0, PT, R3, R8, PT ;  /* 0x000000080300720c */ /* 0x000fe20003f06070 */
[----:B------:R1:W-:Y:S01]  /*08b0*/  STL [R1+0x100], RZ ;  /* 0x000100ff01007387 */ /* 0x0003e20000100800 */
[----:B------:R-:W-:-:S03]  /*08c0*/  LOP3.LUT R3, R9, R10, RZ, 0x3c, !PT ;  /* 0x0000000a09037212 */ /* 0x000fc600078e3cff */
[----:B------:R1:W-:Y:S01]  /*08d0*/  STL [R1+0x104], RZ ;  /* 0x000104ff01007387 */ /* 0x0003e20000100800 */
[----:B------:R-:W-:Y:S01]  /*08e0*/  ISETP.GE.AND P2, PT, R3, RZ, PT ;  /* 0x000000ff0300720c */ /* 0x000fe20003f46270 */
[----:B------:R-:W-:Y:S02]  /*08f0*/  IMAD.MOV.U32 R3, RZ, RZ, c[0x0][0x180] ;  /* 0x00006000ff037624 */ /* 0x000fe400078e00ff */
[----:B------:R1:W-:Y:S03]  /*0900*/  STL [R1+0x108], RZ ;  /* 0x000108ff01007387 */ /* 0x0003e60000100800 */
[----:B------:R-:W-:Y:S01]  /*0910*/  IADD3 R3, R3, 0x1f, RZ ;  /* 0x0000001f03037810 */ /* 0x000fe20007ffe0ff */
[----:B------:R1:W-:Y:S01]  /*0920*/  STL [R1+0x10c], RZ ;  /* 0x00010cff01007387 */ /* 0x0003e20000100800 */
[----:B------:R-:W-:Y:S02]  /*0930*/  @P0 IADD3 R0, R0, 0x1, RZ ;  /* 0x0000000100000810 */ /* 0x000fe40007ffe0ff */
[----:B------:R-:W-:Y:S01]  /*0940*/  ISETP.GE.AND P0, PT, R3, 0x20, PT ;  /* 0x000000200300780c */ /* 0x000fe20003f06270 */
[----:B------:R1:W-:Y:S02]  /*0950*/  STL [R1+0x110], RZ ;  /* 0x000110ff01007387 */ /* 0x0003e40000100800 */
[----:B------:R-:W-:Y:S01]  /*0960*/  @!P2 IMAD.MOV R0, RZ, RZ, -R0 ;  /* 0x000000ffff00a224 */ /* 0x000fe200078e0a00 */
[----:B------:R-:W-:Y:S01]  /*0970*/  @!P1 LOP3.LUT R0, RZ, R10, RZ, 0x33, !PT ;  /* 0x0000000aff009212 */ /* 0x000fe200078e33ff */
[----:B------:R1:W-:Y:S04]  /*0980*/  STL [R1+0x114], RZ ;  /* 0x000114ff01007387 */ /* 0x0003e80000100800 */
[----:B------:R1:W-:Y:S01]  /*0990*/  STL [R1+0x118], RZ ;  /* 0x000118ff01007387 */ /* 0x0003e20000100800 */
[----:B------:R-:W-:-:S02]  /*09a0*/  IMAD.MOV R5, RZ, RZ, -R0 ;  /* 0x000000ffff057224 */ /* 0x000fc400078e0a00 */
[----:B------:R-:W-:Y:S01]  /*09b0*/  IMAD.SHL.U32 R29, R0, 0x100, RZ ;  /* 0x00000100001d7824 */ /* 0x000fe200078e00ff */
[----:B------:R1:W-:Y:S01]  /*09c0*/  STL [R1+0x11c], RZ ;  /* 0x00011cff01007387 */ /* 0x0003e20000100800 */
[----:B------:R-:W-:Y:S02]  /*09d0*/  IMAD R5, R10, R5, R9 ;  /* 0x000000050a057224 */ /* 0x000fe400078e0209 */
[----:B------:R-:W-:Y:S01]  /*09e0*/  CS2R R8, SRZ ;  /* 0x0000000000087805 */ /* 0x000fe2000001ff00 */
[----:B------:R1:W-:Y:S01]  /*09f0*/  STL [R1+0x130], RZ ;  /* 0x000130ff01007387 */ /* 0x0003e20000100800 */
[----:B------:R-:W-:Y:S01]  /*0a00*/  IMAD.IADD R2, R2, 0x1, R5 ;  /* 0x0000000102027824 */ /* 0x000fe200078e0205 */
[----:B------:R-:W-:Y:S01]  /*0a10*/  CS2R R10, SRZ ;  /* 0x00000000000a7805 */ /* 0x000fe2000001ff00 */
[----:B------:R-:W-:Y:S01]  /*0a20*/  CS2R R4, SRZ ;  /* 0x0000000000047805 */ /* 0x000fe2000001ff00 */
[----:B------:R1:W-:Y:S01]  /*0a30*/  STL [R1+0x134], RZ ;  /* 0x000134ff01007387 */ /* 0x0003e20000100800 */
[----:B------:R-:W-:-:S03]  /*0a40*/  IMAD R28, R2, 0x100, R28 ;  /* 0x00000100021c7824 */ /* 0x000fc600078e021c */
[----:B------:R1:W-:Y:S02]  /*0a50*/  STL [R1+0x138], RZ ;  /* 0x000138ff01007387 */ /* 0x0003e40000100800 */
[----:B------:R-:W-:Y:S02]  /*0a60*/  IADD3 R0, R28, 0x80, RZ ;  /* 0x000000801c007810 */ /* 0x000fe40007ffe0ff */
[----:B------:R1:W-:Y:S04]  /*0a70*/  STL [R1+0x13c], RZ ;  /* 0x00013cff01007387 */ /* 0x0003e80000100800 */
        /* <DEDUP_REMOVED lines=139> */
[----:B------:R1:W-:Y:S04]  /*1330*/  STL [R1+0x128], R29 ;  /* 0x0001281d01007387 */ /* 0x0003e80000100800 */
[----:B------:R1:W-:Y:S04]  /*1340*/  STL [R1+0x12c], R28 ;  /* 0x00012c1c01007387 */ /* 0x0003e80000100800 */
        /* <DEDUP_REMOVED lines=17> */
[----:B------:R1:W-:Y:S01]  /*1460*/  STL [R1+0x8e0], R0 ;  /* 0x0008e00001007387 */ /* 0x0003e20000100800 */
[----:B------:R-:W-:Y:S05]  /*1470*/  @!P0 BRA `(.L_x_0) ;  /* 0x00023d7000008947 */ /* 0x000fea0003800000 */
[----:B------:R-:W-:Y:S01]  /*1480*/  IABS R2, c[0x0][0x178] ;  /* 0x00005e0000027a13 */ /* 0x000fe20000000000 */
[----:B------:R-:W-:Y:S01]  /*1490*/  IMAD.MOV.U32 R23, RZ, RZ, R0 ;  /* 0x000000ffff177224 */ /* 0x000fe200078e0000 */
[----:B------:R-:W-:Y:S01]  /*14a0*/  IABS R7, c[0x0][0x17c] ;  /* 0x00005f0000077a13 */ /* 0x000fe20000000000 */
[----:B------:R-:W0:Y:S01]  /*14b0*/  S2R R10, SR_TID.X ;  /* 0x00000000000a7919 */ /* 0x000e220000002100 */
[----:B------:R-:W2:Y:S08]  /*14c0*/  I2F.RP R6, R2 ;  /* 0x0000000200067306 */ /* 0x000eb00000209400 */
[----:B-1----:R-:W1:Y:S08]  /*14d0*/  I2F.RP R0, R7 ;  /* 0x0000000700007306 */ /* 0x002e700000209400 */
[----:B--2---:R-:W2:Y:S01]  /*14e0*/  MUFU.RCP R6, R6 ;  /* 0x0000000600067308 */ /* 0x004ea20000001000 */
[----:B0-----:R-:W-:-:S07]  /*14f0*/  SHF.R.U32.HI R26, RZ, 0x5, R10 ;  /* 0x00000005ff1a7819 */ /* 0x001fce000001160a */
[----:B-1----:R-:W0:Y:S01]  /*1500*/  MUFU.RCP R0, R0 ;  /* 0x0000000000007308 */ /* 0x002e220000001000 */
[----:B------:R-:W-:Y:S02]  /*1510*/  IABS R10, R28 ;  /* 0x0000001c000a7213 */ /* 0x000fe40000000000 */
[----:B------:R-:W-:-:S04]  /*1520*/  SGXT.U32 R26, R26, 0x2 ;  /* 0x000000021a1a781a */ /* 0x000fc80000000000 */
[----:B------:R-:W-:Y:S02]  /*1530*/  LOP3.LUT R26, R29, R26, RZ, 0xfc, !PT ;  /* 0x0000001a1d1a7212 */ /* 0x000fe400078efcff */
[----:B--2---:R-:W-:Y:S02]  /*1540*/  IADD3 R8, R6, 0xffffffe, RZ ;  /* 0x0ffffffe06087810 */ /* 0x004fe40007ffe0ff */
[C---:B------:R-:W-:Y:S02]  /*1550*/  LOP3.LUT R12, R26.reuse, 0xf8, RZ, 0xfc, !PT ;  /* 0x000000f81a0c7812 */ /* 0x040fe400078efcff */
[----:B------:R1:W2:Y:S01]  /*1560*/  F2I.FTZ.U32.TRUNC.NTZ R9, R8 ;  /* 0x0000000800097305 */ /* 0x0002a2000021f000 */
[----:B------:R-:W-:Y:S02]  /*1570*/  LOP3.LUT R15, R26, 0xf0, RZ, 0xfc, !PT ;  /* 0x000000f01a0f7812 */ /* 0x000fe400078efcff */
[----:B0-----:R-:W-:Y:S02]  /*1580*/  IADD3 R4, R0, 0xffffffe, RZ ;  /* 0x0ffffffe00047810 */ /* 0x001fe40007ffe0ff */
[----:B------:R-:W-:-:S02]  /*1590*/  SHF.R.S32.HI R0, RZ, 0x1f, R3 ;  /* 0x0000001fff007819 */ /* 0x000fc40000011403 */
[----:B------:R-:W-:Y:S01]  /*15a0*/  IABS R6, R12 ;  /* 0x0000000c00067213 */ /* 0x000fe20000000000 */
[----:B------:R-:W0:Y:S01]  /*15b0*/  F2I.FTZ.U32.TRUNC.NTZ R5, R4 ;  /* 0x0000000400057305 */ /* 0x000e22000021f000 */
[----:B-1----:R-:W-:Y:S01]  /*15c0*/  IMAD.MOV.U32 R8, RZ, RZ, RZ ;  /* 0x000000ffff087224 */ /* 0x002fe200078e00ff */
[----:B------:R-:W-:Y:S02]  /*15d0*/  LEA.HI R3, R0, R3, RZ, 0x5 ;  /* 0x0000000300037211 */ /* 0x000fe400078f28ff */
[----:B------:R-:W-:Y:S02]  /*15e0*/  LOP3.LUT R13, R26, 0xec, RZ, 0xfc, !PT ;  /* 0x000000ec1a0d7812 */ /* 0x000fe400078efcff */
[----:B------:R-:W-:Y:S01]  /*15f0*/  ISETP.GE.AND P6, PT, R12, RZ, PT ;  /* 0x000000ff0c00720c */ /* 0x000fe20003fc6270 */
[----:B------:R1:W-:Y:S01]  /*1600*/  STL [R1+0xc0], R3 ;  /* 0x0000c00301007387 */ /* 0x0003e20000100800 */
[----:B--2---:R-:W-:Y:S01]  /*1610*/  IMAD.MOV R11, RZ, RZ, -R9 ;  /* 0x000000ffff0b7224 */ /* 0x004fe200078e0a09 */
[----:B------:R-:W-:-:S02]  /*1620*/  IABS R12, R13 ;  /* 0x0000000d000c7213 */ /* 0x000fc40000000000 */
[----:B------:R-:W-:Y:S01]  /*1630*/  ISETP.GE.AND P5, PT, R15, RZ, PT ;  /* 0x000000ff0f00720c */ /* 0x000fe20003fa6270 */
[----:B------:R-:W-:Y:S01]  /*1640*/  IMAD R11, R11, R2, RZ ;  /* 0x000000020b0b7224 */ /* 0x000fe200078e02ff */
[----:B------:R-:W-:-:S03]  /*1650*/  LOP3.LUT R16, R26, 0xd8, RZ, 0xfc, !PT ;  /* 0x000000d81a107812 */ /* 0x000fc600078efcff */
[----:B------:R-:W-:Y:S01]  /*1660*/  IMAD.HI.U32 R9, R9, R11, R8 ;  /* 0x0000000b09097227 */ /* 0x000fe200078e0008 */
[----:B------:R-:W-:-:S03]  /*1670*/  IABS R8, R23 ;  /* 0x0000001700087213 */ /* 0x000fc60000000000 */
[----:B0-----:R-:W-:Y:S02]  /*1680*/  IMAD.MOV R4, RZ, RZ, -R5 ;  /* 0x000000ffff047224 */ /* 0x001fe400078e0a05 */
[----:B------:R-:W-:-:S04]  /*1690*/  IMAD.HI.U32 R0, R9, R8, RZ ;  /* 0x0000000809007227 */ /* 0x000fc800078e00ff */
[----:B------:R-:W-:-:S04]  /*16a0*/  IMAD.HI.U32 R9, R9, R10, RZ ;  /* 0x0000000a09097227 */ /* 0x000fc800078e00ff */
[----:B-1----:R-:W-:Y:S02]  /*16b0*/  IMAD R3, R4, R7, RZ ;  /* 0x0000000704037224 */ /* 0x002fe400078e02ff */
[----:B------:R-:W-:Y:S02]  /*16c0*/  IMAD.MOV.U32 R4, RZ, RZ, RZ ;  /* 0x000000ffff047224 */ /* 0x000fe400078e00ff */
[----:B------:R-:W-:Y:S02]  /*16d0*/  IMAD.MOV R9, RZ, RZ, -R9 ;  /* 0x000000ffff097224 */ /* 0x000fe400078e0a09 */
[----:B------:R-:W-:Y:S02]  /*16e0*/  IMAD.MOV R11, RZ, RZ, -R0 ;  /* 0x000000ffff0b7224 */ /* 0x000fe400078e0a00 */
[----:B------:R-:W-:-:S04]  /*16f0*/  IMAD.HI.U32 R0, R5, R3, R4 ;  /* 0x0000000305007227 */ /* 0x000fc800078e0004 */
[C---:B------:R-:W-:Y:S01]  /*1700*/  IMAD R3, R2.reuse, R9, R10 ;  /* 0x0000000902037224 */ /* 0x040fe200078e020a */
[----:B------:R-:W-:Y:S01]  /*1710*/  IABS R9, R15 ;  /* 0x0000000f00097213 */ /* 0x000fe20000000000 */
[----:B------:R-:W-:Y:S01]  /*1720*/  IMAD R5, R2, R11, R8 ;  /* 0x0000000b02057224 */ /* 0x000fe200078e0208 */
[----:B------:R-:W-:Y:S01]  /*1730*/  LOP3.LUT R8, R26, 0xf4, RZ, 0xfc, !PT ;  /* 0x000000f41a087812 */ /* 0x000fe200078efcff */
[----:B------:R-:W-:Y:S01]  /*1740*/  IMAD.HI.U32 R4, R0, R6, RZ ;  /* 0x0000000600047227 */ /* 0x000fe200078e00ff */
[C---:B------:R-:W-:Y:S02]  /*1750*/  ISETP.GT.U32.AND P1, PT, R2.reuse, R3, PT ;  /* 0x000000030200720c */ /* 0x040fe40003f24070 */
[----:B------:R-:W-:Y:S01]  /*1760*/  ISETP.GT.U32.AND P0, PT, R2, R5, PT ;  /* 0x000000050200720c */ /* 0x000fe20003f04070 */
[----:B------:R-:W-:Y:S01]  /*1770*/  IMAD.MOV R4, RZ, RZ, -R4 ;  /* 0x000000ffff047224 */ /* 0x000fe200078e0a04 */
[----:B------:R-:W-:Y:S02]  /*1780*/  IABS R10, R8 ;  /* 0x00000008000a7213 */ /* 0x000fe40000000000 */
[----:B------:R-:W-:Y:S01]  /*1790*/  ISETP.GE.AND P2, PT, R8, RZ, PT ;  /* 0x000000ff0800720c */ /* 0x000fe20003f46270 */
[----:B------:R-:W-:Y:S01]  /*17a0*/  IMAD R4, R7, R4, R6 ;  /* 0x0000000407047224 */ /* 0x000fe200078e0206 */
[----:B------:R-:W-:Y:S01]  /*17b0*/  LOP3.LUT R11, R26, 0xe8, RZ, 0xfc, !PT ;  /* 0x000000e81a0b7812 */ /* 0x000fe200078efcff */
[----:B------:R-:W-:Y:S01]  /*17c0*/  IMAD.HI.U32 R6, R0, R10, RZ ;  /* 0x0000000a00067227 */ /* 0x000fe200078e00ff */
[----:B------:R-:W-:-:S02]  /*17d0*/  LOP3.LUT R15, R26, 0xe4, RZ, 0xfc, !PT ;  /* 0x000000e41a0f7812 */ /* 0x000fc400078efcff */
[----:B------:R-:W-:Y:S01]  /*17e0*/  ISETP.GT.U32.AND P3, PT, R7, R4, PT ;  /* 0x000000040700720c */ /* 0x000fe20003f64070 */
[--C-:B------:R-:W-:Y:S01]  /*17f0*/  @!P1 IMAD.IADD R3, R3, 0x1, -R2.reuse ;  /* 0x0000000103039824 */ /* 0x100fe200078e0a02 */
[----:B------:R-:W-:Y:S01]  /*1800*/  IABS R14, R11 ;  /* 0x0000000b000e7213 */ /* 0x000fe20000000000 */
[----:B------:R-:W-:Y:S01]  /*1810*/  @!P0 IMAD.IADD R5, R5, 0x1, -R2 ;  /* 0x0000000105058824 */ /* 0x000fe200078e0a02 */
[----:B------:R-:W-:Y:S01]  /*1820*/  ISETP.GE.AND P1, PT, R23, RZ, PT ;  /* 0x000000ff1700720c */ /* 0x000fe20003f26270 */
[----:B------:R-:W-:Y:S01]  /*1830*/  IMAD.HI.U32 R8, R0, R9, RZ ;  /* 0x0000000900087227 */ /* 0x000fe200078e00ff */
[C---:B------:R-:W-:Y:S02]  /*1840*/  ISETP.GT.U32.AND P0, PT, R2.reuse, R3, PT ;  /* 0x000000030200720c */ /* 0x040fe40003f04070 */
[----:B------:R-:W-:Y:S01]  /*1850*/  ISETP.GT.U32.AND P4, PT, R2, R5, PT ;  /* 0x000000050200720c */ /* 0x000fe20003f84070 */
[----:B------:R-:W-:Y:S02]  /*1860*/  IMAD.MOV R6, RZ, RZ, -R6 ;  /* 0x000000ffff067224 */ /* 0x000fe400078e0a06 */
[----:B------:R-:W-:-:S02]  /*1870*/  IMAD.MOV R8, RZ, RZ, -R8 ;  /* 0x000000ffff087224 */ /* 0x000fc400078e0a08 */
[----:B------:R-:W-:Y:S01]  /*1880*/  @!P3 IMAD.IADD R4, R4, 0x1, -R7 ;  /* 0x000000010404b824 */ /* 0x000fe200078e0a07 */
[----:B------:R-:W-:Y:S01]  /*1890*/  ISETP.GE.AND P3, PT, R28, RZ, PT ;  /* 0x000000ff1c00720c */ /* 0x000fe20003f66270 */
[C---:B------:R-:W-:Y:S02]  /*18a0*/  IMAD R10, R7.reuse, R6, R10 ;  /* 0x00000006070a7224 */ /* 0x040fe400078e020a */
[----:B------:R-:W-:Y:S02]  /*18b0*/  IMAD R6, R7, R8, R9 ;  /* 0x0000000807067224 */ /* 0x000fe400078e0209 */
[--C-:B------:R-:W-:Y:S01]  /*18c0*/  @!P0 IMAD.IADD R3, R3, 0x1, -R2.reuse ;  /* 0x0000000103038824 */ /* 0x100fe200078e0a02 */
[----:B------:R-:W-:Y:S01]  /*18d0*/  ISETP.GT.U32.AND P0, PT, R7, R4, PT ;  /* 0x000000040700720c */ /* 0x000fe20003f04070 */
[----:B------:R-:W-:Y:S01]  /*18e0*/  @!P4 IMAD.IADD R5, R5, 0x1, -R2 ;  /* 0x000000010505c824 */ /* 0x000fe200078e0a02 */
[----:B------:R-:W-:Y:S01]  /*18f0*/  ISETP.GT.U32.AND P4, PT, R7, R10, PT ;  /* 0x0000000a0700720c */ /* 0x000fe20003f84070 */
[----:B------:R-:W-:-:S04]  /*1900*/  IMAD.HI.U32 R8, R0, R12, RZ ;  /* 0x0000000c00087227 */ /* 0x000fc800078e00ff */
[----:B------:R-:W-:-:S04]  /*1910*/  IMAD.HI.U32 R9, R0, R14, RZ ;  /* 0x0000000e00097227 */ /* 0x000fc800078e00ff */
[----:B------:R-:W-:Y:S02]  /*1920*/  IMAD.MOV R8, RZ, RZ, -R8 ;  /* 0x000000ffff087224 */ /* 0x000fe400078e0a08 */
[----:B------:R-:W-:Y:S02]  /*1930*/  IMAD.MOV R9, RZ, RZ, -R9 ;  /* 0x000000ffff097224 */ /* 0x000fe400078e0a09 */
[C---:B------:R-:W-:Y:S01]  /*1940*/  IMAD R8, R7.reuse, R8, R12 ;  /* 0x0000000807087224 */ /* 0x040fe200078e020c */
[----:B------:R-:W-:Y:S01]  /*1950*/  LOP3.LUT R12, RZ, c[0x0][0x178], RZ, 0x33, !PT ;  /* 0x00005e00ff0c7a12 */ /* 0x000fe200078e33ff */
[C---:B------:R-:W-:Y:S01]  /*1960*/  IMAD R2, R7.reuse, R9, R14 ;  /* 0x0000000907027224 */ /* 0x040fe200078e020e */
[----:B------:R-:W-:Y:S01]  /*1970*/  IABS R9, R15 ;  /* 0x0000000f00097213 */ /* 0x000fe20000000000 */
[--C-:B------:R-:W-:Y:S01]  /*1980*/  @!P0 IMAD.IADD R4, R4, 0x1, -R7.reuse ;  /* 0x0000000104048824 */ /* 0x100fe200078e0a07 */
[----:B------:R-:W-:Y:S01]  /*1990*/  ISETP.GT.U32.AND P0, PT, R7, R8, PT ;  /* 0x000000080700720c */ /* 0x000fe20003f04070 */
[----:B------:R-:W-:-:S02]  /*19a0*/  @!P4 IMAD.IADD R10, R10, 0x1, -R7 ;  /* 0x000000010a0ac824 */ /* 0x000fc400078e0a07 */
[----:B------:R-:W-:Y:S01]  /*19b0*/  @!P1 IMAD.MOV R5, RZ, RZ, -R5 ;  /* 0x000000ffff059224 */ /* 0x000fe200078e0a05 */
[----:B------:R-:W-:Y:S01]  /*19c0*/  ISETP.NE.AND P1, PT, RZ, c[0x0][0x178], PT ;  /* 0x00005e00ff007a0c */ /* 0x000fe20003f25270 */
[----:B------:R-:W-:Y:S01]  /*19d0*/  @!P3 IMAD.MOV R3, RZ, RZ, -R3 ;  /* 0x000000ffff03b224 */ /* 0x000fe200078e0a03 */
[C---:B------:R-:W-:Y:S01]  /*19e0*/  ISETP.GT.U32.AND P4, PT, R7.reuse, R10, PT ;  /* 0x0000000a0700720c */ /* 0x040fe20003f84070 */
[----:B------:R-:W-:Y:S01]  /*19f0*/  @!P6 IMAD.MOV R4, RZ, RZ, -R4 ;  /* 0x000000ffff04e224 */ /* 0x000fe200078e0a04 */
[C---:B------:R-:W-:Y:S02]  /*1a00*/  ISETP.GT.U32.AND P6, PT, R7.reuse, R2, PT ;  /* 0x000000020700720c */ /* 0x040fe40003fc4070 */
[----:B------:R-:W-:Y:S02]  /*1a10*/  ISETP.GT.U32.AND P3, PT, R7, R6, PT ;  /* 0x000000060700720c */ /* 0x000fe40003f64070 */
[C---:B------:R-:W-:Y:S01]  /*1a20*/  SEL R14, R12.reuse, R5, !P1 ;  /* 0x000000050c0e7207 */ /* 0x040fe20004800000 */
[----:B------:R-:W-:Y:S01]  /*1a30*/  IMAD.MOV.U32 R5, RZ, RZ, R9 ;  /* 0x000000ffff057224 */ /* 0x000fe200078e0009 */
[----:B------:R-:W-:Y:S01]  /*1a40*/  SEL R3, R12, R3, !P1 ;  /* 0x000000030c037207 */ /* 0x000fe20004800000 */
[--C-:B------:R-:W-:Y:S01]  /*1a50*/  @!P0 IMAD.IADD R8, R8, 0x1, -R7.reuse ;  /* 0x0000000108088824 */ /* 0x100fe200078e0a07 */
[----:B------:R-:W-:Y:S01]  /*1a60*/  LOP3.LUT R9, R26, 0xe0, RZ, 0xfc, !PT ;  /* 0x000000e01a097812 */ /* 0x000fe200078efcff */
[----:B------:R0:W-:Y:S01]  /*1a70*/  STL [R1+0xc8], R14 ;  /* 0x0000c80e01007387 */ /* 0x0001e20000100800 */
[----:B------:R-:W-:Y:S01]  /*1a80*/  ISETP.GE.AND P1, PT, R13, RZ, PT ;  /* 0x000000ff0d00720c */ /* 0x000fe20003f26270 */
[--C-:B------:R-:W-:Y:S01]  /*1a90*/  @!P4 IMAD.IADD R10, R10, 0x1, -R7.reuse ;  /* 0x000000010a0ac824 */ /* 0x100fe200078e0a07 */
[----:B------:R-:W-:Y:S01]  /*1aa0*/  IABS R13, R16 ;  /* 0x00000010000d7213 */ /* 0x000fe20000000000 */
[----:B------:R1:W-:Y:S01]  /*1ab0*/  STL [R1+0xc4], R3 ;  /* 0x0000c40301007387 */ /* 0x0003e20000100800 */
[--C-:B------:R-:W-:Y:S01]  /*1ac0*/  @!P6 IMAD.IADD R2, R2, 0x1, -R7.reuse ;  /* 0x000000010202e824 */ /* 0x100fe200078e0a07 */
[----:B------:R-:W-:Y:S01]  /*1ad0*/  ISETP.GT.U32.AND P6, PT, R7, R8, PT ;  /* 0x000000080700720c */ /* 0x000fe20003fc4070 */
[----:B------:R-:W-:Y:S01]  /*1ae0*/  @!P3 IMAD.IADD R6, R6, 0x1, -R7 ;  /* 0x000000010606b824 */ /* 0x000fe200078e0a07 */
[----:B------:R2:W-:Y:S01]  /*1af0*/  STL [R1+0xbc], R4 ;  /* 0x0000bc0401007387 */ /* 0x0005e20000100800 */
[----:B------:R-:W-:Y:S01]  /*1b00*/  IMAD.MOV.U32 R12, RZ, RZ, R10 ;  /* 0x000000ffff0c7224 */ /* 0x000fe200078e000a */
[----:B0-----:R-:W-:-:S02]  /*1b10*/  IABS R14, R9 ;  /* 0x00000009000e7213 */ /* 0x001fc40000000000 */
[C---:B------:R-:W-:Y:S01]  /*1b20*/  ISETP.GT.U32.AND P0, PT, R7.reuse, R6, PT ;  /* 0x000000060700720c */ /* 0x040fe20003f04070 */
[----:B------:R-:W-:Y:S01]  /*1b30*/  @!P2 IMAD.MOV R12, RZ, RZ, -R12 ;  /* 0x000000ffff0ca224 */ /* 0x000fe200078e0a0c */
[----:B------:R-:W-:Y:S01]  /*1b40*/  ISETP.GT.U32.AND P2, PT, R7, R2, PT ;  /* 0x000000020700720c */ /* 0x000fe20003f44070 */
[C---:B-1----:R-:W-:Y:S01]  /*1b50*/  IMAD.HI.U32 R3, R0.reuse, R5, RZ ;  /* 0x0000000500037227 */ /* 0x042fe200078e00ff */
[----:B------:R-:W-:Y:S02]  /*1b60*/  ISETP.GE.AND P4, PT, R11, RZ, PT ;  /* 0x000000ff0b00720c */ /* 0x000fe40003f86270 */
[----:B------:R0:W-:Y:S01]  /*1b70*/  STL [R1+0xb8], R12 ;  /* 0x0000b80c01007387 */ /* 0x0001e20000100800 */
[----:B--2---:R-:W-:Y:S01]  /*1b80*/  IMAD.MOV R4, RZ, RZ, -R3 ;  /* 0x000000ffff047224 */ /* 0x004fe200078e0a03 */
[----:B------:R-:W-:Y:S01]  /*1b90*/  ISETP.GE.AND P3, PT, R15, RZ, PT ;  /* 0x000000ff0f00720c */ /* 0x000fe20003f66270 */
[----:B------:R-:W-:-:S04]  /*1ba0*/  IMAD.HI.U32 R3, R0, R14, RZ ;  /* 0x0000000e00037227 */ /* 0x000fc800078e00ff */
[----:B------:R-:W-:Y:S01]  /*1bb0*/  IMAD.MOV R10, RZ, RZ, -R3 ;  /* 0x000000ffff0a7224 */ /* 0x000fe200078e0a03 */
[----:B------:R-:W-:Y:S01]  /*1bc0*/  LOP3.LUT R3, R26, 0xd0, RZ, 0xfc, !PT ;  /* 0x000000d01a037812 */ /* 0x000fe200078efcff */
[----:B------:R-:W-:Y:S02]  /*1bd0*/  @!P6 IMAD.IADD R8, R8, 0x1, -R7 ;  /* 0x000000010808e824 */ /* 0x000fe400078e0a07 */
[C---:B------:R-:W-:Y:S01]  /*1be0*/  IMAD R14, R7.reuse, R10, R14 ;  /* 0x0000000a070e7224 */ /* 0x040fe200078e020e */
[----:B------:R-:W-:Y:S01]  /*1bf0*/  IABS R11, R3 ;  /* 0x00000003000b7213 */ /* 0x000fe20000000000 */
[C---:B------:R-:W-:Y:S01]  /*1c00*/  IMAD R4, R7.reuse, R4, R5 ;  /* 0x0000000407047224 */ /* 0x040fe200078e0205 */
[----:B------:R-:W-:Y:S01]  /*1c10*/  LOP3.LUT R5, R26, 0xd4, RZ, 0xfc, !PT ;  /* 0x000000d41a057812 */ /* 0x000fe200078efcff */
[----:B------:R-:W-:Y:S01]  /*1c20*/  @!P0 IMAD.IADD R6, R6, 0x1, -R7 ;  /* 0x0000000106068824 */ /* 0x000fe200078e0a07 */
[C---:B------:R-:W-:Y:S01]  /*1c30*/  ISETP.GT.U32.AND P6, PT, R7.reuse, R14, PT ;  /* 0x0000000e0700720c */ /* 0x040fe20003fc4070 */
[----:B------:R-:W-:Y:S01]  /*1c40*/  IMAD.HI.U32 R10, R0, R13, RZ ;  /* 0x0000000d000a7227 */ /* 0x000fe200078e00ff */
[----:B------:R-:W-:-:S02]  /*1c50*/  ISETP.GT.U32.AND P0, PT, R7, R4, PT ;  /* 0x000000040700720c */ /* 0x000fc40003f04070 */
[----:B0-----:R-:W-:Y:S01]  /*1c60*/  IABS R12, R5 ;  /* 0x00000005000c7213 */ /* 0x001fe20000000000 */
[----:B------:R-:W-:Y:S02]  /*1c70*/  IMAD.MOV R10, RZ, RZ, -R10 ;  /* 0x000000ffff0a7224 */ /* 0x000fe400078e0a0a */
[----:B------:R-:W-:Y:S01]  /*1c80*/  @!P2 IMAD.IADD R2, R2, 0x1, -R7 ;  /* 0x000000010202a824 */ /* 0x000fe200078e0a07 */
[----:B------:R-:W-:Y:S01]  /*1c90*/  ISETP.GE.AND P2, PT, R9, RZ, PT ;  /* 0x000000ff0900720c */ /* 0x000fe20003f46270 */
[----:B------:R-:W-:-:S04]  /*1ca0*/  IMAD.HI.U32 R15, R0, R12, RZ ;  /* 0x0000000c000f7227 */ /* 0x000fc800078e00ff */
[--C-:B------:R-:W-:Y:S02]  /*1cb0*/  @!P6 IMAD.IADD R14, R14, 0x1, -R7.reuse ;  /* 0x000000010e0ee824 */ /* 0x100fe400078e0a07 */
[----:B------:R-:W-:Y:S01]  /*1cc0*/  @!P0 IMAD.IADD R4, R4, 0x1, -R7 ;  /* 0x0000000104048824 */ /* 0x000fe200078e0a07 */
[----:B------:R-:W-:Y:S01]  /*1cd0*/  ISETP.GE.AND P0, PT, R16, RZ, PT ;  /* 0x000000ff1000720c */ /* 0x000fe20003f06270 */
[----:B------:R-:W-:Y:S01]  /*1ce0*/  IMAD.MOV.U32 R17, RZ, RZ, R6 ;  /* 0x000000ffff117224 */ /* 0x000fe200078e0006 */
[----:B------:R-:W-:Y:S01]  /*1cf0*/  ISETP.GT.U32.AND P6, PT, R7, R14, PT ;  /* 0x0000000e0700720c */ /* 0x000fe20003fc4070 */
[----:B------:R-:W-:-:S04]  /*1d00*/  IMAD.HI.U32 R9, R0, R11, RZ ;  /* 0x0000000b00097227 */ /* 0x000fc800078e00ff */
[----:B------:R-:W-:Y:S02]  /*1d10*/  IMAD.MOV R15, RZ, RZ, -R15 ;  /* 0x000000ffff0f7224 */ /* 0x000fe400078e0a0f */
[C---:B------:R-:W-:Y:S01]  /*1d20*/  IMAD R13, R7.reuse, R10, R13 ;  /* 0x0000000a070d7224 */ /* 0x040fe200078e020d */
[C---:B------:R-:W-:Y:S01]  /*1d30*/  LOP3.LUT R10, R26.reuse, 0xcc, RZ, 0xfc, !PT ;  /* 0x000000cc1a0a7812 */ /* 0x040fe200078efcff */
[----:B------:R-:W-:Y:S01]  /*1d40*/  @!P5 IMAD.MOV R17, RZ, RZ, -R17 ;  /* 0x000000ffff11d224 */ /* 0x000fe200078e0a11 */
[C---:B------:R-:W-:Y:S01]  /*1d50*/  ISETP.GT.U32.AND P5, PT, R7.reuse, R4, PT ;  /* 0x000000040700720c */ /* 0x040fe20003fa4070 */
[----:B------:R-:W-:Y:S02]  /*1d60*/  IMAD.MOV R6, RZ, RZ, -R9 ;  /* 0x000000ffff067224 */ /* 0x000fe400078e0a09 */
[C---:B------:R-:W-:Y:S01]  /*1d70*/  IMAD R12, R7.reuse, R15, R12 ;  /* 0x0000000f070c7224 */ /* 0x040fe200078e020c */
[----:B------:R-:W-:Y:S01]  /*1d80*/  STL [R1+0xb4], R17 ;  /* 0x0000b41101007387 */ /* 0x000fe20000100800 */
[----:B------:R-:W-:Y:S01]  /*1d90*/  @!P1 IMAD.MOV R8, RZ, RZ, -R8 ;  /* 0x000000ffff089224 */ /* 0x000fe200078e0a08 */
[C---:B------:R-:W-:Y:S01]  /*1da0*/  ISETP.GT.U32.AND P1, PT, R7.reuse, R13, PT ;  /* 0x0000000d0700720c */ /* 0x040fe20003f24070 */
[C---:B------:R-:W-:Y:S01]  /*1db0*/  IMAD R11, R7.reuse, R6, R11 ;  /* 0x00000006070b7224 */ /* 0x040fe200078e020b */
[----:B------:R-:W-:Y:S01]  /*1dc0*/  LOP3.LUT R6, R26, 0xc8, RZ, 0xfc, !PT ;  /* 0x000000c81a067812 */ /* 0x000fe200078efcff */
[----:B------:R-:W-:Y:S01]  /*1dd0*/  @!P4 IMAD.MOV R2, RZ, RZ, -R2 ;  /* 0x000000ffff02c224 */ /* 0x000fe200078e0a02 */
[C---:B------:R-:W-:Y:S01]  /*1de0*/  ISETP.GT.U32.AND P4, PT, R7.reuse, R12, PT ;  /* 0x0000000c0700720c */ /* 0x040fe20003f84070 */
[--C-:B------:R-:W-:Y:S01]  /*1df0*/  @!P6 IMAD.IADD R14, R14, 0x1, -R7.reuse ;  /* 0x000000010e0ee824 */ /* 0x100fe200078e0a07 */
[----:B------:R-:W-:Y:S01]  /*1e00*/  ISETP.GT.U32.AND P6, PT, R7, R11, PT ;  /* 0x0000000b0700720c */ /* 0x000fe20003fc4070 */
[--C-:B------:R-:W-:Y:S01]  /*1e10*/  @!P5 IMAD.IADD R4, R4, 0x1, -R7.reuse ;  /* 0x000000010404d824 */ /* 0x100fe200078e0a07 */
[----:B------:R-:W-:Y:S01]  /*1e20*/  ISETP.GE.AND P5, PT, R5, RZ, PT ;  /* 0x000000ff0500720c */ /* 0x000fe20003fa6270 */
[----:B------:R0:W-:Y:S01]  /*1e30*/  STL [R1+0xb0], R8 ;  /* 0x0000b00801007387 */ /* 0x0001e20000100800 */
[----:B------:R-:W-:Y:S01]  /*1e40*/  IABS R5, R10 ;  /* 0x0000000a00057213 */ /* 0x000fe20000000000 */
[----:B------:R-:W-:Y:S01]  /*1e50*/  IMAD.MOV.U32 R15, RZ, RZ, R4 ;  /* 0x000000ffff0f7224 */ /* 0x000fe200078e0004 */
[----:B------:R-:W-:Y:S01]  /*1e60*/  IABS R9, R6 ;  /* 0x0000000600097213 */ /* 0x000fe20000000000 */
[--C-:B------:R-:W-:Y:S01]  /*1e70*/  @!P1 IMAD.IADD R13, R13, 0x1, -R7.reuse ;  /* 0x000000010d0d9824 */ /* 0x100fe200078e0a07 */
[----:B------:R-:W-:Y:S01]  /*1e80*/  ISETP.GE.AND P1, PT, R3, RZ, PT ;  /* 0x000000ff0300720c */ /* 0x000fe20003f26270 */
[----:B------:R-:W-:Y:S01]  /*1e90*/  IMAD.HI.U32 R3, R0, R5, RZ ;  /* 0x0000000500037227 */ /* 0x000fe200078e00ff */
[----:B------:R1:W-:Y:S03]  /*1ea0*/  STL [R1+0xac], R2 ;  /* 0x0000ac0201007387 */ /* 0x0003e60000100800 */
[--C-:B------:R-:W-:Y:S01]  /*1eb0*/  @!P4 IMAD.IADD R12, R12, 0x1, -R7.reuse ;  /* 0x000000010c0cc824 */ /* 0x100fe200078e0a07 */
[----:B------:R-:W-:Y:S01]  /*1ec0*/  ISETP.GT.U32.AND P4, PT, R7, R13, PT ;  /* 0x0000000d0700720c */ /* 0x000fe20003f84070 */
[----:B------:R-:W-:-:S02]  /*1ed0*/  @!P6 IMAD.IADD R11, R11, 0x1, -R7 ;  /* 0x000000010b0be824 */ /* 0x000fc400078e0a07 */
[----:B0-----:R-:W-:Y:S01]  /*1ee0*/  IMAD.MOV R8, RZ, RZ, -R3 ;  /* 0x000000ffff087224 */ /* 0x001fe200078e0a03 */
[C---:B------:R-:W-:Y:S01]  /*1ef0*/  ISETP.GT.U32.AND P6, PT, R7.reuse, R12, PT ;  /* 0x0000000c0700720c */ /* 0x040fe20003fc4070 */
[----:B------:R-:W-:Y:S01]  /*1f00*/  IMAD.HI.U32 R4, R0, R9, RZ ;  /* 0x0000000900047227 */ /* 0x000fe200078e00ff */
[C---:B-1----:R-:W-:Y:S02]  /*1f10*/  LOP3.LUT R2, R26.reuse, 0xc4, RZ, 0xfc, !PT ;  /* 0x000000c41a027812 */ /* 0x042fe400078efcff */
[C---:B------:R-:W-:Y:S01]  /*1f20*/  LOP3.LUT R3, R26.reuse, 0xc0, RZ, 0xfc, !PT ;  /* 0x000000c01a037812 */ /* 0x040fe200078efcff */
[----:B------:R-:W-:Y:S02]  /*1f30*/  IMAD R5, R7, R8, R5 ;  /* 0x0000000807057224 */ /* 0x000fe400078e0205 */
[----:B------:R-:W-:Y:S01]  /*1f40*/  IMAD.MOV R4, RZ, RZ, -R4 ;  /* 0x000000ffff047224 */ /* 0x000fe200078e0a04 */
[----:B------:R-:W-:Y:S01]  /*1f50*/  IABS R8, R3 ;  /* 0x0000000300087213 */ /* 0x000fe20000000000 */
[----:B------:R-:W-:Y:S01]  /*1f60*/  @!P4 IMAD.IADD R13, R13, 0x1, -R7 ;  /* 0x000000010d0dc824 */ /* 0x000fe200078e0a07 */
[C---:B------:R-:W-:Y:S01]  /*1f70*/  ISETP.GT.U32.AND P4, PT, R7.reuse, R5, PT ;  /* 0x000000050700720c */ /* 0x040fe20003f84070 */
[C---:B------:R-:W-:Y:S01]  /*1f80*/  IMAD R9, R7.reuse, R4, R9 ;  /* 0x0000000407097224 */ /* 0x040fe200078e0209 */
[----:B------:R-:W-:Y:S01]  /*1f90*/  LOP3.LUT R4, R26, 0xb8, RZ, 0xfc, !PT ;  /* 0x000000b81a047812 */ /* 0x000fe200078efcff */
[----:B------:R-:W-:Y:S01]  /*1fa0*/  @!P3 IMAD.MOV R15, RZ, RZ, -R15 ;  /* 0x000000ffff0fb224 */ /* 0x000fe200078e0a0f */
[C---:B------:R-:W-:Y:S01]  /*1fb0*/  ISETP.GT.U32.AND P3, PT, R7.reuse, R11, PT ;  /* 0x0000000b0700720c */ /* 0x040fe20003f64070 */
[----:B------:R-:W-:Y:S01]  /*1fc0*/  @!P6 IMAD.IADD R12, R12, 0x1, -R7 ;  /* 0x000000010c0ce824 */ /* 0x000fe200078e0a07 */
[----:B------:R-:W-:Y:S01]  /*1fd0*/  ISETP.GT.U32.AND P6, PT, R7, R9, PT ;  /* 0x000000090700720c */ /* 0x000fe20003fc4070 */
[----:B------:R-:W-:Y:S01]  /*1fe0*/  IMAD.MOV.U32 R18, RZ, RZ, R13 ;  /* 0x000000ffff127224 */ /* 0x000fe200078e000d */
[----:B------:R0:W-:Y:S01]  /*1ff0*/  STL [R1+0xa8], R15 ;  /* 0x0000a80f01007387 */ /* 0x0001e20000100800 */
[----:B------:R-:W-:Y:S01]  /*2000*/  IMAD.MOV.U32 R13, RZ, RZ, R12 ;  /* 0x000000ffff0d7224 */ /* 0x000fe200078e000c */
[----:B------:R-:W-:Y:S01]  /*2010*/  IABS R17, R4 ;  /* 0x0000000400117213 */ /* 0x000fe20000000000 */
[----:B------:R-:W-:-:S02]  /*2020*/  @!P0 IMAD.MOV R18, RZ, RZ, -R18 ;  /* 0x000000ffff128224 */ /* 0x000fc400078e0a12 */
[----:B------:R-:W-:Y:S01]  /*2030*/  @!P4 IMAD.IADD R5, R5, 0x1, -R7 ;  /* 0x000000010505c824 */ /* 0x000fe200078e0a07 */
[----:B------:R-:W-:Y:S01]  /*2040*/  ISETP.GE.AND P4, PT, R6, RZ, PT ;  /* 0x000000ff0600720c */ /* 0x000fe20003f86270 */
[----:B------:R-:W-:Y:S01]  /*2050*/  @!P5 IMAD.MOV R13, RZ, RZ, -R13 ;  /* 0x000000ffff0dd224 */ /* 0x000fe200078e0a0d */
[----:B------:R-:W-:Y:S01]  /*2060*/  ISETP.GE.AND P5, PT, R2, RZ, PT ;  /* 0x000000ff0200720c */ /* 0x000fe20003fa6270 */
[--C-:B------:R-:W-:Y:S01]  /*2070*/  @!P3 IMAD.IADD R11, R11, 0x1, -R7.reuse ;  /* 0x000000010b0bb824 */ /* 0x100fe200078e0a07 */
[----:B0-----:R-:W-:Y:S01]  /*2080*/  IABS R15, R2 ;  /* 0x00000002000f7213 */ /* 0x001fe20000000000 */
[----:B------:R-:W-:Y:S01]  /*2090*/  @!P6 IMAD.IADD R9, R9, 0x1, -R7 ;  /* 0x000000010909e824 */ /* 0x000fe200078e0a07 */
[----:B------:R-:W-:Y:S01]  /*20a0*/  ISETP.GE.AND P3, PT, R10, RZ, PT ;  /* 0x000000ff0a00720c */ /* 0x000fe20003f66270 */
[----:B------:R-:W-:Y:S01]  /*20b0*/  IMAD.HI.U32 R10, R0, R8, RZ ;  /* 0x00000008000a7227 */ /* 0x000fe200078e00ff */
[----:B------:R-:W-:-:S03]  /*20c0*/  ISETP.GT.U32.AND P6, PT, R7, R5, PT ;  /* 0x000000050700720c */ /* 0x000fc60003fc4070 */
[----:B------:R-:W-:-:S04]  /*20d0*/  IMAD.HI.U32 R16, R0, R15, RZ ;  /* 0x0000000f00107227 */ /* 0x000fc800078e00ff */
[----:B------:R-:W-:Y:S02]  /*20e0*/  IMAD.MOV R16, RZ, RZ, -R16 ;  /* 0x000000ffff107224 */ /* 0x000fe400078e0a10 */
[----:B------:R-:W-:Y:S02]  /*20f0*/  IMAD.MOV R10, RZ, RZ, -R10 ;  /* 0x000000ffff0a7224 */ /* 0x000fe400078e0a0a */
[C---:B------:R-:W-:Y:S02]  /*2100*/  IMAD R6, R7.reuse, R16, R15 ;  /* 0x0000001007067224 */ /* 0x040fe400078e020f */
[C---:B------:R-:W-:Y:S01]  /*2110*/  IMAD R2, R7.reuse, R10, R8 ;  /* 0x0000000a07027224 */ /* 0x040fe200078e0208 */
[----:B------:R-:W-:Y:S01]  /*2120*/  LOP3.LUT R8, R26, 0xac, RZ, 0xfc, !PT ;  /* 0x000000ac1a087812 */ /* 0x000fe200078efcff */
[----:B------:R-:W-:Y:S01]  /*2130*/  @!P2 IMAD.MOV R14, RZ, RZ, -R14 ;  /* 0x000000ffff0ea224 */ /* 0x000fe200078e0a0e */
[----:B------:R-:W-:Y:S01]  /*2140*/  ISETP.GT.U32.AND P0, PT, R7, R6, PT ;  /* 0x000000060700720c */ /* 0x000fe20003f04070 */
[----:B------:R-:W-:Y:S01]  /*2150*/  @!P6 IMAD.IADD R5, R5, 0x1, -R7 ;  /* 0x000000010505e824 */ /* 0x000fe200078e0a07 */
[C---:B------:R-:W-:Y:S01]  /*2160*/  ISETP.GT.U32.AND P2, PT, R7.reuse, R9, PT ;  /* 0x000000090700720c */ /* 0x040fe20003f44070 */
[----:B------:R-:W-:Y:S01]  /*2170*/  IMAD.MOV.U32 R12, RZ, RZ, R11 ;  /* 0x000000ffff0c7224 */ /* 0x000fe200078e000b */
[----:B------:R-:W-:Y:S01]  /*2180*/  ISETP.GT.U32.AND P6, PT, R7, R2, PT ;  /* 0x000000020700720c */ /* 0x000fe20003fc4070 */
[----:B------:R-:W-:Y:S01]  /*2190*/  IMAD.HI.U32 R11, R0, R17, RZ ;  /* 0x00000011000b7227 */ /* 0x000fe200078e00ff */
[----:B------:R0:W-:Y:S01]  /*21a0*/  STL [R1+0xa4], R14 ;  /* 0x0000a40e01007387 */ /* 0x0001e20000100800 */
[----:B------:R-:W-:-:S02]  /*21b0*/  IABS R15, R8 ;  /* 0x00000008000f7213 */ /* 0x000fc40000000000 */
[----:B------:R-:W-:Y:S01]  /*21c0*/  @!P1 IMAD.MOV R12, RZ, RZ, -R12 ;  /* 0x000000ffff0c9224 */ /* 0x000fe200078e0a0c */
[----:B------:R-:W-:Y:S01]  /*21d0*/  ISETP.GE.AND P1, PT, R3, RZ, PT ;  /* 0x000000ff0300720c */ /* 0x000fe20003f26270 */
[----:B------:R-:W-:Y:S01]  /*21e0*/  IMAD.MOV R11, RZ, RZ, -R11 ;  /* 0x000000ffff0b7224 */ /* 0x000fe200078e0a0b */
[----:B------:R-:W-:Y:S01]  /*21f0*/  LOP3.LUT R3, R26, 0xb4, RZ, 0xfc, !PT ;  /* 0x000000b41a037812 */ /* 0x000fe200078efcff */
[--C-:B------:R-:W-:Y:S01]  /*2200*/  @!P0 IMAD.IADD R6, R6, 0x1, -R7.reuse ;  /* 0x0000000106068824 */ /* 0x100fe200078e0a07 */
[----:B------:R-:W-:Y:S01]  /*2210*/  STL [R1+0xa0], R18 ;  /* 0x0000a01201007387 */ /* 0x000fe20000100800 */
[----:B------:R-:W-:Y:S01]  /*2220*/  @!P2 IMAD.IADD R9, R9, 0x1, -R7 ;  /* 0x000000010909a824 */ /* 0x000fe200078e0a07 */
[----:B------:R-:W-:Y:S01]  /*2230*/  IABS R16, R3 ;  /* 0x0000000300107213 */ /* 0x000fe20000000000 */
[C---:B------:R-:W-:Y:S01]  /*2240*/  IMAD R17, R7.reuse, R11, R17 ;  /* 0x0000000b07117224 */ /* 0x040fe200078e0211 */
[----:B------:R-:W-:Y:S01]  /*2250*/  ISETP.GE.AND P2, PT, R4, RZ, PT ;  /* 0x000000ff0400720c */ /* 0x000fe20003f46270 */
[----:B------:R-:W-:Y:S01]  /*2260*/  @!P6 IMAD.IADD R2, R2, 0x1, -R7 ;  /* 0x000000010202e824 */ /* 0x000fe200078e0a07 */
[C---:B------:R-:W-:Y:S01]  /*2270*/  ISETP.GT.U32.AND P6, PT, R7.reuse, R6, PT ;  /* 0x000000060700720c */ /* 0x040fe20003fc4070 */
[----:B------:R-:W-:Y:S01]  /*2280*/  @!P4 IMAD.MOV R9, RZ, RZ, -R9 ;  /* 0x000000ffff09c224 */ /* 0x000fe200078e0a09 */
[----:B------:R-:W-:Y:S01]  /*2290*/  ISETP.GT.U32.AND P4, PT, R7, R17, PT ;  /* 0x000000110700720c */ /* 0x000fe20003f84070 */
[----:B------:R-:W-:Y:S01]  /*22a0*/  IMAD.MOV.U32 R10, RZ, RZ, R5 ;  /* 0x000000ffff0a7224 */ /* 0x000fe200078e0005 */
[----:B------:R-:W-:Y:S01]  /*22b0*/  LOP3.LUT R4, R26, 0xb0, RZ, 0xfc, !PT ;  /* 0x000000b01a047812 */ /* 0x000fe200078efcff */
[----:B------:R-:W-:Y:S01]  /*22c0*/  IMAD.HI.U32 R5, R0, R16, RZ ;  /* 0x0000001000057227 */ /* 0x000fe200078e00ff */
[----:B------:R-:W-:Y:S01]  /*22d0*/  STL [R1+0x9c], R13 ;  /* 0x00009c0d01007387 */ /* 0x000fe20000100800 */
[----:B------:R-:W-:-:S02]  /*22e0*/  ISETP.GE.AND P0, PT, R3, RZ, PT ;  /* 0x000000ff0300720c */ /* 0x000fc40003f06270 */
[----:B------:R-:W-:Y:S01]  /*22f0*/  @!P3 IMAD.MOV R10, RZ, RZ, -R10 ;  /* 0x000000ffff0ab224 */ /* 0x000fe200078e0a0a */
[C---:B------:R-:W-:Y:S01]  /*2300*/  ISETP.GT.U32.AND P3, PT, R7.reuse, R2, PT ;  /* 0x000000020700720c */ /* 0x040fe20003f64070 */
[----:B------:R-:W-:Y:S01]  /*2310*/  IMAD.MOV R5, RZ, RZ, -R5 ;  /* 0x000000ffff057224 */ /* 0x000fe200078e0a05 */
[----:B------:R1:W-:Y:S01]  /*2320*/  STL [R1+0x98], R12 ;  /* 0x0000980c01007387 */ /* 0x0003e20000100800 */
[--C-:B------:R-:W-:Y:S01]  /*2330*/  @!P6 IMAD.IADD R6, R6, 0x1, -R7.reuse ;  /* 0x000000010606e824 */ /* 0x100fe200078e0a07 */
[----:B------:R-:W-:Y:S01]  /*2340*/  LOP3.LUT R3, R26, 0xa8, RZ, 0xfc, !PT ;  /* 0x000000a81a037812 */ /* 0x000fe200078efcff */
[----:B------:R-:W-:Y:S01]  /*2350*/  IMAD R16, R7, R5, R16 ;  /* 0x0000000507107224 */ /* 0x000fe200078e0210 */
[----:B------:R2:W-:Y:S01]  /*2360*/  STL [R1+0x94], R10 ;  /* 0x0000940a01007387 */ /* 0x0005e20000100800 */
[----:B------:R-:W-:Y:S01]  /*2370*/  @!P4 IMAD.IADD R17, R17, 0x1, -R7 ;  /* 0x000000011111c824 */ /* 0x000fe200078e0a07 */
[----:B0-----:R-:W-:Y:S01]  /*2380*/  IABS R14, R3 ;  /* 0x00000003000e7213 */ /* 0x001fe20000000000 */
[----:B------:R-:W-:Y:S01]  /*2390*/  IMAD.HI.U32 R5, R0, R15, RZ ;  /* 0x0000000f00057227 */ /* 0x000fe200078e00ff */
[----:B------:R0:W-:Y:S01]  /*23a0*/  STL [R1+0x90], R9 ;  /* 0x0000900901007387 */ /* 0x0001e20000100800 */
[----:B------:R-:W-:-:S02]  /*23b0*/  ISETP.GT.U32.AND P6, PT, R7, R16, PT ;  /* 0x000000100700720c */ /* 0x000fc40003fc4070 */
[----:B-1----:R-:W-:Y:S01]  /*23c0*/  IABS R12, R4 ;  /* 0x00000004000c7213 */ /* 0x002fe20000000000 */
[----:B------:R-:W-:Y:S01]  /*23d0*/  IMAD.MOV R5, RZ, RZ, -R5 ;  /* 0x000000ffff057224 */ /* 0x000fe200078e0a05 */
[----:B------:R-:W-:Y:S01]  /*23e0*/  ISETP.GE.AND P4, PT, R8, RZ, PT ;  /* 0x000000ff0800720c */ /* 0x000fe20003f86270 */
[----:B--2---:R-:W-:Y:S01]  /*23f0*/  IMAD.MOV.U32 R10, RZ, RZ, R6 ;  /* 0x000000ffff0a7224 */ /* 0x004fe200078e0006 */
[----:B------:R-:W-:Y:S01]  /*2400*/  LOP3.LUT R8, R26, 0xa4, RZ, 0xfc, !PT ;  /* 0x000000a41a087812 */ /* 0x000fe200078efcff */
[----:B------:R-:W-:Y:S01]  /*2410*/  @!P3 IMAD.IADD R2, R2, 0x1, -R7 ;  /* 0x000000010202b824 */ /* 0x000fe200078e0a07 */
[----:B------:R-:W-:Y:S01]  /*2420*/  ISETP.GE.AND P3, PT, R4, RZ, PT ;  /* 0x000000ff0400720c */ /* 0x000fe20003f66270 */
[----:B0-----:R-:W-:Y:S01]  /*2430*/  IMAD.HI.U32 R9, R0, R12, RZ ;  /* 0x0000000c00097227 */ /* 0x001fe200078e00ff */
[----:B------:R-:W-:-:S03]  /*2440*/  LOP3.LUT R11, R26, 0x94, RZ, 0xfc, !PT ;  /* 0x000000941a0b7812 */ /* 0x000fc600078efcff */
[----:B------:R-:W-:Y:S01]  /*2450*/  @!P5 IMAD.MOV R10, RZ, RZ, -R10 ;  /* 0x000000ffff0ad224 */ /* 0x000fe200078e0a0a */
[C---:B------:R-:W-:Y:S01]  /*2460*/  ISETP.GT.U32.AND P5, PT, R7.reuse, R17, PT ;  /* 0x000000110700720c */ /* 0x040fe20003fa4070 */
[----:B------:R-:W-:Y:S02]  /*2470*/  IMAD.MOV R9, RZ, RZ, -R9 ;  /* 0x000000ffff097224 */ /* 0x000fe400078e0a09 */
[C---:B------:R-:W-:Y:S01]  /*2480*/  IMAD R15, R7.reuse, R5, R15 ;  /* 0x00000005070f7224 */ /* 0x040fe200078e020f */
[----:B------:R0:W-:Y:S01]  /*2490*/  STL [R1+0x8c], R10 ;  /* 0x00008c0a01007387 */ /* 0x0001e20000100800 */
[----:B------:R-:W-:Y:S01]  /*24a0*/  IMAD R12, R7, R9, R12 ;  /* 0x00000009070c7224 */ /* 0x000fe200078e020c */
[C---:B------:R-:W-:Y:S01]  /*24b0*/  LOP3.LUT R9, R26.reuse, 0x98, RZ, 0xfc, !PT ;  /* 0x000000981a097812 */ /* 0x040fe200078efcff */
[----:B------:R-:W-:Y:S01]  /*24c0*/  IMAD.MOV.U32 R5, RZ, RZ, R2 ;  /* 0x000000ffff057224 */ /* 0x000fe200078e0002 */
[----:B------:R-:W-:Y:S01]  /*24d0*/  LOP3.LUT R2, R26, 0xa0, RZ, 0xfc, !PT ;  /* 0x000000a01a027812 */ /* 0x000fe200078efcff */
[----:B------:R-:W-:-:S02]  /*24e0*/  @!P6 IMAD.IADD R16, R16, 0x1, -R7 ;  /* 0x000000011010e824 */ /* 0x000fc400078e0a07 */
[----:B------:R-:W-:Y:S01]  /*24f0*/  @!P1 IMAD.MOV R5, RZ, RZ, -R5 ;  /* 0x000000ffff059224 */ /* 0x000fe200078e0a05 */
[----:B------:R-:W-:Y:S01]  /*2500*/  ISETP.GT.U32.AND P1, PT, R7, R12, PT ;  /* 0x0000000c0700720c */ /* 0x000fe20003f24070 */
[----:B------:R-:W-:Y:S01]  /*2510*/  @!P5 IMAD.IADD R17, R17, 0x1, -R7 ;  /* 0x000000011111d824 */ /* 0x000fe200078e0a07 */
[C---:B------:R-:W-:Y:S01]  /*2520*/  ISETP.GT.U32.AND P6, PT, R7.reuse, R16, PT ;  /* 0x000000100700720c */ /* 0x040fe20003fc4070 */
[----:B------:R-:W-:Y:S01]  /*2530*/  IMAD.HI.U32 R4, R0, R14, RZ ;  /* 0x0000000e00047227 */ /* 0x000fe200078e00ff */
[C---:B------:R-:W-:Y:S01]  /*2540*/  ISETP.GT.U32.AND P5, PT, R7.reuse, R15, PT ;  /* 0x0000000f0700720c */ /* 0x040fe20003fa4070 */
[----:B------:R1:W-:Y:S01]  /*2550*/  STL [R1+0x88], R5 ;  /* 0x0000880501007387 */ /* 0x0003e20000100800 */
[----:B0-----:R-:W-:Y:S01]  /*2560*/  IABS R10, R8 ;  /* 0x00000008000a7213 */ /* 0x001fe20000000000 */
[----:B------:R-:W-:Y:S01]  /*2570*/  IMAD.MOV R4, RZ, RZ, -R4 ;  /* 0x000000ffff047224 */ /* 0x000fe200078e0a04 */
[----:B------:R-:W-:Y:S01]  /*2580*/  IABS R6, R2 ;  /* 0x0000000200067213 */ /* 0x000fe20000000000 */
[----:B------:R-:W-:Y:S01]  /*2590*/  IMAD.MOV.U32 R19, RZ, RZ, R17 ;  /* 0x000000ffff137224 */ /* 0x000fe200078e0011 */
[----:B------:R-:W-:Y:S01]  /*25a0*/  LOP3.LUT R17, R26, 0x88, RZ, 0xfc, !PT ;  /* 0x000000881a117812 */ /* 0x000fe200078efcff */
[----:B------:R-:W-:Y:S01]  /*25b0*/  IMAD R14, R7, R4, R14 ;  /* 0x00000004070e7224 */ /* 0x000fe200078e020e */
[----:B------:R-:W-:Y:S01]  /*25c0*/  IABS R4, R11 ;  /* 0x0000000b00047213 */ /* 0x000fe20000000000 */
[--C-:B------:R-:W-:Y:S01]  /*25d0*/  @!P1 IMAD.IADD R12, R12, 0x1, -R7.reuse ;  /* 0x000000010c0c9824 */ /* 0x100fe200078e0a07 */
[----:B------:R-:W-:Y:S01]  /*25e0*/  ISETP.GE.AND P1, PT, R3, RZ, PT ;  /* 0x000000ff0300720c */ /* 0x000fe20003f26270 */
[--C-:B------:R-:W-:Y:S01]  /*25f0*/  @!P6 IMAD.IADD R16, R16, 0x1, -R7.reuse ;  /* 0x000000011010e824 */ /* 0x100fe200078e0a07 */
[----:B------:R-:W-:Y:S01]  /*2600*/  ISETP.GT.U32.AND P6, PT, R7, R14, PT ;  /* 0x0000000e0700720c */ /* 0x000fe20003fc4070 */
[----:B------:R-:W-:Y:S01]  /*2610*/  @!P5 IMAD.IADD R15, R15, 0x1, -R7 ;  /* 0x000000010f0fd824 */ /* 0x000fe200078e0a07 */
[----:B------:R-:W-:Y:S01]  /*2620*/  ISETP.GT.U32.AND P5, PT, R7, R12, PT ;  /* 0x0000000c0700720c */ /* 0x000fe20003fa4070 */
[----:B------:R-:W-:Y:S01]  /*2630*/  IMAD.HI.U32 R13, R0, R10, RZ ;  /* 0x0000000a000d7227 */ /* 0x000fe200078e00ff */
[----:B-1----:R-:W-:-:S03]  /*2640*/  IABS R5, R9 ;  /* 0x0000000900057213 */ /* 0x002fc60000000000 */
[----:B------:R-:W-:Y:S02]  /*2650*/  IMAD.MOV R13, RZ, RZ, -R13 ;  /* 0x000000ffff0d7224 */ /* 0x000fe400078e0a0d */
[----:B------:R-:W-:-:S04]  /*2660*/  IMAD.HI.U32 R3, R0, R6, RZ ;  /* 0x0000000600037227 */ /* 0x000fc800078e00ff */
[C---:B------:R-:W-:Y:S02]  /*2670*/  IMAD R10, R7.reuse, R13, R10 ;  /* 0x0000000d070a7224 */ /* 0x040fe400078e020a */
[--C-:B------:R-:W-:Y:S01]  /*2680*/  @!P6 IMAD.IADD R14, R14, 0x1, -R7.reuse ;  /* 0x000000010e0ee824 */ /* 0x100fe200078e0a07 */
[C---:B------:R-:W-:Y:S01]  /*2690*/  ISETP.GT.U32.AND P6, PT, R7.reuse, R15, PT ;  /* 0x0000000f0700720c */ /* 0x040fe20003fc4070 */
[----:B------:R-:W-:Y:S01]  /*26a0*/  @!P5 IMAD.IADD R12, R12, 0x1, -R7 ;  /* 0x000000010c0cd824 */ /* 0x000fe200078e0a07 */
[C---:B------:R-:W-:Y:S01]  /*26b0*/  ISETP.GT.U32.AND P5, PT, R7.reuse, R10, PT ;  /* 0x0000000a0700720c */ /* 0x040fe20003fa4070 */
[----:B------:R-:W-:Y:S02]  /*26c0*/  IMAD.MOV.U32 R18, RZ, RZ, R16 ;  /* 0x000000ffff127224 */ /* 0x000fe400078e0010 */
[----:B------:R-:W-:Y:S02]  /*26d0*/  IMAD.MOV R3, RZ, RZ, -R3 ;  /* 0x000000ffff037224 */ /* 0x000fe400078e0a03 */
[----:B------:R-:W-:Y:S01]  /*26e0*/  @!P0 IMAD.MOV R18, RZ, RZ, -R18 ;  /* 0x000000ffff128224 */ /* 0x000fe200078e0a12 */
[----:B------:R-:W-:Y:S01]  /*26f0*/  ISETP.GE.AND P0, PT, R8, RZ, PT ;  /* 0x000000ff0800720c */ /* 0x000fe20003f06270 */
[----:B------:R-:W-:Y:S01]  /*2700*/  IMAD R6, R7, R3, R6 ;  /* 0x0000000307067224 */ /* 0x000fe200078e0206 */
[----:B------:R-:W-:Y:S01]  /*2710*/  LOP3.LUT R3, R26, 0x90, RZ, 0xfc, !PT ;  /* 0x000000901a037812 */ /* 0x000fe200078efcff */
[----:B------:R-:W-:-:S04]  /*2720*/  IMAD.HI.U32 R8, R0, R4, RZ ;  /* 0x0000000400087227 */ /* 0x000fc800078e00ff */
[----:B------:R-:W-:Y:S01]  /*2730*/  @!P2 IMAD.MOV R19, RZ, RZ, -R19 ;  /* 0x000000ffff13a224 */ /* 0x000fe200078e0a13 */
[----:B------:R-:W-:Y:S01]  /*2740*/  ISETP.GT.U32.AND P2, PT, R7, R14, PT ;  /* 0x0000000e0700720c */ /* 0x000fe20003f44070 */
[----:B------:R-:W-:Y:S02]  /*2750*/  IMAD.MOV R8, RZ, RZ, -R8 ;  /* 0x000000ffff087224 */ /* 0x000fe400078e0a08 */
[--C-:B------:R-:W-:Y:S01]  /*2760*/  @!P6 IMAD.IADD R15, R15, 0x1, -R7.reuse ;  /* 0x000000010f0fe824 */ /* 0x100fe200078e0a07 */
[C---:B------:R-:W-:Y:S01]  /*2770*/  ISETP.GT.U32.AND P6, PT, R7.reuse, R6, PT ;  /* 0x000000060700720c */ /* 0x040fe20003fc4070 */
[----:B------:R-:W-:Y:S01]  /*2780*/  @!P5 IMAD.IADD R10, R10, 0x1, -R7 ;  /* 0x000000010a0ad824 */ /* 0x000fe200078e0a07 */
[----:B------:R-:W-:Y:S01]  /*2790*/  STL [R1+0x84], R19 ;  /* 0x0000841301007387 */ /* 0x000fe20000100800 */
[----:B------:R-:W-:Y:S02]  /*27a0*/  IMAD.MOV.U32 R16, RZ, RZ, R12 ;  /* 0x000000ffff107224 */ /* 0x000fe400078e000c */
[C---:B------:R-:W-:Y:S01]  /*27b0*/  IMAD R4, R7.reuse, R8, R4 ;  /* 0x0000000807047224 */ /* 0x040fe200078e0204 */
[----:B------:R-:W-:Y:S01]  /*27c0*/  LOP3.LUT R8, R26, 0x8c, RZ, 0xfc, !PT ;  /* 0x0000008c1a087812 */ /* 0x000fe200078efcff */
[----:B------:R-:W-:Y:S01]  /*27d0*/  @!P3 IMAD.MOV R16, RZ, RZ, -R16 ;  /* 0x000000ffff10b224 */ /* 0x000fe200078e0a10 */
[C---:B------:R-:W-:Y:S01]  /*27e0*/  ISETP.GT.U32.AND P3, PT, R7.reuse, R10, PT ;  /* 0x0000000a0700720c */ /* 0x040fe20003f64070 */
[----:B------:R-:W-:Y:S01]  /*27f0*/  IMAD.HI.U32 R13, R0, R5, RZ ;  /* 0x00000005000d7227 */ /* 0x000fe200078e00ff */
[----:B------:R-:W-:Y:S03]  /*2800*/  STL [R1+0x80], R18 ;  /* 0x0000801201007387 */ /* 0x000fe60000100800 */
[----:B------:R-:W-:Y:S01]  /*2810*/  @!P4 IMAD.MOV R15, RZ, RZ, -R15 ;  /* 0x000000ffff0fc224 */ /* 0x000fe200078e0a0f */
[C---:B------:R-:W-:Y:S01]  /*2820*/  ISETP.GT.U32.AND P4, PT, R7.reuse, R4, PT ;  /* 0x000000040700720c */ /* 0x040fe20003f84070 */
[----:B------:R-:W-:Y:S01]  /*2830*/  IMAD.MOV R13, RZ, RZ, -R13 ;  /* 0x000000ffff0d7224 */ /* 0x000fe200078e0a0d */
[----:B------:R0:W-:Y:S01]  /*2840*/  STL [R1+0x7c], R16 ;  /* 0x00007c1001007387 */ /* 0x0001e20000100800 */
[----:B------:R-:W-:Y:S01]  /*2850*/  @!P2 IMAD.IADD R14, R14, 0x1, -R7 ;  /* 0x000000010e0ea824 */ /* 0x000fe200078e0a07 */
[----:B------:R-:W-:Y:S01]  /*2860*/  ISETP.GE.AND P2, PT, R2, RZ, PT ;  /* 0x000000ff0200720c */ /* 0x000fe20003f46270 */
[C---:B------:R-:W-:Y:S01]  /*2870*/  IMAD R5, R7.reuse, R13, R5 ;  /* 0x0000000d07057224 */ /* 0x040fe200078e0205 */
[----:B------:R-:W-:Y:S01]  /*2880*/  IABS R2, R3 ;  /* 0x0000000300027213 */ /* 0x000fe20000000000 */
[--C-:B------:R-:W-:Y:S01]  /*2890*/  @!P6 IMAD.IADD R6, R6, 0x1, -R7.reuse ;  /* 0x000000010606e824 */ /* 0x100fe200078e0a07 */
[----:B------:R-:W-:Y:S01]  /*28a0*/  IABS R13, R8 ;  /* 0x00000008000d7213 */ /* 0x000fe20000000000 */
[----:B------:R-:W-:Y:S01]  /*28b0*/  @!P1 IMAD.MOV R14, RZ, RZ, -R14 ;  /* 0x000000ffff0e9224 */ /* 0x000fe200078e0a0e */
[C---:B------:R-:W-:Y:S01]  /*28c0*/  ISETP.GT.U32.AND P5, PT, R7.reuse, R5, PT ;  /* 0x000000050700720c */ /* 0x040fe20003fa4070 */
[----:B------:R-:W-:Y:S01]  /*28d0*/  @!P3 IMAD.IADD R10, R10, 0x1, -R7 ;  /* 0x000000010a0ab824 */ /* 0x000fe200078e0a07 */
[----:B------:R-:W-:Y:S01]  /*28e0*/  ISETP.GT.U32.AND P6, PT, R7, R6, PT ;  /* 0x000000060700720c */ /* 0x000fe20003fc4070 */
[----:B------:R-:W-:Y:S01]  /*28f0*/  IMAD.HI.U32 R12, R0, R2, RZ ;  /* 0x00000002000c7227 */ /* 0x000fe200078e00ff */
[----:B------:R-:W-:Y:S01]  /*2900*/  STL [R1+0x78], R15 ;  /* 0x0000780f01007387 */ /* 0x000fe20000100800 */
[----:B------:R-:W-:-:S02]  /*2910*/  ISETP.GE.AND P1, PT, R9, RZ, PT ;  /* 0x000000ff0900720c */ /* 0x000fc40003f26270 */
[----:B------:R-:W-:Y:S01]  /*2920*/  @!P4 IMAD.IADD R4, R4, 0x1, -R7 ;  /* 0x000000010404c824 */ /* 0x000fe200078e0a07 */
[----:B------:R1:W-:Y:S01]  /*2930*/  STL [R1+0x74], R14 ;  /* 0x0000740e01007387 */ /* 0x0003e20000100800 */
[----:B------:R-:W-:Y:S01]  /*2940*/  IMAD.MOV R12, RZ, RZ, -R12 ;  /* 0x000000ffff0c7224 */ /* 0x000fe200078e0a0c */
[----:B------:R-:W-:Y:S01]  /*2950*/  ISETP.GE.AND P3, PT, R11, RZ, PT ;  /* 0x000000ff0b00720c */ /* 0x000fe20003f66270 */
[----:B------:R-:W-:Y:S01]  /*2960*/  IMAD.MOV.U32 R9, RZ, RZ, R13 ;  /* 0x000000ffff097224 */ /* 0x000fe200078e000d */
[----:B------:R-:W-:Y:S01]  /*2970*/  ISETP.GE.AND P4, PT, R3, RZ, PT ;  /* 0x000000ff0300720c */ /* 0x000fe20003f86270 */
[----:B------:R-:W-:Y:S01]  /*2980*/  IMAD R2, R7, R12, R2 ;  /* 0x0000000c07027224 */ /* 0x000fe200078e0202 */
[----:B0-----:R-:W-:Y:S01]  /*2990*/  LOP3.LUT R16, R26, 0x74, RZ, 0xfc, !PT ;  /* 0x000000741a107812 */ /* 0x001fe200078efcff */
[----:B------:R-:W-:-:S04]  /*29a0*/  IMAD.HI.U32 R11, R0, R9, RZ ;  /* 0x00000009000b7227 */ /* 0x000fc800078e00ff */
[----:B-1----:R-:W-:Y:S01]  /*29b0*/  IMAD.MOV.U32 R14, RZ, RZ, R10 ;  /* 0x000000ffff0e7224 */ /* 0x002fe200078e000a */
[----:B------:R-:W-:Y:S01]  /*29c0*/  LOP3.LUT R10, R26, 0x84, RZ, 0xfc, !PT ;  /* 0x000000841a0a7812 */ /* 0x000fe200078efcff */
[--C-:B------:R-:W-:Y:S02]  /*29d0*/  @!P5 IMAD.IADD R5, R5, 0x1, -R7.reuse ;  /* 0x000000010505d824 */ /* 0x100fe400078e0a07 */
[----:B------:R-:W-:Y:S01]  /*29e0*/  @!P0 IMAD.MOV R14, RZ, RZ, -R14 ;  /* 0x000000ffff0e8224 */ /* 0x000fe200078e0a0e */
[C---:B------:R-:W-:Y:S01]  /*29f0*/  ISETP.GT.U32.AND P0, PT, R7.reuse, R4, PT ;  /* 0x000000040700720c */ /* 0x040fe20003f04070 */
[----:B------:R-:W-:Y:S01]  /*2a00*/  @!P6 IMAD.IADD R6, R6, 0x1, -R7 ;  /* 0x000000010606e824 */ /* 0x000fe200078e0a07 */
[C---:B------:R-:W-:Y:S01]  /*2a10*/  ISETP.GT.U32.AND P6, PT, R7.reuse, R2, PT ;  /* 0x000000020700720c */ /* 0x040fe20003fc4070 */
[----:B------:R-:W-:Y:S01]  /*2a20*/  IMAD.MOV R11, RZ, RZ, -R11 ;  /* 0x000000ffff0b7224 */ /* 0x000fe200078e0a0b */
[C---:B------:R-:W-:Y:S01]  /*2a30*/  ISETP.GT.U32.AND P5, PT, R7.reuse, R5, PT ;  /* 0x000000050700720c */ /* 0x040fe20003fa4070 */
[----:B------:R-:W-:Y:S01]  /*2a40*/  IMAD.MOV.U32 R12, RZ, RZ, R6 ;  /* 0x000000ffff0c7224 */ /* 0x000fe200078e0006 */
[----:B------:R-:W-:Y:S01]  /*2a50*/  STL [R1+0x70], R14 ;  /* 0x0000700e01007387 */ /* 0x000fe20000100800 */
[----:B------:R-:W-:Y:S01]  /*2a60*/  IMAD R3, R7, R11, R9 ;  /* 0x0000000b07037224 */ /* 0x000fe200078e0209 */
[----:B------:R-:W-:Y:S01]  /*2a70*/  LOP3.LUT R6, R26, 0x78, RZ, 0xfc, !PT ;  /* 0x000000781a067812 */ /* 0x000fe200078efcff */
[----:B------:R-:W-:Y:S01]  /*2a80*/  @!P2 IMAD.MOV R12, RZ, RZ, -R12 ;  /* 0x000000ffff0ca224 */ /* 0x000fe200078e0a0c */
[----:B------:R-:W-:-:S02]  /*2a90*/  ISETP.GE.AND P2, PT, R17, RZ, PT ;  /* 0x000000ff1100720c */ /* 0x000fc40003f46270 */
[----:B------:R-:W-:Y:S01]  /*2aa0*/  IABS R17, R17 ;  /* 0x0000001100117213 */ /* 0x000fe20000000000 */
[--C-:B------:R-:W-:Y:S01]  /*2ab0*/  @!P0 IMAD.IADD R4, R4, 0x1, -R7.reuse ;  /* 0x0000000104048824 */ /* 0x100fe200078e0a07 */
[----:B------:R-:W-:Y:S01]  /*2ac0*/  ISETP.GT.U32.AND P0, PT, R7, R3, PT ;  /* 0x000000030700720c */ /* 0x000fe20003f04070 */
[--C-:B------:R-:W-:Y:S01]  /*2ad0*/  @!P6 IMAD.IADD R2, R2, 0x1, -R7.reuse ;  /* 0x000000010202e824 */ /* 0x100fe200078e0a07 */
[----:B------:R-:W-:Y:S01]  /*2ae0*/  STL [R1+0x64], R12 ;  /* 0x0000640c01007387 */ /* 0x000fe20000100800 */
[----:B------:R-:W-:Y:S01]  /*2af0*/  @!P5 IMAD.IADD R5, R5, 0x1, -R7 ;  /* 0x000000010505d824 */ /* 0x000fe200078e0a07 */
[----:B------:R-:W-:Y:S01]  /*2b00*/  ISETP.GE.AND P5, PT, R8, RZ, PT ;  /* 0x000000ff0800720c */ /* 0x000fe20003fa6270 */
[----:B------:R-:W-:Y:S01]  /*2b10*/  IMAD.MOV.U32 R9, RZ, RZ, R4 ;  /* 0x000000ffff097224 */ /* 0x000fe200078e0004 */
[----:B------:R-:W-:Y:S01]  /*2b20*/  ISETP.GT.U32.AND P6, PT, R7, R2, PT ;  /* 0x000000020700720c */ /* 0x000fe20003fc4070 */
[----:B------:R-:W-:Y:S01]  /*2b30*/  @!P1 IMAD.MOV R5, RZ, RZ, -R5 ;  /* 0x000000ffff059224 */ /* 0x000fe200078e0a05 */
[----:B------:R-:W-:Y:S01]  /*2b40*/  LOP3.LUT R8, R26, 0x80, RZ, 0xfc, !PT ;  /* 0x000000801a087812 */ /* 0x000fe200078efcff */
[----:B------:R-:W-:Y:S01]  /*2b50*/  @!P3 IMAD.MOV R9, RZ, RZ, -R9 ;  /* 0x000000ffff09b224 */ /* 0x000fe200078e0a09 */
[----:B------:R-:W-:-:S02]  /*2b60*/  ISETP.GE.AND P1, PT, R10, RZ, PT ;  /* 0x000000ff0a00720c */ /* 0x000fc40003f26270 */
[----:B------:R0:W-:Y:S01]  /*2b70*/  STL [R1+0x54], R5 ;  /* 0x0000540501007387 */ /* 0x0001e20000100800 */
[--C-:B------:R-:W-:Y:S01]  /*2b80*/  @!P0 IMAD.IADD R3, R3, 0x1, -R7.reuse ;  /* 0x0000000103038824 */ /* 0x100fe200078e0a07 */
[----:B------:R-:W-:Y:S02]  /*2b90*/  ISETP.GE.AND P3, PT, R8, RZ, PT ;  /* 0x000000ff0800720c */ /* 0x000fe40003f66270 */
[----:B------:R1:W-:Y:S01]  /*2ba0*/  STL [R1+0x50], R9 ;  /* 0x0000500901007387 */ /* 0x0003e20000100800 */
[----:B------:R-:W-:Y:S02]  /*2bb0*/  IABS R10, R10 ;  /* 0x0000000a000a7213 */ /* 0x000fe40000000000 */
[----:B------:R-:W-:Y:S01]  /*2bc0*/  ISETP.GT.U32.AND P0, PT, R7, R3, PT ;  /* 0x000000030700720c */ /* 0x000fe20003f04070 */
[----:B------:R-:W-:Y:S01]  /*2bd0*/  @!P6 IMAD.IADD R2, R2, 0x1, -R7 ;  /* 0x000000010202e824 */ /* 0x000fe200078e0a07 */
[----:B------:R-:W-:Y:S01]  /*2be0*/  IABS R8, R8 ;  /* 0x0000000800087213 */ /* 0x000fe20000000000 */
[----:B0-----:R-:W-:Y:S01]  /*2bf0*/  IMAD.HI.U32 R5, R0, R10, RZ ;  /* 0x0000000a00057227 */ /* 0x001fe200078e00ff */
[----:B------:R-:W-:-:S02]  /*2c00*/  ISETP.GE.AND P6, PT, R6, RZ, PT ;  /* 0x000000ff0600720c */ /* 0x000fc40003fc6270 */
[----:B------:R-:W-:Y:S01]  /*2c10*/  IABS R6, R6 ;  /* 0x0000000600067213 */ /* 0x000fe20000000000 */
[----:B-1----:R-:W-:Y:S01]  /*2c20*/  IMAD.HI.U32 R9, R0, R17, RZ ;  /* 0x0000001100097227 */ /* 0x002fe200078e00ff */
[----:B------:R-:W-:-:S03]  /*2c30*/  LOP3.LUT R12, R26, 0x70, RZ, 0xfc, !PT ;  /* 0x000000701a0c7812 */ /* 0x000fc600078efcff */
[----:B------:R-:W-:Y:S01]  /*2c40*/  IMAD.MOV R9, RZ, RZ, -R9 ;  /* 0x000000ffff097224 */ /* 0x000fe200078e0a09 */
[----:B------:R-:W-:Y:S01]  /*2c50*/  IABS R14, R12 ;  /* 0x0000000c000e7213 */ /* 0x000fe20000000000 */
[----:B------:R-:W-:-:S04]  /*2c60*/  IMAD.HI.U32 R4, R0, R8, RZ ;  /* 0x0000000800047227 */ /* 0x000fc800078e00ff */
[C---:B------:R-:W-:Y:S02]  /*2c70*/  IMAD R17, R7.reuse, R9, R17 ;  /* 0x0000000907117224 */ /* 0x040fe400078e0211 */
[----:B------:R-:W-:Y:S02]  /*2c80*/  IMAD.MOV.U32 R11, RZ, RZ, R2 ;  /* 0x000000ffff0b7224 */ /* 0x000fe400078e0002 */
[----:B------:R-:W-:Y:S02]  /*2c90*/  IMAD.MOV R5, RZ, RZ, -R5 ;  /* 0x000000ffff057224 */ /* 0x000fe400078e0a05 */
[----:B------:R-:W-:Y:S02]  /*2ca0*/  IMAD.MOV R4, RZ, RZ, -R4 ;  /* 0x000000ffff047224 */ /* 0x000fe400078e0a04 */
[----:B------:R-:W-:Y:S01]  /*2cb0*/  @!P4 IMAD.MOV R11, RZ, RZ, -R11 ;  /* 0x000000ffff0bc224 */ /* 0x000fe200078e0a0b */
[----:B------:R-:W-:Y:S01]  /*2cc0*/  ISETP.GT.U32.AND P4, PT, R7, R17, PT ;  /* 0x000000110700720c */ /* 0x000fe20003f84070 */
[----:B------:R-:W-:-:S02]  /*2cd0*/  @!P0 IMAD.IADD R3, R3, 0x1, -R7 ;  /* 0x0000000103038824 */ /* 0x000fc400078e0a07 */
[C---:B------:R-:W-:Y:S01]  /*2ce0*/  IMAD R10, R7.reuse, R5, R10 ;  /* 0x00000005070a7224 */ /* 0x040fe200078e020a */
[----:B------:R0:W-:Y:S01]  /*2cf0*/  STL [R1+0x48], R11 ;  /* 0x0000480b01007387 */ /* 0x0001e20000100800 */
[C---:B------:R-:W-:Y:S01]  /*2d00*/  IMAD R8, R7.reuse, R4, R8 ;  /* 0x0000000407087224 */ /* 0x040fe200078e0208 */
[----:B------:R-:W-:Y:S01]  /*2d10*/  LOP3.LUT R4, R26, 0x68, RZ, 0xfc, !PT ;  /* 0x000000681a047812 */ /* 0x000fe200078efcff */
[----:B------:R-:W-:Y:S01]  /*2d20*/  IMAD.MOV.U32 R9, RZ, RZ, R3 ;  /* 0x000000ffff097224 */ /* 0x000fe200078e0003 */
[C---:B------:R-:W-:Y:S01]  /*2d30*/  ISETP.GT.U32.AND P0, PT, R7.reuse, R10, PT ;  /* 0x0000000a0700720c */ /* 0x040fe20003f04070 */
[----:B------:R-:W-:Y:S01]  /*2d40*/  IMAD.HI.U32 R2, R0, R6, RZ ;  /* 0x0000000600027227 */ /* 0x000fe200078e00ff */
[----:B------:R-:W-:Y:S02]  /*2d50*/  IABS R3, R16 ;  /* 0x0000001000037213 */ /* 0x000fe40000000000 */
[----:B------:R-:W-:Y:S01]  /*2d60*/  IABS R13, R4 ;  /* 0x00000004000d7213 */ /* 0x000fe20000000000 */
[----:B------:R-:W-:Y:S01]  /*2d70*/  @!P5 IMAD.MOV R9, RZ, RZ, -R9 ;  /* 0x000000ffff09d224 */ /* 0x000fe200078e0a09 */
[----:B------:R-:W-:Y:S01]  /*2d80*/  ISETP.GT.U32.AND P5, PT, R7, R8, PT ;  /* 0x000000080700720c */ /* 0x000fe20003fa4070 */
[--C-:B------:R-:W-:Y:S01]  /*2d90*/  @!P4 IMAD.IADD R17, R17, 0x1, -R7.reuse ;  /* 0x000000011111c824 */ /* 0x100fe200078e0a07 */
[----:B------:R-:W-:Y:S01]  /*2da0*/  LOP3.LUT R5, R26, 0x6c, RZ, 0xfc, !PT ;  /* 0x0000006c1a057812 */ /* 0x000fe200078efcff */
[----:B------:R-:W-:Y:S01]  /*2db0*/  IMAD.MOV R2, RZ, RZ, -R2 ;  /* 0x000000ffff027224 */ /* 0x000fe200078e0a02 */
[----:B------:R1:W-:Y:S02]  /*2dc0*/  STL [R1+0x40], R9 ;  /* 0x0000400901007387 */ /* 0x0003e40000100800 */
[C---:B------:R-:W-:Y:S01]  /*2dd0*/  ISETP.GT.U32.AND P4, PT, R7.reuse, R17, PT ;  /* 0x000000110700720c */ /* 0x040fe20003f84070 */
[----:B------:R-:W-:Y:S01]  /*2de0*/  @!P0 IMAD.IADD R10, R10, 0x1, -R7 ;  /* 0x000000010a0a8824 */ /* 0x000fe200078e0a07 */
[----:B0-----:R-:W-:Y:S01]  /*2df0*/  IABS R11, R5 ;  /* 0x00000005000b7213 */ /* 0x001fe20000000000 */
[----:B------:R-:W-:-:S02]  /*2e00*/  IMAD R6, R7, R2, R6 ;  /* 0x0000000207067224 */ /* 0x000fc400078e0206 */
[----:B------:R-:W-:Y:S01]  /*2e10*/  IMAD.HI.U32 R2, R0, R14, RZ ;  /* 0x0000000e00027227 */ /* 0x000fe200078e00ff */
[----:B------:R-:W-:-:S03]  /*2e20*/  ISETP.GT.U32.AND P0, PT, R7, R10, PT ;  /* 0x0000000a0700720c */ /* 0x000fc60003f04070 */
[----:B------:R-:W-:Y:S02]  /*2e30*/  @!P5 IMAD.IADD R8, R8, 0x1, -R7 ;  /* 0x000000010808d824 */ /* 0x000fe400078e0a07 */
[----:B-1----:R-:W-:-:S03]  /*2e40*/  IMAD.HI.U32 R9, R0, R3, RZ ;  /* 0x0000000300097227 */ /* 0x002fc600078e00ff */
[----:B------:R-:W-:Y:S01]  /*2e50*/  ISETP.GT.U32.AND P5, PT, R7, R8, PT ;  /* 0x000000080700720c */ /* 0x000fe20003fa4070 */
[----:B------:R-:W-:Y:S02]  /*2e60*/  IMAD.MOV R9, RZ, RZ, -R9 ;  /* 0x000000ffff097224 */ /* 0x000fe400078e0a09 */
[----:B------:R-:W-:Y:S02]  /*2e70*/  IMAD.MOV R2, RZ, RZ, -R2 ;  /* 0x000000ffff027224 */ /* 0x000fe400078e0a02 */
[----:B------:R-:W-:Y:S01]  /*2e80*/  @!P4 IMAD.IADD R17, R17, 0x1, -R7 ;  /* 0x000000011111c824 */ /* 0x000fe200078e0a07 */
[C---:B------:R-:W-:Y:S01]  /*2e90*/  ISETP.GT.U32.AND P4, PT, R7.reuse, R6, PT ;  /* 0x000000060700720c */ /* 0x040fe20003f84070 */
[C---:B------:R-:W-:Y:S02]  /*2ea0*/  IMAD R3, R7.reuse, R9, R3 ;  /* 0x0000000907037224 */ /* 0x040fe400078e0203 */
[C---:B------:R-:W-:Y:S01]  /*2eb0*/  IMAD R14, R7.reuse, R2, R14 ;  /* 0x00000002070e7224 */ /* 0x040fe200078e020e */
[----:B------:R-:W-:Y:S01]  /*2ec0*/  LOP3.LUT R2, R26, 0x64, RZ, 0xfc, !PT ;  /* 0x000000641a027812 */ /* 0x000fe200078efcff */
[--C-:B------:R-:W-:Y:S01]  /*2ed0*/  @!P0 IMAD.IADD R10, R10, 0x1, -R7.reuse ;  /* 0x000000010a0a8824 */ /* 0x100fe200078e0a07 */
[C---:B------:R-:W-:Y:S01]  /*2ee0*/  ISETP.GT.U32.AND P0, PT, R7.reuse, R3, PT ;  /* 0x000000030700720c */ /* 0x040fe20003f04070 */
[----:B------:R-:W-:Y:S01]  /*2ef0*/  @!P5 IMAD.IADD R8, R8, 0x1, -R7 ;  /* 0x000000010808d824 */ /* 0x000fe200078e0a07 */
[----:B------:R-:W-:Y:S01]  /*2f00*/  ISETP.GT.U32.AND P5, PT, R7, R14, PT ;  /* 0x0000000e0700720c */ /* 0x000fe20003fa4070 */
[----:B------:R-:W-:-:S02]  /*2f10*/  IMAD.MOV.U32 R18, RZ, RZ, R17 ;  /* 0x000000ffff127224 */ /* 0x000fc400078e0011 */
[----:B------:R-:W-:-:S04]  /*2f20*/  IMAD.HI.U32 R9, R0, R13, RZ ;  /* 0x0000000d00097227 */ /* 0x000fc800078e00ff */
[--C-:B------:R-:W-:Y:S01]  /*2f30*/  @!P4 IMAD.IADD R6, R6, 0x1, -R7.reuse ;  /* 0x000000010606c824 */ /* 0x100fe200078e0a07 */
[----:B------:R-:W-:Y:S01]  /*2f40*/  ISETP.GE.AND P4, PT, R16, RZ, PT ;  /* 0x000000ff1000720c */ /* 0x000fe20003f86270 */
[----:B------:R-:W-:Y:S01]  /*2f50*/  @!P2 IMAD.MOV R18, RZ, RZ, -R18 ;  /* 0x000000ffff12a224 */ /* 0x000fe200078e0a12 */
[----:B------:R-:W-:Y:S01]  /*2f60*/  IABS R16, R2 ;  /* 0x0000000200107213 */ /* 0x000fe20000000000 */
[--C-:B------:R-:W-:Y:S01]  /*2f70*/  @!P0 IMAD.IADD R3, R3, 0x1, -R7.reuse ;  /* 0x0000000103038824 */ /* 0x100fe200078e0a07 */
[C---:B------:R-:W-:Y:S01]  /*2f80*/  ISETP.GT.U32.AND P2, PT, R7.reuse, R6, PT ;  /* 0x000000060700720c */ /* 0x040fe20003f44070 */
[----:B------:R-:W-:Y:S01]  /*2f90*/  @!P5 IMAD.IADD R14, R14, 0x1, -R7 ;  /* 0x000000010e0ed824 */ /* 0x000fe200078e0a07 */
[----:B------:R-:W-:Y:S01]  /*2fa0*/  ISETP.GE.AND P0, PT, R12, RZ, PT ;  /* 0x000000ff0c00720c */ /* 0x000fe20003f06270 */
[----:B------:R-:W-:Y:S01]  /*2fb0*/  IMAD.MOV R9, RZ, RZ, -R9 ;  /* 0x000000ffff097224 */ /* 0x000fe200078e0a09 */
[----:B------:R-:W-:Y:S01]  /*2fc0*/  ISETP.GT.U32.AND P5, PT, R7, R3, PT ;  /* 0x000000030700720c */ /* 0x000fe20003fa4070 */
[----:B------:R-:W-:Y:S01]  /*2fd0*/  IMAD.HI.U32 R15, R0, R11, RZ ;  /* 0x0000000b000f7227 */ /* 0x000fe200078e00ff */
[----:B------:R-:W-:Y:S03]  /*2fe0*/  STL [R1+0x3c], R18 ;  /* 0x00003c1201007387 */ /* 0x000fe60000100800 */
[----:B------:R-:W-:-:S02]  /*2ff0*/  IMAD.MOV.U32 R12, RZ, RZ, R16 ;  /* 0x000000ffff0c7224 */ /* 0x000fc400078e0010 */
[----:B------:R-:W-:Y:S01]  /*3000*/  @!P1 IMAD.MOV R10, RZ, RZ, -R10 ;  /* 0x000000ffff0a9224 */ /* 0x000fe200078e0a0a */
[C---:B------:R-:W-:Y:S01]  /*3010*/  ISETP.GT.U32.AND P1, PT, R7.reuse, R14, PT ;  /* 0x0000000e0700720c */ /* 0x040fe20003f24070 */
[----:B------:R-:W-:Y:S02]  /*3020*/  IMAD R13, R7, R9, R13 ;  /* 0x00000009070d7224 */ /* 0x000fe400078e020d */
[----:B------:R-:W-:Y:S01]  /*3030*/  IMAD.MOV R15, RZ, RZ, -R15 ;  /* 0x000000ffff0f7224 */ /* 0x000fe200078e0a0f */
[----:B------:R0:W-:Y:S01]  /*3040*/  STL [R1+0x38], R10 ;  /* 0x0000380a01007387 */ /* 0x0001e20000100800 */
[----:B------:R-:W-:-:S04]  /*3050*/  IMAD.HI.U32 R9, R0, R12, RZ ;  /* 0x0000000c00097227 */ /* 0x000fc800078e00ff */
[C---:B------:R-:W-:Y:S02]  /*3060*/  IMAD R11, R7.reuse, R15, R11 ;  /* 0x0000000f070b7224 */ /* 0x040fe400078e020b */
[----:B------:R-:W-:Y:S02]  /*3070*/  @!P2 IMAD.IADD R6, R6, 0x1, -R7 ;  /* 0x000000010606a824 */ /* 0x000fe400078e0a07 */
[----:B------:R-:W-:Y:S01]  /*3080*/  IMAD.MOV R9, RZ, RZ, -R9 ;  /* 0x000000ffff097224 */ /* 0x000fe200078e0a09 */
[C---:B------:R-:W-:Y:S01]  /*3090*/  ISETP.GT.U32.AND P2, PT, R7.reuse, R11, PT ;  /* 0x0000000b0700720c */ /* 0x040fe20003f44070 */
[----:B0-----:R-:W-:Y:S02]  /*30a0*/  IMAD.MOV.U32 R10, RZ, RZ, R6 ;  /* 0x000000ffff0a7224 */ /* 0x001fe400078e0006 */
[C---:B------:R-:W-:Y:S02]  /*30b0*/  IMAD R12, R7.reuse, R9, R12 ;  /* 0x00000009070c7224 */ /* 0x040fe400078e020c */
[----:B------:R-:W-:Y:S01]  /*30c0*/  @!P6 IMAD.MOV R10, RZ, RZ, -R10 ;  /* 0x000000ffff0ae224 */ /* 0x000fe200078e0a0a */
[C---:B------:R-:W-:Y:S01]  /*30d0*/  ISETP.GT.U32.AND P6, PT, R7.reuse, R13, PT ;  /* 0x0000000d0700720c */ /* 0x040fe20003fc4070 */
[--C-:B------:R-:W-:Y:S01]  /*30e0*/  @!P1 IMAD.IADD R14, R14, 0x1, -R7.reuse ;  /* 0x000000010e0e9824 */ /* 0x100fe200078e0a07 */
[----:B------:R-:W-:Y:S01]  /*30f0*/  ISETP.GT.U32.AND P1, PT, R7, R12, PT ;  /* 0x0000000c0700720c */ /* 0x000fe20003f24070 */
[----:B------:R-:W-:Y:S01]  /*3100*/  @!P3 IMAD.MOV R8, RZ, RZ, -R8 ;  /* 0x000000ffff08b224 */ /* 0x000fe200078e0a08 */
[----:B------:R-:W-:Y:S01]  /*3110*/  ISETP.GE.AND P3, PT, R5, RZ, PT ;  /* 0x000000ff0500720c */ /* 0x000fe20003f66270 */
[--C-:B------:R-:W-:Y:S01]  /*3120*/  @!P5 IMAD.IADD R3, R3, 0x1, -R7.reuse ;  /* 0x000000010303d824 */ /* 0x100fe200078e0a07 */
[----:B------:R-:W-:Y:S01]  /*3130*/  ISETP.GE.AND P5, PT, R4, RZ, PT ;  /* 0x000000ff0400720c */ /* 0x000fe20003fa6270 */
[--C-:B------:R-:W-:Y:S01]  /*3140*/  @!P2 IMAD.IADD R11, R11, 0x1, -R7.reuse ;  /* 0x000000010b0ba824 */ /* 0x100fe200078e0a07 */
[----:B------:R0:W-:Y:S01]  /*3150*/  STL [R1+0x34], R8 ;  /* 0x0000340801007387 */ /* 0x0001e20000100800 */
[----:B------:R-:W-:Y:S01]  /*3160*/  LOP3.LUT R4, R26, 0x58, RZ, 0xfc, !PT ;  /* 0x000000581a047812 */ /* 0x000fe200078efcff */
[----:B------:R-:W-:Y:S01]  /*3170*/  @!P0 IMAD.MOV R14, RZ, RZ, -R14 ;  /* 0x000000ffff0e8224 */ /* 0x000fe200078e0a0e */
[----:B------:R-:W-:Y:S01]  /*3180*/  ISETP.GE.AND P2, PT, R2, RZ, PT ;  /* 0x000000ff0200720c */ /* 0x000fe20003f46270 */
[----:B------:R1:W-:Y:S01]  /*3190*/  STL [R1+0x30], R10 ;  /* 0x0000300a01007387 */ /* 0x0003e20000100800 */
[--C-:B------:R-:W-:Y:S01]  /*31a0*/  @!P6 IMAD.IADD R13, R13, 0x1, -R7.reuse ;  /* 0x000000010d0de824 */ /* 0x100fe200078e0a07 */
[----:B------:R-:W-:Y:S01]  /*31b0*/  IABS R6, R4 ;  /* 0x0000000400067213 */ /* 0x000fe20000000000 */
[----:B------:R-:W-:Y:S01]  /*31c0*/  @!P1 IMAD.IADD R12, R12, 0x1, -R7 ;  /* 0x000000010c0c9824 */ /* 0x000fe200078e0a07 */
[----:B------:R-:W-:-:S02]  /*31d0*/  ISETP.GT.U32.AND P6, PT, R7, R11, PT ;  /* 0x0000000b0700720c */ /* 0x000fc40003fc4070 */
[C---:B0-----:R-:W-:Y:S02]  /*31e0*/  LOP3.LUT R8, R26.reuse, 0x60, RZ, 0xfc, !PT ;  /* 0x000000601a087812 */ /* 0x041fe400078efcff */
[C---:B------:R-:W-:Y:S01]  /*31f0*/  ISETP.GT.U32.AND P1, PT, R7.reuse, R12, PT ;  /* 0x0000000c0700720c */ /* 0x040fe20003f24070 */
[----:B-1----:R-:W-:Y:S01]  /*3200*/  IMAD.MOV.U32 R10, RZ, RZ, R3 ;  /* 0x000000ffff0a7224 */ /* 0x002fe200078e0003 */
[----:B------:R-:W-:Y:S02]  /*3210*/  IABS R9, R8 ;  /* 0x0000000800097213 */ /* 0x000fe40000000000 */
[----:B------:R-:W-:Y:S01]  /*3220*/  LOP3.LUT R2, R26, 0x54, RZ, 0xfc, !PT ;  /* 0x000000541a027812 */ /* 0x000fe200078efcff */
[----:B------:R-:W-:Y:S01]  /*3230*/  @!P4 IMAD.MOV R10, RZ, RZ, -R10 ;  /* 0x000000ffff0ac224 */ /* 0x000fe200078e0a0a */
[----:B------:R-:W-:Y:S01]  /*3240*/  ISETP.GT.U32.AND P4, PT, R7, R13, PT ;  /* 0x0000000d0700720c */ /* 0x000fe20003f84070 */
[----:B------:R-:W-:Y:S01]  /*3250*/  IMAD.HI.U32 R5, R0, R9, RZ ;  /* 0x0000000900057227 */ /* 0x000fe200078e00ff */
[----:B------:R-:W-:-:S02]  /*3260*/  LOP3.LUT R3, R26, 0x50, RZ, 0xfc, !PT ;  /* 0x000000501a037812 */ /* 0x000fc400078efcff */
[----:B------:R0:W-:Y:S01]  /*3270*/  STL [R1+0x2c], R10 ;  /* 0x00002c0a01007387 */ /* 0x0001e20000100800 */
[----:B------:R-:W-:Y:S01]  /*3280*/  IMAD.MOV R5, RZ, RZ, -R5 ;  /* 0x000000ffff057224 */ /* 0x000fe200078e0a05 */
[----:B------:R-:W-:Y:S01]  /*3290*/  IABS R17, R3 ;  /* 0x0000000300117213 */ /* 0x000fe20000000000 */
[----:B------:R-:W-:Y:S01]  /*32a0*/  @!P6 IMAD.IADD R11, R11, 0x1, -R7 ;  /* 0x000000010b0be824 */ /* 0x000fe200078e0a07 */
[----:B------:R1:W-:Y:S01]  /*32b0*/  STL [R1+0x24], R14 ;  /* 0x0000240e01007387 */ /* 0x0003e20000100800 */
[----:B------:R-:W-:Y:S01]  /*32c0*/  IMAD R9, R7, R5, R9 ;  /* 0x0000000507097224 */ /* 0x000fe200078e0209 */
[----:B------:R-:W-:Y:S01]  /*32d0*/  IABS R5, R2 ;  /* 0x0000000200057213 */ /* 0x000fe20000000000 */
[--C-:B------:R-:W-:Y:S02]  /*32e0*/  @!P1 IMAD.IADD R12, R12, 0x1, -R7.reuse ;  /* 0x000000010c0c9824 */ /* 0x100fe400078e0a07 */
[----:B------:R-:W-:Y:S01]  /*32f0*/  @!P4 IMAD.IADD R13, R13, 0x1, -R7 ;  /* 0x000000010d0dc824 */ /* 0x000fe200078e0a07 */
[----:B------:R-:W-:Y:S01]  /*3300*/  ISETP.GT.U32.AND P6, PT, R7, R9, PT ;  /* 0x000000090700720c */ /* 0x000fe20003fc4070 */
[----:B0-----:R-:W-:Y:S01]  /*3310*/  IMAD.HI.U32 R10, R0, R6, RZ ;  /* 0x00000006000a7227 */ /* 0x001fe200078e00ff */
[----:B------:R-:W-:-:S03]  /*3320*/  ISETP.GE.AND P4, PT, R8, RZ, PT ;  /* 0x000000ff0800720c */ /* 0x000fc60003f86270 */
[----:B------:R-:W-:Y:S02]  /*3330*/  IMAD.MOV R10, RZ, RZ, -R10 ;  /* 0x000000ffff0a7224 */ /* 0x000fe400078e0a0a */
[----:B------:R-:W-:-:S04]  /*3340*/  IMAD.HI.U32 R15, R0, R5, RZ ;  /* 0x00000005000f7227 */ /* 0x000fc800078e00ff */
[----:B------:R-:W-:Y:S01]  /*3350*/  IMAD R6, R7, R10, R6 ;  /* 0x0000000a07067224 */ /* 0x000fe200078e0206 */
[----:B------:R-:W-:Y:S01]  /*3360*/  LOP3.LUT R10, R26, 0x4c, RZ, 0xfc, !PT ;  /* 0x0000004c1a0a7812 */ /* 0x000fe200078efcff */
[----:B------:R-:W-:Y:S01]  /*3370*/  @!P6 IMAD.IADD R9, R9, 0x1, -R7 ;  /* 0x000000010909e824 */ /* 0x000fe200078e0a07 */
[----:B------:R-:W-:Y:S01]  /*3380*/  ISETP.GE.AND P6, PT, R4, RZ, PT ;  /* 0x000000ff0400720c */ /* 0x000fe20003fc6270 */
[----:B------:R-:W-:Y:S01]  /*3390*/  IMAD.HI.U32 R8, R0, R17, RZ ;  /* 0x0000001100087227 */ /* 0x000fe200078e00ff */
[C---:B------:R-:W-:Y:S02]  /*33a0*/  ISETP.GT.U32.AND P1, PT, R7.reuse, R6, PT ;  /* 0x000000060700720c */ /* 0x040fe40003f24070 */
[----:B------:R-:W-:Y:S01]  /*33b0*/  ISETP.GT.U32.AND P0, PT, R7, R9, PT ;  /* 0x000000090700720c */ /* 0x000fe20003f04070 */
[----:B------:R-:W-:Y:S01]  /*33c0*/  IMAD.MOV R15, RZ, RZ, -R15 ;  /* 0x000000ffff0f7224 */ /* 0x000fe200078e0a0f */
[----:B------:R-:W-:Y:S01]  /*33d0*/  LOP3.LUT R4, R26, 0x48, RZ, 0xfc, !PT ;  /* 0x000000481a047812 */ /* 0x000fe200078efcff */
[----:B------:R-:W-:Y:S01]  /*33e0*/  IMAD.MOV.U32 R16, RZ, RZ, R11 ;  /* 0x000000ffff107224 */ /* 0x000fe200078e000b */
[----:B------:R-:W-:Y:S01]  /*33f0*/  IABS R28, R10 ;  /* 0x0000000a001c7213 */ /* 0x000fe20000000000 */
[----:B------:R-:W-:-:S02]  /*3400*/  IMAD.MOV R8, RZ, RZ, -R8 ;  /* 0x000000ffff087224 */ /* 0x000fc400078e0a08 */
[C---:B------:R-:W-:Y:S02]  /*3410*/  IMAD R5, R7.reuse, R15, R5 ;  /* 0x0000000f07057224 */ /* 0x040fe400078e0205 */
[----:B------:R-:W-:Y:S02]  /*3420*/  @!P3 IMAD.MOV R16, RZ, RZ, -R16 ;  /* 0x000000ffff10b224 */ /* 0x000fe400078e0a10 */
[----:B------:R-:W-:Y:S01]  /*3430*/  @!P1 IMAD.IADD R6, R6, 0x1, -R7 ;  /* 0x0000000106069824 */ /* 0x000fe200078e0a07 */
[C---:B------:R-:W-:Y:S01]  /*3440*/  ISETP.GT.U32.AND P1, PT, R7.reuse, R5, PT ;  /* 0x000000050700720c */ /* 0x040fe20003f24070 */
[C---:B------:R-:W-:Y:S01]  /*3450*/  IMAD R17, R7.reuse, R8, R17 ;  /* 0x0000000807117224 */ /* 0x040fe200078e0211 */
[----:B------:R-:W-:Y:S01]  /*3460*/  IABS R8, R4 ;  /* 0x0000000400087213 */ /* 0x000fe20000000000 */
[----:B-1----:R-:W-:Y:S01]  /*3470*/  IMAD.MOV.U32 R14, RZ, RZ, R12 ;  /* 0x000000ffff0e7224 */ /* 0x002fe200078e000c */
[C---:B------:R-:W-:Y:S01]  /*3480*/  ISETP.GT.U32.AND P3, PT, R7.reuse, R6, PT ;  /* 0x000000060700720c */ /* 0x040fe20003f64070 */
[----:B------:R-:W-:Y:S01]  /*3490*/  IMAD.HI.U32 R11, R0, R28, RZ ;  /* 0x0000001c000b7227 */ /* 0x000fe200078e00ff */
[----:B------:R-:W-:Y:S03]  /*34a0*/  STL [R1+0x20], R16 ;  /* 0x0000201001007387 */ /* 0x000fe60000100800 */
[----:B------:R-:W-:Y:S01]  /*34b0*/  @!P5 IMAD.MOV R13, RZ, RZ, -R13 ;  /* 0x000000ffff0dd224 */ /* 0x000fe200078e0a0d */
[----:B------:R-:W-:Y:S01]  /*34c0*/  ISETP.GT.U32.AND P5, PT, R7, R17, PT ;  /* 0x000000110700720c */ /* 0x000fe20003fa4070 */
[----:B------:R-:W-:Y:S01]  /*34d0*/  @!P2 IMAD.MOV R14, RZ, RZ, -R14 ;  /* 0x000000ffff0ea224 */ /* 0x000fe200078e0a0e */
[----:B------:R-:W-:Y:S01]  /*34e0*/  ISETP.GE.AND P2, PT, R2, RZ, PT ;  /* 0x000000ff0200720c */ /* 0x000fe20003f46270 */
[----:B------:R-:W-:Y:S01]  /*34f0*/  IMAD.HI.U32 R12, R0, R8, RZ ;  /* 0x00000008000c7227 */ /* 0x000fe200078e00ff */
[----:B------:R-:W-:Y:S01]  /*3500*/  STL [R1+0x1c], R13 ;  /* 0x00001c0d01007387 */ /* 0x000fe20000100800 */
[----:B------:R-:W-:-:S02]  /*3510*/  LOP3.LUT R2, R26, 0x44, RZ, 0xfc, !PT ;  /* 0x000000441a027812 */ /* 0x000fc400078efcff */
[----:B------:R-:W-:Y:S01]  /*3520*/  @!P0 IMAD.IADD R9, R9, 0x1, -R7 ;  /* 0x0000000109098824 */ /* 0x000fe200078e0a07 */
[----:B------:R0:W-:Y:S01]  /*3530*/  STL [R1+0x18], R14 ;  /* 0x0000180e01007387 */ /* 0x0001e20000100800 */
[----:B------:R-:W-:Y:S01]  /*3540*/  IMAD.MOV R11, RZ, RZ, -R11 ;  /* 0x000000ffff0b7224 */ /* 0x000fe200078e0a0b */
[----:B------:R-:W-:Y:S01]  /*3550*/  ISETP.GE.AND P0, PT, R3, RZ, PT ;  /* 0x000000ff0300720c */ /* 0x000fe20003f06270 */
[----:B------:R-:W-:Y:S01]  /*3560*/  IMAD.MOV R12, RZ, RZ, -R12 ;  /* 0x000000ffff0c7224 */ /* 0x000fe200078e0a0c */
[----:B------:R-:W-:Y:S01]  /*3570*/  LOP3.LUT R3, R26, 0x40, RZ, 0xfc, !PT ;  /* 0x000000401a037812 */ /* 0x000fe200078efcff */
[--C-:B------:R-:W-:Y:S01]  /*3580*/  @!P3 IMAD.IADD R6, R6, 0x1, -R7.reuse ;  /* 0x000000010606b824 */ /* 0x100fe200078e0a07 */
[----:B------:R-:W-:Y:S01]  /*3590*/  ISETP.GE.AND P3, PT, R10, RZ, PT ;  /* 0x000000ff0a00720c */ /* 0x000fe20003f66270 */
[----:B------:R-:W-:Y:S01]  /*35a0*/  IMAD R28, R7, R11, R28 ;  /* 0x0000000b071c7224 */ /* 0x000fe200078e021c */
[----:B------:R-:W-:Y:S01]  /*35b0*/  IABS R10, R3 ;  /* 0x00000003000a7213 */ /* 0x000fe20000000000 */
[----:B------:R-:W-:-:S02]  /*35c0*/  @!P1 IMAD.IADD R5, R5, 0x1, -R7 ;  /* 0x0000000105059824 */ /* 0x000fc400078e0a07 */
[----:B0-----:R-:W-:Y:S01]  /*35d0*/  IMAD.MOV.U32 R14, RZ, RZ, R9 ;  /* 0x000000ffff0e7224 */ /* 0x001fe200078e0009 */
[----:B------:R-:W-:Y:S01]  /*35e0*/  IABS R9, R2 ;  /* 0x0000000200097213 */ /* 0x000fe20000000000 */
[C---:B------:R-:W-:Y:S01]  /*35f0*/  IMAD R8, R7.reuse, R12, R8 ;  /* 0x0000000c07087224 */ /* 0x040fe200078e0208 */
[C---:B------:R-:W-:Y:S01]  /*3600*/  ISETP.GT.U32.AND P1, PT, R7.reuse, R5, PT ;  /* 0x000000050700720c */ /* 0x040fe20003f24070 */
[----:B------:R-:W-:Y:S01]  /*3610*/  IMAD.MOV.U32 R13, RZ, RZ, R6 ;  /* 0x000000ffff0d7224 */ /* 0x000fe200078e0006 */
[----:B------:R-:W-:Y:S01]  /*3620*/  LOP3.LUT R12, R26, 0x38, RZ, 0xfc, !PT ;  /* 0x000000381a0c7812 */ /* 0x000fe200078efcff */
[----:B------:R-:W-:Y:S01]  /*3630*/  @!P4 IMAD.MOV R14, RZ, RZ, -R14 ;  /* 0x000000ffff0ec224 */ /* 0x000fe200078e0a0e */
[----:B------:R-:W-:Y:S01]  /*3640*/  ISETP.GT.U32.AND P4, PT, R7, R28, PT ;  /* 0x0000001c0700720c */ /* 0x000fe20003f84070 */
[----:B------:R-:W-:Y:S01]  /*3650*/  @!P5 IMAD.IADD R17, R17, 0x1, -R7 ;  /* 0x000000011111d824 */ /* 0x000fe200078e0a07 */
[----:B------:R-:W-:Y:S01]  /*3660*/  IABS R11, R12 ;  /* 0x0000000c000b7213 */ /* 0x000fe20000000000 */
[----:B------:R-:W-:Y:S01]  /*3670*/  @!P6 IMAD.MOV R13, RZ, RZ, -R13 ;  /* 0x000000ffff0de224 */ /* 0x000fe200078e0a0d */
[C---:B------:R-:W-:Y:S01]  /*3680*/  ISETP.GT.U32.AND P6, PT, R7.reuse, R8, PT ;  /* 0x000000080700720c */ /* 0x040fe20003fc4070 */
[----:B------:R-:W-:Y:S01]  /*3690*/  STL [R1+0x14], R14 ;  /* 0x0000140e01007387 */ /* 0x000fe20000100800 */
[----:B------:R-:W-:-:S03]  /*36a0*/  ISETP.GT.U32.AND P5, PT, R7, R17, PT ;  /* 0x000000110700720c */ /* 0x000fc60003fa4070 */
[--C-:B------:R-:W-:Y:S01]  /*36b0*/  @!P1 IMAD.IADD R5, R5, 0x1, -R7.reuse ;  /* 0x0000000105059824 */ /* 0x100fe200078e0a07 */
[----:B------:R-:W-:Y:S01]  /*36c0*/  ISETP.GE.AND P1, PT, R4, RZ, PT ;  /* 0x000000ff0400720c */ /* 0x000fe20003f26270 */
[----:B------:R-:W-:Y:S01]  /*36d0*/  IMAD.HI.U32 R4, R0, R9, RZ ;  /* 0x0000000900047227 */ /* 0x000fe200078e00ff */
[----:B------:R0:W-:Y:S03]  /*36e0*/  STL [R1+0x10], R13 ;  /* 0x0000100d01007387 */ /* 0x0001e60000100800 */
[--C-:B------:R-:W-:Y:S02]  /*36f0*/  @!P4 IMAD.IADD R28, R28, 0x1, -R7.reuse ;  /* 0x000000011c1cc824 */ /* 0x100fe400078e0a07 */
[--C-:B------:R-:W-:Y:S02]  /*3700*/  @!P6 IMAD.IADD R8, R8, 0x1, -R7.reuse ;  /* 0x000000010808e824 */ /* 0x100fe400078e0a07 */
[----:B------:R-:W-:Y:S01]  /*3710*/  @!P5 IMAD.IADD R17, R17, 0x1, -R7 ;  /* 0x000000011111d824 */ /* 0x000fe200078e0a07 */
[C---:B------:R-:W-:Y:S01]  /*3720*/  ISETP.GT.U32.AND P4, PT, R7.reuse, R28, PT ;  /* 0x0000001c0700720c */ /* 0x040fe20003f84070 */
[----:B------:R-:W-:Y:S01]  /*3730*/  IMAD.MOV R4, RZ, RZ, -R4 ;  /* 0x000000ffff047224 */ /* 0x000fe200078e0a04 */
[----:B------:R-:W-:Y:S01]  /*3740*/  ISETP.GE.AND P5, PT, R2, RZ, PT ;  /* 0x000000ff0200720c */ /* 0x000fe20003fa6270 */
[----:B------:R-:W-:Y:S01]  /*3750*/  IMAD.HI.U32 R2, R0, R10, RZ ;  /* 0x0000000a00027227 */ /* 0x000fe200078e00ff */
[----:B------:R-:W-:-:S03]  /*3760*/  ISETP.GT.U32.AND P6, PT, R7, R8, PT ;  /* 0x000000080700720c */ /* 0x000fc60003fc4070 */
[----:B------:R-:W-:Y:S02]  /*3770*/  IMAD.MOV R2, RZ, RZ, -R2 ;  /* 0x000000ffff027224 */ /* 0x000fe400078e0a02 */
[C---:B------:R-:W-:Y:S01]  /*3780*/  IMAD R9, R7.reuse, R4, R9 ;  /* 0x0000000407097224 */ /* 0x040fe200078e0209 */
[----:B------:R-:W-:Y:S01]  /*3790*/  LOP3.LUT R4, R26, 0x34, RZ, 0xfc, !PT ;  /* 0x000000341a047812 */ /* 0x000fe200078efcff */
[C---:B------:R-:W-:Y:S02]  /*37a0*/  IMAD R10, R7.reuse, R2, R10 ;  /* 0x00000002070a7224 */ /* 0x040fe400078e020a */
[----:B------:R-:W-:Y:S01]  /*37b0*/  @!P4 IMAD.IADD R28, R28, 0x1, -R7 ;  /* 0x000000011c1cc824 */ /* 0x000fe200078e0a07 */
[C---:B------:R-:W-:Y:S01]  /*37c0*/  ISETP.GT.U32.AND P4, PT, R7.reuse, R9, PT ;  /* 0x000000090700720c */ /* 0x040fe20003f84070 */
[----:B------:R-:W-:Y:S01]  /*37d0*/  IMAD.MOV.U32 R6, RZ, RZ, R5 ;  /* 0x000000ffff067224 */ /* 0x000fe200078e0005 */
[----:B------:R-:W-:Y:S01]  /*37e0*/  LOP3.LUT R5, R26, 0x30, RZ, 0xfc, !PT ;  /* 0x000000301a057812 */ /* 0x000fe200078efcff */
[----:B------:R-:W-:Y:S01]  /*37f0*/  @!P6 IMAD.IADD R8, R8, 0x1, -R7 ;  /* 0x000000010808e824 */ /* 0x000fe200078e0a07 */
[----:B------:R-:W-:Y:S01]  /*3800*/  ISETP.GT.U32.AND P6, PT, R7, R10, PT ;  /* 0x0000000a0700720c */ /* 0x000fe20003fc4070 */
[----:B------:R-:W-:Y:S01]  /*3810*/  @!P2 IMAD.MOV R6, RZ, RZ, -R6 ;  /* 0x000000ffff06a224 */ /* 0x000fe200078e0a06 */
[----:B------:R-:W-:Y:S01]  /*3820*/  IABS R15, R4 ;  /* 0x00000004000f7213 */ /* 0x000fe20000000000 */
[----:B------:R-:W-:Y:S01]  /*3830*/  IMAD.HI.U32 R2, R0, R11, RZ ;  /* 0x0000000b00027227 */ /* 0x000fe200078e00ff */
[----:B0-----:R-:W-:-:S02]  /*3840*/  IABS R13, R5 ;  /* 0x00000005000d7213 */ /* 0x001fc40000000000 */
[----:B------:R0:W-:Y:S01]  /*3850*/  STL [R1+0x4], R6 ;  /* 0x0000040601007387 */ /* 0x0001e20000100800 */
[----:B------:R-:W-:Y:S01]  /*3860*/  IMAD.HI.U32 R16, R0, R15, RZ ;  /* 0x0000000f00107227 */ /* 0x000fe200078e00ff */
[----:B------:R-:W-:Y:S02]  /*3870*/  ISETP.GE.AND P2, PT, R3, RZ, PT ;  /* 0x000000ff0300720c */ /* 0x000fe40003f46270 */
[----:B------:R-:W-:Y:S01]  /*3880*/  LOP3.LUT R3, R26, 0x2c, RZ, 0xfc, !PT ;  /* 0x0000002c1a037812 */ /* 0x000fe200078efcff */
[--C-:B------:R-:W-:Y:S02]  /*3890*/  @!P4 IMAD.IADD R9, R9, 0x1, -R7.reuse ;  /* 0x000000010909c824 */ /* 0x100fe400078e0a07 */
[----:B------:R-:W-:Y:S01]  /*38a0*/  @!P6 IMAD.IADD R10, R10, 0x1, -R7 ;  /* 0x000000010a0ae824 */ /* 0x000fe200078e0a07 */
[----:B------:R-:W-:Y:S01]  /*38b0*/  IABS R14, R3 ;  /* 0x00000003000e7213 */ /* 0x000fe20000000000 */
[----:B------:R-:W-:Y:S01]  /*38c0*/  IMAD.MOV R2, RZ, RZ, -R2 ;  /* 0x000000ffff027224 */ /* 0x000fe200078e0a02 */
[----:B------:R-:W-:Y:S01]  /*38d0*/  ISETP.GT.U32.AND P6, PT, R7, R9, PT ;  /* 0x000000090700720c */ /* 0x000fe20003fc4070 */
[----:B0-----:R-:W-:-:S04]  /*38e0*/  IMAD.HI.U32 R6, R0, R13, RZ ;  /* 0x0000000d00067227 */ /* 0x001fc800078e00ff */
[----:B------:R-:W-:Y:S02]  /*38f0*/  IMAD.MOV R16, RZ, RZ, -R16 ;  /* 0x000000ffff107224 */ /* 0x000fe400078e0a10 */
[----:B------:R-:W-:Y:S01]  /*3900*/  @!P0 IMAD.MOV R17, RZ, RZ, -R17 ;  /* 0x000000ffff118224 */ /* 0x000fe200078e0a11 */
[----:B------:R-:W-:Y:S01]  /*3910*/  ISETP.GE.AND P0, PT, R12, RZ, PT ;  /* 0x000000ff0c00720c */ /* 0x000fe20003f06270 */
[C---:B------:R-:W-:Y:S01]  /*3920*/  IMAD R11, R7.reuse, R2, R11 ;  /* 0x00000002070b7224 */ /* 0x040fe200078e020b */
[----:B------:R-:W-:Y:S01]  /*3930*/  LOP3.LUT R2, R26, 0x28, RZ, 0xfc, !PT ;  /* 0x000000281a027812 */ /* 0x000fe200078efcff */
[----:B------:R-:W-:Y:S01]  /*3940*/  IMAD.MOV R6, RZ, RZ, -R6 ;  /* 0x000000ffff067224 */ /* 0x000fe200078e0a06 */
[----:B------:R0:W-:Y:S01]  /*3950*/  STL [R1], R17 ;  /* 0x0000001101007387 */ /* 0x0001e20000100800 */
[C---:B------:R-:W-:Y:S01]  /*3960*/  IMAD R12, R7.reuse, R16, R15 ;  /* 0x00000010070c7224 */ /* 0x040fe200078e020f */
[C---:B------:R-:W-:Y:S01]  /*3970*/  ISETP.GT.U32.AND P4, PT, R7.reuse, R11, PT ;  /* 0x0000000b0700720c */ /* 0x040fe20003f84070 */
[----:B------:R-:W-:Y:S01]  /*3980*/  IMAD R13, R7, R6, R13 ;  /* 0x00000006070d7224 */ /* 0x000fe200078e020d */
[----:B------:R-:W-:Y:S01]  /*3990*/  IABS R15, R2 ;  /* 0x00000002000f7213 */ /* 0x000fe20000000000 */
[----:B------:R-:W-:Y:S01]  /*39a0*/  @!P6 IMAD.IADD R9, R9, 0x1, -R7 ;  /* 0x000000010909e824 */ /* 0x000fe200078e0a07 */
[----:B------:R-:W-:Y:S01]  /*39b0*/  ISETP.GT.U32.AND P6, PT, R7, R12, PT ;  /* 0x0000000c0700720c */ /* 0x000fe20003fc4070 */
[----:B------:R-:W-:Y:S01]  /*39c0*/  IMAD.HI.U32 R6, R0, R14, RZ ;  /* 0x0000000e00067227 */ /* 0x000fe200078e00ff */
[----:B0-----:R-:W-:-:S03]  /*39d0*/  LOP3.LUT R17, R26, 0x24, RZ, 0xfc, !PT ;  /* 0x000000241a117812 */ /* 0x001fc600078efcff */
[----:B------:R-:W-:Y:S01]  /*39e0*/  @!P5 IMAD.MOV R9, RZ, RZ, -R9 ;  /* 0x000000ffff09d224 */ /* 0x000fe200078e0a09 */
[----:B------:R-:W-:Y:S01]  /*39f0*/  ISETP.GT.U32.AND P5, PT, R7, R13, PT ;  /* 0x0000000d0700720c */ /* 0x000fe20003fa4070 */
[----:B------:R-:W-:Y:S02]  /*3a00*/  IMAD.MOV R6, RZ, RZ, -R6 ;  /* 0x000000ffff067224 */ /* 0x000fe400078e0a06 */
[--C-:B------:R-:W-:Y:S01]  /*3a10*/  @!P4 IMAD.IADD R11, R11, 0x1, -R7.reuse ;  /* 0x000000010b0bc824 */ /* 0x100fe200078e0a07 */
[C---:B------:R-:W-:Y:S01]  /*3a20*/  ISETP.GT.U32.AND P4, PT, R7.reuse, R10, PT ;  /* 0x0000000a0700720c */ /* 0x040fe20003f84070 */
[C---:B------:R-:W-:Y:S02]  /*3a30*/  IMAD R14, R7.reuse, R6, R14 ;  /* 0x00000006070e7224 */ /* 0x040fe400078e020e */
[----:B------:R-:W-:Y:S02]  /*3a40*/  @!P6 IMAD.IADD R12, R12, 0x1, -R7 ;  /* 0x000000010c0ce824 */ /* 0x000fe400078e0a07 */
[----:B------:R-:W-:Y:S01]  /*3a50*/  IMAD.HI.U32 R16, R0, R15, RZ ;  /* 0x0000000f00107227 */ /* 0x000fe200078e00ff */
[----:B------:R-:W-:-:S03]  /*3a60*/  ISETP.GT.U32.AND P6, PT, R7, R14, PT ;  /* 0x0000000e0700720c */ /* 0x000fc60003fc4070 */
[--C-:B------:R-:W-:Y:S01]  /*3a70*/  @!P5 IMAD.IADD R13, R13, 0x1, -R7.reuse ;  /* 0x000000010d0dd824 */ /* 0x100fe200078e0a07 */
[C---:B------:R-:W-:Y:S01]  /*3a80*/  ISETP.GT.U32.AND P5, PT, R7.reuse, R12, PT ;  /* 0x0000000c0700720c */ /* 0x040fe20003fa4070 */
[----:B------:R-:W-:Y:S01]  /*3a90*/  @!P3 IMAD.MOV R28, RZ, RZ, -R28 ;  /* 0x000000ffff1cb224 */ /* 0x000fe200078e0a1c */
[----:B------:R-:W-:Y:S01]  /*3aa0*/  ISETP.GT.U32.AND P3, PT, R7, R11, PT ;  /* 0x0000000b0700720c */ /* 0x000fe20003f64070 */
[----:B------:R-:W-:Y:S02]  /*3ab0*/  IMAD.MOV R16, RZ, RZ, -R16 ;  /* 0x000000ffff107224 */ /* 0x000fe400078e0a10 */
[----:B------:R-:W-:Y:S01]  /*3ac0*/  @!P4 IMAD.IADD R10, R10, 0x1, -R7 ;  /* 0x000000010a0ac824 */ /* 0x000fe200078e0a07 */
[----:B------:R-:W-:Y:S01]  /*3ad0*/  ISETP.GE.AND P4, PT, R5, RZ, PT ;  /* 0x000000ff0500720c */ /* 0x000fe20003f86270 */
[C---:B------:R-:W-:Y:S01]  /*3ae0*/  IMAD R15, R7.reuse, R16, R15 ;  /* 0x00000010070f7224 */ /* 0x040fe200078e020f */
[----:B------:R-:W-:Y:S01]  /*3af0*/  IABS R16, R17 ;  /* 0x0000001100107213 */ /* 0x000fe20000000000 */
[--C-:B------:R-:W-:Y:S01]  /*3b00*/  @!P6 IMAD.IADD R14, R14, 0x1, -R7.reuse ;  /* 0x000000010e0ee824 */ /* 0x100fe200078e0a07 */
[----:B------:R-:W-:Y:S01]  /*3b10*/  LOP3.LUT R5, R26, 0x20, RZ, 0xfc, !PT ;  /* 0x000000201a057812 */ /* 0x000fe200078efcff */
[----:B------:R-:W-:Y:S01]  /*3b20*/  @!P2 IMAD.MOV R10, RZ, RZ, -R10 ;  /* 0x000000ffff0aa224 */ /* 0x000fe200078e0a0a */
[C---:B------:R-:W-:Y:S01]  /*3b30*/  ISETP.GT.U32.AND P2, PT, R7.reuse, R13, PT ;  /* 0x0000000d0700720c */ /* 0x040fe20003f44070 */
[--C-:B------:R-:W-:Y:S01]  /*3b40*/  @!P5 IMAD.IADD R12, R12, 0x1, -R7.reuse ;  /* 0x000000010c0cd824 */ /* 0x100fe200078e0a07 */
[C---:B------:R-:W-:Y:S01]  /*3b50*/  ISETP.GT.U32.AND P6, PT, R7.reuse, R14, PT ;  /* 0x0000000e0700720c */ /* 0x040fe20003fc4070 */
[----:B------:R-:W-:Y:S01]  /*3b60*/  IMAD.HI.U32 R6, R0, R16, RZ ;  /* 0x0000001000067227 */ /* 0x000fe200078e00ff */
[----:B------:R-:W-:Y:S01]  /*3b70*/  ISETP.GT.U32.AND P5, PT, R7, R15, PT ;  /* 0x0000000f0700720c */ /* 0x000fe20003fa4070 */
[----:B------:R0:W-:Y:S01]  /*3b80*/  STL [R1+0x1158], R28 ;  /* 0x0011581c01007387 */ /* 0x0001e20000100800 */
[----:B------:R-:W-:Y:S01]  /*3b90*/  IABS R20, R5 ;  /* 0x0000000500147213 */ /* 0x000fe20000000000 */
[--C-:B------:R-:W-:Y:S01]  /*3ba0*/  @!P3 IMAD.IADD R11, R11, 0x1, -R7.reuse ;  /* 0x000000010b0bb824 */ /* 0x100fe200078e0a07 */
[----:B------:R-:W-:Y:S01]  /*3bb0*/  ISETP.GE.AND P3, PT, R3, RZ, PT ;  /* 0x000000ff0300720c */ /* 0x000fe20003f66270 */
[----:B------:R-:W-:Y:S01]  /*3bc0*/  IMAD.MOV R6, RZ, RZ, -R6 ;  /* 0x000000ffff067224 */ /* 0x000fe200078e0a06 */
[----:B------:R-:W-:Y:S01]  /*3bd0*/  LOP3.LUT R3, R26, 0x18, RZ, 0xfc, !PT ;  /* 0x000000181a037812 */ /* 0x000fe200078efcff */
[----:B------:R-:W-:Y:S01]  /*3be0*/  @!P1 IMAD.MOV R8, RZ, RZ, -R8 ;  /* 0x000000ffff089224 */ /* 0x000fe200078e0a08 */
[----:B------:R-:W-:Y:S01]  /*3bf0*/  ISETP.GE.AND P1, PT, R4, RZ, PT ;  /* 0x000000ff0400720c */ /* 0x000fe20003f26270 */
[----:B------:R-:W-:Y:S01]  /*3c00*/  IMAD R16, R7, R6, R16 ;  /* 0x0000000607107224 */ /* 0x000fe200078e0210 */
[----:B------:R-:W-:Y:S01]  /*3c10*/  LOP3.LUT R4, R26, 0x14, RZ, 0xfc, !PT ;  /* 0x000000141a047812 */ /* 0x000fe200078efcff */
[--C-:B------:R-:W-:Y:S01]  /*3c20*/  @!P2 IMAD.IADD R13, R13, 0x1, -R7.reuse ;  /* 0x000000010d0da824 */ /* 0x100fe200078e0a07 */
[----:B------:R-:W-:Y:S01]  /*3c30*/  IABS R18, R3 ;  /* 0x0000000300127213 */ /* 0x000fe20000000000 */
[--C-:B------:R-:W-:Y:S01]  /*3c40*/  @!P6 IMAD.IADD R14, R14, 0x1, -R7.reuse ;  /* 0x000000010e0ee824 */ /* 0x100fe200078e0a07 */
[----:B------:R-:W-:Y:S01]  /*3c50*/  IABS R19, R4 ;  /* 0x0000000400137213 */ /* 0x000fe20000000000 */
[----:B------:R-:W-:Y:S01]  /*3c60*/  @!P5 IMAD.IADD R15, R15, 0x1, -R7 ;  /* 0x000000010f0fd824 */ /* 0x000fe200078e0a07 */
[----:B------:R-:W-:Y:S01]  /*3c70*/  ISETP.GE.AND P2, PT, R2, RZ, PT ;  /* 0x000000ff0200720c */ /* 0x000fe20003f46270 */
[C---:B------:R-:W-:Y:S01]  /*3c80*/  IMAD.HI.U32 R21, R0.reuse, R20, RZ ;  /* 0x0000001400157227 */ /* 0x040fe200078e00ff */
[----:B------:R-:W-:Y:S01]  /*3c90*/  ISETP.GT.U32.AND P6, PT, R7, R16, PT ;  /* 0x000000100700720c */ /* 0x000fe20003fc4070 */
[----:B------:R-:W-:Y:S01]  /*3ca0*/  STL [R1+0x115c], R8 ;  /* 0x00115c0801007387 */ /* 0x000fe20000100800 */
[----:B------:R-:W-:Y:S01]  /*3cb0*/  ISETP.GE.AND P5, PT, R17, RZ, PT ;  /* 0x000000ff1100720c */ /* 0x000fe20003fa6270 */
[----:B------:R-:W-:-:S02]  /*3cc0*/  IMAD.HI.U32 R2, R0, R18, RZ ;  /* 0x0000001200027227 */ /* 0x000fc400078e00ff */
[----:B------:R-:W-:Y:S02]  /*3cd0*/  STL [R1+0x1160], R9 ;  /* 0x0011600901007387 */ /* 0x000fe40000100800 */
[----:B------:R-:W-:Y:S01]  /*3ce0*/  @!P0 IMAD.MOV R11, RZ, RZ, -R11 ;  /* 0x000000ffff0b8224 */ /* 0x000fe200078e0a0b */
[----:B------:R-:W-:Y:S01]  /*3cf0*/  ISETP.GT.U32.AND P0, PT, R7, R15, PT ;  /* 0x0000000f0700720c */ /* 0x000fe20003f04070 */
[----:B------:R-:W-:Y:S01]  /*3d00*/  IMAD.HI.U32 R6, R0, R19, RZ ;  /* 0x0000001300067227 */ /* 0x000fe200078e00ff */
[----:B------:R1:W-:Y:S03]  /*3d10*/  STL [R1+0x1164], R10 ;  /* 0x0011640a01007387 */ /* 0x0003e60000100800 */
[----:B------:R-:W-:Y:S01]  /*3d20*/  IMAD.MOV R21, RZ, RZ, -R21 ;  /* 0x000000ffff157224 */ /* 0x000fe200078e0a15 */
[----:B0-----:R-:W0:Y:S01]  /*3d30*/  S2R R28, SR_TID.X ;  /* 0x00000000001c7919 */ /* 0x001e220000002100 */
[----:B------:R-:W-:-:S02]  /*3d40*/  IMAD.MOV R2, RZ, RZ, -R2 ;  /* 0x000000ffff027224 */ /* 0x000fc400078e0a02 */
[----:B------:R-:W-:Y:S01]  /*3d50*/  IMAD.MOV R6, RZ, RZ, -R6 ;  /* 0x000000ffff067224 */ /* 0x000fe200078e0a06 */
[----:B------:R2:W-:Y:S01]  /*3d60*/  STL [R1+0x1168], R11 ;  /* 0x0011680b01007387 */ /* 0x0005e20000100800 */
[C---:B------:R-:W-:Y:S01]  /*3d70*/  IMAD R17, R7.reuse, R21, R20 ;  /* 0x0000001507117224 */ /* 0x040fe200078e0214 */
[C---:B-1----:R-:W-:Y:S01]  /*3d80*/  LOP3.LUT R10, R26.reuse, 0xc, RZ, 0xfc, !PT ;  /* 0x0000000c1a0a7812 */ /* 0x042fe200078efcff */
[C---:B------:R-:W-:Y:S01]  /*3d90*/  IMAD R18, R7.reuse, R2, R18 ;  /* 0x0000000207127224 */ /* 0x040fe200078e0212 */
[----:B------:R-:W-:Y:S01]  /*3da0*/  LOP3.LUT R2, R26, 0x10, RZ, 0xfc, !PT ;  /* 0x000000101a027812 */ /* 0x000fe200078efcff */
[C---:B------:R-:W-:Y:S01]  /*3db0*/  IMAD R19, R7.reuse, R6, R19 ;  /* 0x0000000607137224 */ /* 0x040fe200078e0213 */
[----:B------:R-:W-:Y:S01]  /*3dc0*/  IABS R21, R10 ;  /* 0x0000000a00157213 */ /* 0x000fe20000000000 */
[----:B------:R-:W-:Y:S01]  /*3dd0*/  @!P6 IMAD.IADD R16, R16, 0x1, -R7 ;  /* 0x000000011010e824 */ /* 0x000fe200078e0a07 */
[C---:B------:R-:W-:Y:S01]  /*3de0*/  ISETP.GT.U32.AND P6, PT, R7.reuse, R17, PT ;  /* 0x000000110700720c */ /* 0x040fe20003fc4070 */
[----:B------:R-:W-:Y:S01]  /*3df0*/  @!P4 IMAD.MOV R13, RZ, RZ, -R13 ;  /* 0x000000ffff0dc224 */ /* 0x000fe200078e0a0d */
[----:B------:R-:W-:Y:S01]  /*3e00*/  ISETP.GT.U32.AND P4, PT, R7, R18, PT ;  /* 0x000000120700720c */ /* 0x000fe20003f84070 */
[----:B------:R-:W-:Y:S01]  /*3e10*/  @!P0 IMAD.IADD R15, R15, 0x1, -R7 ;  /* 0x000000010f0f8824 */ /* 0x000fe200078e0a07 */
[C---:B------:R-:W-:Y:S01]  /*3e20*/  ISETP.GT.U32.AND P0, PT, R7.reuse, R19, PT ;  /* 0x000000130700720c */ /* 0x040fe20003f04070 */
[----:B------:R-:W-:Y:S01]  /*3e30*/  @!P1 IMAD.MOV R12, RZ, RZ, -R12 ;  /* 0x000000ffff0c9224 */ /* 0x000fe200078e0a0c */
[----:B------:R-:W-:Y:S01]  /*3e40*/  ISETP.GT.U32.AND P1, PT, R7, R16, PT ;  /* 0x000000100700720c */ /* 0x000fe20003f24070 */
[----:B------:R-:W-:Y:S01]  /*3e50*/  @!P3 IMAD.MOV R14, RZ, RZ, -R14 ;  /* 0x000000ffff0eb224 */ /* 0x000fe200078e0a0e */
[----:B------:R-:W-:Y:S01]  /*3e60*/  IABS R20, R2 ;  /* 0x0000000200147213 */ /* 0x000fe20000000000 */
[----:B------:R-:W-:Y:S01]  /*3e70*/  @!P2 IMAD.MOV R15, RZ, RZ, -R15 ;  /* 0x000000ffff0fa224 */ /* 0x000fe200078e0a0f */
[----:B------:R-:W-:Y:S01]  /*3e80*/  ISETP.GE.AND P3, PT, R5, RZ, PT ;  /* 0x000000ff0500720c */ /* 0x000fe20003f66270 */
[----:B------:R-:W-:Y:S01]  /*3e90*/  STL [R1+0x116c], R12 ;  /* 0x00116c0c01007387 */ /* 0x000fe20000100800 */
[----:B--2---:R-:W-:Y:S01]  /*3ea0*/  LOP3.LUT R11, R26, 0x8, RZ, 0xfc, !PT ;  /* 0x000000081a0b7812 */ /* 0x004fe200078efcff */
[--C-:B------:R-:W-:Y:S01]  /*3eb0*/  @!P6 IMAD.IADD R17, R17, 0x1, -R7.reuse ;  /* 0x000000011111e824 */ /* 0x100fe200078e0a07 */
[----:B------:R-:W-:Y:S01]  /*3ec0*/  ISETP.GE.AND P6, PT, R4, RZ, PT ;  /* 0x000000ff0400720c */ /* 0x000fe20003fc6270 */
[--C-:B------:R-:W-:Y:S01]  /*3ed0*/  @!P4 IMAD.IADD R18, R18, 0x1, -R7.reuse ;  /* 0x000000011212c824 */ /* 0x100fe200078e0a07 */
[----:B------:R-:W-:Y:S01]  /*3ee0*/  STL [R1+0x1170], R13 ;  /* 0x0011700d01007387 */ /* 0x000fe20000100800 */
[--C-:B------:R-:W-:Y:S01]  /*3ef0*/  @!P0 IMAD.IADD R19, R19, 0x1, -R7.reuse ;  /* 0x0000000113138824 */ /* 0x100fe200078e0a07 */
[C---:B------:R-:W-:Y:S01]  /*3f00*/  ISETP.GT.U32.AND P4, PT, R7.reuse, R17, PT ;  /* 0x000000110700720c */ /* 0x040fe20003f84070 */
[C---:B------:R-:W-:Y:S01]  /*3f10*/  IMAD.HI.U32 R5, R0.reuse, R20, RZ ;  /* 0x0000001400057227 */ /* 0x040fe200078e00ff */
[----:B------:R-:W-:Y:S01]  /*3f20*/  ISETP.GT.U32.AND P0, PT, R7, R18, PT ;  /* 0x000000120700720c */ /* 0x000fe20003f04070 */
[----:B------:R1:W-:Y:S01]  /*3f30*/  STL [R1+0x1174], R14 ;  /* 0x0011740e01007387 */ /* 0x0003e20000100800 */
[----:B------:R-:W-:Y:S01]  /*3f40*/  IABS R22, R11 ;  /* 0x0000000b00167213 */ /* 0x000fe20000000000 */
[----:B------:R-:W-:Y:S01]  /*3f50*/  IMAD.HI.U32 R4, R0, R21, RZ ;  /* 0x0000001500047227 */ /* 0x000fe200078e00ff */
[----:B------:R-:W-:Y:S01]  /*3f60*/  ISETP.GE.AND P2, PT, R2, RZ, PT ;  /* 0x000000ff0200720c */ /* 0x000fe20003f46270 */
[----:B------:R2:W-:Y:S01]  /*3f70*/  STL [R1+0x1178], R15 ;  /* 0x0011780f01007387 */ /* 0x0005e20000100800 */
[----:B0-----:R-:W-:Y:S01]  /*3f80*/  LEA.HI R2, R28, R29, RZ, 0x1b ;  /* 0x0000001d1c027211 */ /* 0x001fe200078fd8ff */
[----:B------:R-:W-:Y:S01]  /*3f90*/  @!P1 IMAD.IADD R16, R16, 0x1, -R7 ;  /* 0x0000000110109824 */ /* 0x000fe200078e0a07 */
[----:B------:R-:W-:Y:S01]  /*3fa0*/  ISETP.GE.AND P1, PT, R3, RZ, PT ;  /* 0x000000ff0300720c */ /* 0x000fe20003f26270 */
[----:B------:R-:W-:Y:S01]  /*3fb0*/  IMAD.MOV R3, RZ, RZ, -R5 ;  /* 0x000000ffff037224 */ /* 0x000fe200078e0a05 */
[C---:B------:R-:W-:Y:S01]  /*3fc0*/  IADD3 R27, R2.reuse, 0xfc, RZ ;  /* 0x000000fc021b7810 */ /* 0x040fe20007ffe0ff */
[----:B------:R-:W-:Y:S01]  /*3fd0*/  IMAD.MOV R4, RZ, RZ, -R4 ;  /* 0x000000ffff047224 */ /* 0x000fe200078e0a04 */
[C---:B------:R-:W-:Y:S01]  /*3fe0*/  IADD3 R5, R2.reuse, 0xdc, RZ ;  /* 0x000000dc02057810 */ /* 0x040fe20007ffe0ff */
[C---:B------:R-:W-:Y:S01]  /*3ff0*/  IMAD R20, R7.reuse, R3, R20 ;  /* 0x0000000307147224 */ /* 0x040fe200078e0214 */
[----:B-1----:R-:W-:Y:S01]  /*4000*/  IADD3 R14, R2, 0xbc, RZ ;  /* 0x000000bc020e7810 */ /* 0x002fe20007ffe0ff */
[----:B------:R-:W-:Y:S01]  /*4010*/  IMAD R21, R7, R4, R21 ;  /* 0x0000000407157224 */ /* 0x000fe200078e0215 */
[----:B--2---:R-:W-:Y:S01]  /*4020*/  LOP3.LUT R15, R26, 0x4, RZ, 0xfc, !PT ;  /* 0x000000041a0f7812 */ /* 0x004fe200078efcff */
[--C-:B------:R-:W-:Y:S01]  /*4030*/  @!P4 IMAD.IADD R17, R17, 0x1, -R7.reuse ;  /* 0x000000011111c824 */ /* 0x100fe200078e0a07 */
[C---:B------:R-:W-:Y:S01]  /*4040*/  ISETP.GT.U32.AND P4, PT, R7.reuse, R20, PT ;  /* 0x000000140700720c */ /* 0x040fe20003f84070 */
[----:B------:R-:W-:Y:S01]  /*4050*/  @!P0 IMAD.IADD R18, R18, 0x1, -R7 ;  /* 0x0000000112128824 */ /* 0x000fe200078e0a07 */
[C---:B------:R-:W-:Y:S01]  /*4060*/  ISETP.GT.U32.AND P0, PT, R7.reuse, R21, PT ;  /* 0x000000150700720c */ /* 0x040fe20003f04070 */
[----:B------:R-:W-:Y:S01]  /*4070*/  @!P5 IMAD.MOV R16, RZ, RZ, -R16 ;  /* 0x000000ffff10d224 */ /* 0x000fe200078e0a10 */
[----:B------:R-:W-:Y:S01]  /*4080*/  ISETP.GT.U32.AND P5, PT, R7, R19, PT ;  /* 0x000000130700720c */ /* 0x000fe20003fa4070 */
[----:B------:R-:W-:Y:S01]  /*4090*/  @!P3 IMAD.MOV R17, RZ, RZ, -R17 ;  /* 0x000000ffff11b224 */ /* 0x000fe200078e0a11 */
[----:B------:R-:W-:Y:S01]  /*40a0*/  IABS R23, R15 ;  /* 0x0000000f00177213 */ /* 0x000fe20000000000 */
[----:B------:R-:W-:Y:S01]  /*40b0*/  IMAD.HI.U32 R4, R0, R22, RZ ;  /* 0x0000001600047227 */ /* 0x000fe200078e00ff */
[----:B------:R-:W-:Y:S01]  /*40c0*/  IABS R24, R14 ;  /* 0x0000000e00187213 */ /* 0x000fe20000000000 */
[----:B------:R-:W-:Y:S01]  /*40d0*/  STL [R1+0x117c], R16 ;  /* 0x00117c1001007387 */ /* 0x000fe20000100800 */
[----:B------:R-:W-:Y:S01]  /*40e0*/  IADD3 R13, R2, 0x9c, RZ ;  /* 0x0000009c020d7810 */ /* 0x000fe20007ffe0ff */
[----:B------:R-:W-:Y:S01]  /*40f0*/  IMAD.HI.U32 R3, R0, R23, RZ ;  /* 0x0000001700037227 */ /* 0x000fe200078e00ff */
[C---:B------:R-:W-:Y:S01]  /*4100*/  IADD3 R8, R2.reuse, 0x5c, RZ ;  /* 0x0000005c02087810 */ /* 0x040fe20007ffe0ff */
[----:B------:R0:W-:Y:S01]  /*4110*/  STL [R1+0x1180], R17 ;  /* 0x0011801101007387 */ /* 0x0001e20000100800 */
[----:B------:R-:W-:Y:S01]  /*4120*/  IADD3 R9, R2, 0x3c, RZ ;  /* 0x0000003c02097810 */ /* 0x000fe20007ffe0ff */
[--C-:B------:R-:W-:Y:S01]  /*4130*/  @!P4 IMAD.IADD R20, R20, 0x1, -R7.reuse ;  /* 0x000000011414c824 */ /* 0x100fe200078e0a07 */
[----:B------:R-:W-:Y:S01]  /*4140*/  ISETP.GE.AND P4, PT, R5, RZ, PT ;  /* 0x000000ff0500720c */ /* 0x000fe20003f86270 */
[----:B------:R-:W-:Y:S01]  /*4150*/  @!P0 IMAD.IADD R21, R21, 0x1, -R7 ;  /* 0x0000000115158824 */ /* 0x000fe200078e0a07 */
[----:B------:R-:W-:Y:S01]  /*4160*/  IABS R5, R5 ;  /* 0x0000000500057213 */ /* 0x000fe20000000000 */
[----:B------:R-:W-:Y:S01]  /*4170*/  IMAD.MOV R4, RZ, RZ, -R4 ;  /* 0x000000ffff047224 */ /* 0x000fe200078e0a04 */
[C---:B------:R-:W-:Y:S01]  /*4180*/  ISETP.GT.U32.AND P3, PT, R7.reuse, R20, PT ;  /* 0x000000140700720c */ /* 0x040fe20003f64070 */
[----:B------:R-:W-:Y:S01]  /*4190*/  IMAD.MOV R3, RZ, RZ, -R3 ;  /* 0x000000ffff037224 */ /* 0x000fe200078e0a03 */
[----:B------:R-:W-:Y:S01]  /*41a0*/  ISETP.GT.U32.AND P0, PT, R7, R21, PT ;  /* 0x000000150700720c */ /* 0x000fe20003f04070 */
[----:B------:R-:W-:Y:S01]  /*41b0*/  @!P5 IMAD.IADD R19, R19, 0x1, -R7 ;  /* 0x000000011313d824 */ /* 0x000fe200078e0a07 */
[----:B------:R-:W-:Y:S01]  /*41c0*/  ISETP.GE.AND P5, PT, R27, RZ, PT ;  /* 0x000000ff1b00720c */ /* 0x000fe20003fa6270 */
[C---:B------:R-:W-:Y:S01]  /*41d0*/  IMAD R22, R7.reuse, R4, R22 ;  /* 0x0000000407167224 */ /* 0x040fe200078e0216 */
[----:B------:R-:W-:Y:S01]  /*41e0*/  IABS R27, R27 ;  /* 0x0000001b001b7213 */ /* 0x000fe20000000000 */
[----:B------:R-:W-:Y:S01]  /*41f0*/  IMAD R23, R7, R3, R23 ;  /* 0x0000000307177224 */ /* 0x000fe200078e0217 */
[----:B------:R-:W-:Y:S01]  /*4200*/  IABS R4, R8 ;  /* 0x0000000800047213 */ /* 0x000fe20000000000 */
[----:B------:R-:W-:Y:S01]  /*4210*/  IMAD.HI.U32 R25, R0, R5, RZ ;  /* 0x0000000500197227 */ /* 0x000fe200078e00ff */
[----:B------:R-:W-:-:S03]  /*4220*/  IADD3 R12, R2, 0x7c, RZ ;  /* 0x0000007c020c7810 */ /* 0x000fc60007ffe0ff */
[--C-:B------:R-:W-:Y:S01]  /*4230*/  @!P3 IMAD.IADD R20, R20, 0x1, -R7.reuse ;  /* 0x000000011414b824 */ /* 0x100fe200078e0a07 */
[----:B------:R-:W-:Y:S01]  /*4240*/  ISETP.GT.U32.AND P3, PT, R7, R22, PT ;  /* 0x000000160700720c */ /* 0x000fe20003f64070 */
[----:B------:R-:W-:Y:S01]  /*4250*/  @!P0 IMAD.IADD R21, R21, 0x1, -R7 ;  /* 0x0000000115158824 */ /* 0x000fe200078e0a07 */
[----:B------:R-:W-:Y:S01]  /*4260*/  ISETP.GT.U32.AND P0, PT, R7, R23, PT ;  /* 0x000000170700720c */ /* 0x000fe20003f04070 */
[----:B------:R-:W-:Y:S01]  /*4270*/  IMAD.HI.U32 R6, R0, R27, RZ ;  /* 0x0000001b00067227 */ /* 0x000fe200078e00ff */
[----:B------:R-:W-:-:S03]  /*4280*/  IABS R29, R12 ;  /* 0x0000000c001d7213 */ /* 0x000fc60000000000 */
[----:B------:R-:W-:Y:S01]  /*4290*/  IMAD.MOV R3, RZ, RZ, -R6 ;  /* 0x000000ffff037224 */ /* 0x000fe200078e0a06 */
[----:B------:R-:W-:Y:S01]  /*42a0*/  IABS R6, R13 ;  /* 0x0000000d00067213 */ /* 0x000fe20000000000 */
[----:B------:R-:W-:Y:S02]  /*42b0*/  IMAD.MOV R25, RZ, RZ, -R25 ;  /* 0x000000ffff197224 */ /* 0x000fe400078e0a19 */
[C---:B------:R-:W-:Y:S02]  /*42c0*/  IMAD R27, R7.reuse, R3, R27 ;  /* 0x00000003071b7224 */ /* 0x040fe400078e021b */
[C---:B------:R-:W-:Y:S01]  /*42d0*/  IMAD R25, R7.reuse, R25, R5 ;  /* 0x0000001907197224 */ /* 0x040fe200078e0205 */
[----:B------:R-:W-:Y:S01]  /*42e0*/  IABS R5, R9 ;  /* 0x0000000900057213 */ /* 0x000fe20000000000 */
[--C-:B------:R-:W-:Y:S01]  /*42f0*/  @!P3 IMAD.IADD R22, R22, 0x1, -R7.reuse ;  /* 0x000000011616b824 */ /* 0x100fe200078e0a07 */
[----:B------:R-:W-:Y:S01]  /*4300*/  ISETP.GT.U32.AND P3, PT, R7, R27, PT ;  /* 0x0000001b0700720c */ /* 0x000fe20003f64070 */
[----:B------:R-:W-:Y:S01]  /*4310*/  @!P0 IMAD.IADD R23, R23, 0x1, -R7 ;  /* 0x0000000117178824 */ /* 0x000fe200078e0a07 */
[----:B------:R-:W-:Y:S01]  /*4320*/  ISETP.GT.U32.AND P0, PT, R7, R25, PT ;  /* 0x000000190700720c */ /* 0x000fe20003f04070 */
[----:B------:R-:W-:-:S04]  /*4330*/  IMAD.HI.U32 R3, R0, R24, RZ ;  /* 0x0000001800037227 */ /* 0x000fc800078e00ff */
[----:B------:R-:W-:Y:S02]  /*4340*/  IMAD.MOV R3, RZ, RZ, -R3 ;  /* 0x000000ffff037224 */ /* 0x000fe400078e0a03 */
[----:B------:R-:W-:Y:S01]  /*4350*/  @!P1 IMAD.MOV R18, RZ, RZ, -R18 ;  /* 0x000000ffff129224 */ /* 0x000fe200078e0a12 */
[C---:B------:R-:W-:Y:S01]  /*4360*/  ISETP.GT.U32.AND P1, PT, R7.reuse, R22, PT ;  /* 0x000000160700720c */ /* 0x040fe20003f24070 */
[----:B------:R-:W-:Y:S02]  /*4370*/  IMAD R24, R7, R3, R24 ;  /* 0x0000000307187224 */ /* 0x000fe400078e0218 */
[--C-:B------:R-:W-:Y:S01]  /*4380*/  @!P3 IMAD.IADD R27, R27, 0x1, -R7.reuse ;  /* 0x000000011b1bb824 */ /* 0x100fe200078e0a07 */
[----:B------:R-:W-:Y:S01]  /*4390*/  STL [R1+0x1184], R18 ;  /* 0x0011841201007387 */ /* 0x000fe20000100800 */
[----:B------:R-:W-:Y:S01]  /*43a0*/  @!P0 IMAD.IADD R25, R25, 0x1, -R7 ;  /* 0x0000000119198824 */ /* 0x000fe200078e0a07 */
[----:B------:R-:W-:Y:S01]  /*43b0*/  ISETP.GT.U32.AND P3, PT, R7, R24, PT ;  /* 0x000000180700720c */ /* 0x000fe20003f64070 */
[----:B------:R-:W-:Y:S01]  /*43c0*/  IMAD.HI.U32 R3, R0, R6, RZ ;  /* 0x0000000600037227 */ /* 0x000fe200078e00ff */
[----:B------:R-:W-:-:S02]  /*43d0*/  ISETP.GE.AND P0, PT, R10, RZ, PT ;  /* 0x000000ff0a00720c */ /* 0x000fc40003f06270 */
[----:B------:R-:W-:Y:S01]  /*43e0*/  IADD3 R10, R2, 0x1c, RZ ;  /* 0x0000001c020a7810 */ /* 0x000fe20007ffe0ff */
[----:B0-----:R-:W-:Y:S02]  /*43f0*/  IMAD.MOV.U32 R17, RZ, RZ, R4 ;  /* 0x000000ffff117224 */ /* 0x001fe400078e0004 */
[----:B------:R-:W-:Y:S01]  /*4400*/  IMAD.MOV R3, RZ, RZ, -R3 ;  /* 0x000000ffff037224 */ /* 0x000fe200078e0a03 */
[----:B------:R-:W-:Y:S01]  /*4410*/  IABS R2, R10 ;  /* 0x0000000a00027213 */ /* 0x000fe20000000000 */
[----:B------:R-:W-:Y:S01]  /*4420*/  @!P2 IMAD.MOV R20, RZ, RZ, -R20 ;  /* 0x000000ffff14a224 */ /* 0x000fe200078e0a14 */
[C---:B------:R-:W-:Y:S01]  /*4430*/  ISETP.GT.U32.AND P2, PT, R7.reuse, R27, PT ;  /* 0x0000001b0700720c */ /* 0x040fe20003f44070 */
[----:B------:R-:W-:Y:S02]  /*4440*/  IMAD.MOV.U32 R16, RZ, RZ, R5 ;  /* 0x000000ffff107224 */ /* 0x000fe400078e0005 */
[----:B------:R-:W-:Y:S01]  /*4450*/  @!P3 IMAD.IADD R24, R24, 0x1, -R7 ;  /* 0x000000011818b824 */ /* 0x000fe200078e0a07 */
[C---:B------:R-:W-:Y:S01]  /*4460*/  ISETP.GT.U32.AND P3, PT, R7.reuse, R23, PT ;  /* 0x000000170700720c */ /* 0x040fe20003f64070 */
[----:B------:R-:W-:Y:S01]  /*4470*/  @!P0 IMAD.MOV R21, RZ, RZ, -R21 ;  /* 0x000000ffff158224 */ /* 0x000fe200078e0a15 */
[----:B------:R-:W-:Y:S01]  /*4480*/  ISETP.GT.U32.AND P0, PT, R7, R25, PT ;  /* 0x000000190700720c */ /* 0x000fe20003f04070 */
[----:B------:R-:W-:-:S04]  /*4490*/  IMAD.HI.U32 R4, R0, R17, RZ ;  /* 0x0000001100047227 */ /* 0x000fc800078e00ff */
[----:B------:R-:W-:Y:S01]  /*44a0*/  @!P6 IMAD.MOV R19, RZ, RZ, -R19 ;  /* 0x000000ffff13e224 */ /* 0x000fe200078e0a13 */
[C---:B------:R-:W-:Y:S01]  /*44b0*/  ISETP.GT.U32.AND P6, PT, R7.reuse, R24, PT ;  /* 0x000000180700720c */ /* 0x040fe20003fc4070 */
[----:B------:R-:W-:Y:S02]  /*44c0*/  IMAD R6, R7, R3, R6 ;  /* 0x0000000307067224 */ /* 0x000fe400078e0206 */
[----:B------:R-:W-:Y:S01]  /*44d0*/  IMAD.HI.U32 R3, R0, R16, RZ ;  /* 0x0000001000037227 */ /* 0x000fe200078e00ff */
[----:B------:R-:W-:Y:S03]  /*44e0*/  STL [R1+0x1188], R19 ;  /* 0x0011881301007387 */ /* 0x000fe60000100800 */
[----:B------:R-:W-:Y:S01]  /*44f0*/  IMAD.MOV R4, RZ, RZ, -R4 ;  /* 0x000000ffff047224 */ /* 0x000fe200078e0a04 */
[----:B------:R-:W-:Y:S01]  /*4500*/  STL [R1+0x118c], R20 ;  /* 0x00118c1401007387 */ /* 0x000fe20000100800 */
[----:B------:R-:W-:-:S02]  /*4510*/  IMAD.MOV R3, RZ, RZ, -R3 ;  /* 0x000000ffff037224 */ /* 0x000fc400078e0a03 */
[----:B------:R-:W-:Y:S01]  /*4520*/  @!P1 IMAD.IADD R22, R22, 0x1, -R7 ;  /* 0x0000000116169824 */ /* 0x000fe200078e0a07 */
[C---:B------:R-:W-:Y:S01]  /*4530*/  ISETP.GT.U32.AND P1, PT, R7.reuse, R6, PT ;  /* 0x000000060700720c */ /* 0x040fe20003f24070 */
[C---:B------:R-:W-:Y:S01]  /*4540*/  IMAD R4, R7.reuse, R4, R17 ;  /* 0x0000000407047224 */ /* 0x040fe200078e0211 */
[----:B------:R-:W-:Y:S01]  /*4550*/  STL [R1+0x1190], R21 ;  /* 0x0011901501007387 */ /* 0x000fe20000100800 */
[----:B------:R-:W-:Y:S02]  /*4560*/  IMAD R3, R7, R3, R16 ;  /* 0x0000000307037224 */ /* 0x000fe400078e0210 */
[--C-:B------:R-:W-:Y:S01]  /*4570*/  @!P0 IMAD.IADD R25, R25, 0x1, -R7.reuse ;  /* 0x0000000119198824 */ /* 0x100fe200078e0a07 */
[----:B------:R-:W-:Y:S01]  /*4580*/  ISETP.GE.AND P0, PT, R11, RZ, PT ;  /* 0x000000ff0b00720c */ /* 0x000fe20003f06270 */
[----:B------:R-:W-:Y:S01]  /*4590*/  @!P2 IMAD.IADD R27, R27, 0x1, -R7 ;  /* 0x000000011b1ba824 */ /* 0x000fe200078e0a07 */
[----:B------:R-:W-:Y:S01]  /*45a0*/  ISETP.GT.U32.AND P2, PT, R7, R4, PT ;  /* 0x000000040700720c */ /* 0x000fe20003f44070 */
[----:B------:R-:W-:Y:S01]  /*45b0*/  IMAD.HI.U32 R5, R0, R29, RZ ;  /* 0x0000001d00057227 */ /* 0x000fe200078e00ff */
[----:B------:R-:W-:-:S03]  /*45c0*/  IABS R11, R26 ;  /* 0x0000001a000b7213 */ /* 0x000fc60000000000 */
[----:B------:R-:W-:Y:S01]  /*45d0*/  @!P6 IMAD.IADD R24, R24, 0x1, -R7 ;  /* 0x000000011818e824 */ /* 0x000fe200078e0a07 */
[----:B------:R-:W-:Y:S01]  /*45e0*/  ISETP.GT.U32.AND P6, PT, R7, R3, PT ;  /* 0x000000030700720c */ /* 0x000fe20003fc4070 */
[----:B------:R-:W-:Y:S02]  /*45f0*/  IMAD.MOV R5, RZ, RZ, -R5 ;  /* 0x000000ffff057224 */ /* 0x000fe400078e0a05 */
[----:B------:R-:W-:Y:S01]  /*4600*/  @!P1 IMAD.IADD R6, R6, 0x1, -R7 ;  /* 0x0000000106069824 */ /* 0x000fe200078e0a07 */
[----:B------:R-:W-:Y:S01]  /*4610*/  ISETP.GE.AND P1, PT, R15, RZ, PT ;  /* 0x000000ff0f00720c */ /* 0x000fe20003f26270 */
[C---:B------:R-:W-:Y:S02]  /*4620*/  IMAD R5, R7.reuse, R5, R29 ;  /* 0x0000000507057224 */ /* 0x040fe400078e021d */
[----:B------:R-:W-:Y:S01]  /*4630*/  @!P0 IMAD.MOV R22, RZ, RZ, -R22 ;  /* 0x000000ffff168224 */ /* 0x000fe200078e0a16 */
[----:B------:R-:W-:Y:S01]  /*4640*/  ISETP.GT.U32.AND P0, PT, R7, R6, PT ;  /* 0x000000060700720c */ /* 0x000fe20003f04070 */
[--C-:B------:R-:W-:Y:S01]  /*4650*/  @!P2 IMAD.IADD R4, R4, 0x1, -R7.reuse ;  /* 0x000000010404a824 */ /* 0x100fe200078e0a07 */
[----:B------:R-:W-:Y:S01]  /*4660*/  ISETP.GE.AND P2, PT, R13, RZ, PT ;  /* 0x000000ff0d00720c */ /* 0x000fe20003f46270 */
[--C-:B------:R-:W-:Y:S01]  /*4670*/  @!P3 IMAD.IADD R23, R23, 0x1, -R7.reuse ;  /* 0x000000011717b824 */ /* 0x100fe200078e0a07 */
[----:B------:R-:W-:Y:S01]  /*4680*/  ISETP.GT.U32.AND P3, PT, R7, R5, PT ;  /* 0x000000050700720c */ /* 0x000fe20003f64070 */
[----:B------:R-:W-:Y:S01]  /*4690*/  @!P6 IMAD.IADD R3, R3, 0x1, -R7 ;  /* 0x000000010303e824 */ /* 0x000fe200078e0a07 */
[----:B------:R-:W-:Y:S01]  /*46a0*/  ISETP.GE.AND P6, PT, R12, RZ, PT ;  /* 0x000000ff0c00720c */ /* 0x000fe20003fc6270 */
[----:B------:R-:W-:Y:S01]  /*46b0*/  @!P5 IMAD.MOV R27, RZ, RZ, -R27 ;  /* 0x000000ffff1bd224 */ /* 0x000fe200078e0a1b */
[C---:B------:R-:W-:Y:S01]  /*46c0*/  ISETP.GT.U32.AND P5, PT, R7.reuse, R4, PT ;  /* 0x000000040700720c */ /* 0x040fe20003fa4070 */
[----:B------:R-:W-:Y:S01]  /*46d0*/  @!P4 IMAD.MOV R25, RZ, RZ, -R25 ;  /* 0x000000ffff19c224 */ /* 0x000fe200078e0a19 */
[----:B------:R-:W-:Y:S01]  /*46e0*/  ISETP.GT.U32.AND P4, PT, R7, R3, PT ;  /* 0x000000030700720c */ /* 0x000fe20003f84070 */
[----:B------:R-:W-:Y:S01]  /*46f0*/  IMAD.HI.U32 R29, R0, R2, RZ ;  /* 0x00000002001d7227 */ /* 0x000fe200078e00ff */
[----:B------:R-:W-:Y:S03]  /*4700*/  STL [R1+0x1194], R22 ;  /* 0x0011941601007387 */ /* 0x000fe60000100800 */
[----:B------:R-:W-:Y:S01]  /*4710*/  @!P0 IMAD.IADD R6, R6, 0x1, -R7 ;  /* 0x0000000106068824 */ /* 0x000fe200078e0a07 */
[----:B------:R-:W-:Y:S01]  /*4720*/  ISETP.GE.AND P0, PT, R8, RZ, PT ;  /* 0x000000ff0800720c */ /* 0x000fe20003f06270 */
[----:B------:R-:W-:-:S02]  /*4730*/  IMAD.MOV R29, RZ, RZ, -R29 ;  /* 0x000000ffff1d7224 */ /* 0x000fc400078e0a1d */
[--C-:B------:R-:W-:Y:S01]  /*4740*/  @!P3 IMAD.IADD R5, R5, 0x1, -R7.reuse ;  /* 0x000000010505b824 */ /* 0x100fe200078e0a07 */
[----:B------:R-:W-:Y:S01]  /*4750*/  ISETP.GE.AND P3, PT, R14, RZ, PT ;  /* 0x000000ff0e00720c */ /* 0x000fe20003f66270 */
[----:B------:R-:W-:Y:S02]  /*4760*/  IMAD.SHL.U32 R8, R28, 0x2, RZ ;  /* 0x000000021c087824 */ /* 0x000fe400078e00ff */
[----:B------:R-:W-:Y:S01]  /*4770*/  @!P5 IMAD.IADD R4, R4, 0x1, -R7 ;  /* 0x000000010404d824 */ /* 0x000fe200078e0a07 */
[----:B------:R-:W-:Y:S01]  /*4780*/  ISETP.GE.AND P5, PT, R9, RZ, PT ;  /* 0x000000ff0900720c */ /* 0x000fe20003fa6270 */
[----:B------:R-:W-:Y:S01]  /*4790*/  IMAD.HI.U32 R0, R0, R11, RZ ;  /* 0x0000000b00007227 */ /* 0x000fe200078e00ff */
[----:B------:R-:W-:-:S03]  /*47a0*/  LOP3.LUT R9, R28, 0x40, RZ, 0xc0, !PT ;  /* 0x000000401c097812 */ /* 0x000fc600078ec0ff */
[----:B------:R-:W-:Y:S01]  /*47b0*/  IMAD R2, R7, R29, R2 ;  /* 0x0000001d07027224 */ /* 0x000fe200078e0202 */
[----:B------:R-:W-:Y:S01]  /*47c0*/  LOP3.LUT R29, R8, 0x10, RZ, 0xc0, !PT ;  /* 0x00000010081d7812 */ /* 0x000fe200078ec0ff */
[----:B------:R-:W-:Y:S01]  /*47d0*/  @!P4 IMAD.IADD R3, R3, 0x1, -R7 ;  /* 0x000000010303c824 */ /* 0x000fe200078e0a07 */
[----:B------:R-:W-:Y:S01]  /*47e0*/  ISETP.GE.AND P4, PT, R10, RZ, PT ;  /* 0x000000ff0a00720c */ /* 0x000fe20003f86270 */
[----:B------:R-:W-:Y:S01]  /*47f0*/  IMAD.MOV R0, RZ, RZ, -R0 ;  /* 0x000000ffff007224 */ /* 0x000fe200078e0a00 */
[----:B------:R-:W-:Y:S01]  /*4800*/  LEA.HI R29, R9, R29, RZ, 0x1f ;  /* 0x0000001d091d7211 */ /* 0x000fe200078ff8ff */
[C---:B------:R-:W-:Y:S01]  /*4810*/  IMAD.SHL.U32 R10, R28.reuse, 0x8, RZ ;  /* 0x000000081c0a7824 */ /* 0x040fe200078e00ff */
[----:B------:R-:W-:Y:S01]  /*4820*/  LOP3.LUT R9, R28, 0x7, RZ, 0xc0, !PT ;  /* 0x000000071c097812 */ /* 0x000fe200078ec0ff */
[----:B------:R-:W-:Y:S01]  /*4830*/  @!P1 IMAD.MOV R23, RZ, RZ, -R23 ;  /* 0x000000ffff179224 */ /* 0x000fe200078e0a17 */
[C---:B------:R-:W-:Y:S01]  /*4840*/  ISETP.GT.U32.AND P1, PT, R7.reuse, R5, PT ;  /* 0x000000050700720c */ /* 0x040fe20003f24070 */
[----:B------:R-:W-:Y:S01]  /*4850*/  IMAD R0, R7, R0, R11 ;  /* 0x0000000007007224 */ /* 0x000fe200078e020b */
[----:B------:R-:W-:Y:S01]  /*4860*/  LOP3.LUT R11, R10, 0x30, RZ, 0xc0, !PT ;  /* 0x000000300a0b7812 */ /* 0x000fe200078ec0ff */
[----:B------:R-:W-:Y:S01]  /*4870*/  @!P3 IMAD.MOV R24, RZ, RZ, -R24 ;  /* 0x000000ffff18b224 */ /* 0x000fe200078e0a18 */
[----:B------:R-:W-:Y:S01]  /*4880*/  STL [R1+0x1198], R23 ;  /* 0x0011981701007387 */ /* 0x000fe20000100800 */
[C---:B------:R-:W-:Y:S01]  /*4890*/  IMAD R12, R9.reuse, 0x210, RZ ;  /* 0x00000210090c7824 */ /* 0x040fe200078e02ff */
[----:B------:R-:W-:Y:S01]  /*48a0*/  SHF.R.S32.HI R10, RZ, 0x6, R28 ;  /* 0x00000006ff0a7819 */ /* 0x000fe2000001141c */
[----:B------:R-:W-:Y:S01]  /*48b0*/  IMAD R9, R9, 0x40, R11 ;  /* 0x0000004009097824 */ /* 0x000fe200078e020b */
[----:B------:R-:W-:Y:S01]  /*48c0*/  STL [R1+0x119c], R27 ;  /* 0x00119c1b01007387 */ /* 0x000fe20000100800 */
[----:B------:R-:W-:Y:S01]  /*48d0*/  IMAD.SHL.U32 R11, R28, 0x10, RZ ;  /* 0x000000101c0b7824 */ /* 0x000fe200078e00ff */
[----:B------:R-:W-:Y:S01]  /*48e0*/  SGXT R10, R10, 0x1 ;  /* 0x000000010a0a781a */ /* 0x000fe20000000200 */
[----:B------:R-:W-:Y:S01]  /*48f0*/  IMAD.SHL.U32 R17, R28, 0x100, RZ ;  /* 0x000001001c117824 */ /* 0x000fe200078e00ff */
[----:B------:R-:W-:Y:S01]  /*4900*/  STL [R1+0x11a0], R25 ;  /* 0x0011a01901007387 */ /* 0x000fe20000100800 */
[----:B------:R-:W-:Y:S01]  /*4910*/  LOP3.LUT R16, R12, R29, RZ, 0x3c, !PT ;  /* 0x0000001d0c107212 */ /* 0x000fe200078e3cff */
[----:B------:R-:W-:Y:S01]  /*4920*/  @!P1 IMAD.IADD R5, R5, 0x1, -R7 ;  /* 0x0000000105059824 */ /* 0x000fe200078e0a07 */
[----:B------:R-:W-:Y:S01]  /*4930*/  LOP3.LUT R14, R11, 0x200, RZ, 0xc0, !PT ;  /* 0x000002000b0e7812 */ /* 0x000fe200078ec0ff */
[----:B------:R-:W-:Y:S01]  /*4940*/  STL [R1+0x11a4], R24 ;  /* 0x0011a41801007387 */ /* 0x000fe20000100800 */
[----:B------:R-:W-:-:S02]  /*4950*/  LOP3.LUT R29, R10, 0x90, RZ, 0xc0, !PT ;  /* 0x000000900a1d7812 */ /* 0x000fc400078ec0ff */
[--C-:B------:R-:W-:Y:S01]  /*4960*/  LOP3.LUT R15, R9, 0x30, R8.reuse, 0x78, !PT ;  /* 0x00000030090f7812 */ /* 0x100fe200078e7808 */
[----:B------:R-:W2:Y:S01]  /*4970*/  LDL.LU R13, [R1+0xbc] ;  /* 0x0000bc00010d7983 */ /* 0x000ea20000300800 */
[C---:B------:R-:W-:Y:S02]  /*4980*/  ISETP.GT.U32.AND P3, PT, R7.reuse, R2, PT ;  /* 0x000000020700720c */ /* 0x040fe40003f64070 */
[----:B------:R-:W-:Y:S01]  /*4990*/  ISETP.GT.U32.AND P1, PT, R7, R0, PT ;  /* 0x000000000700720c */ /* 0x000fe20003f24070 */
[----:B------:R-:W3:Y:S01]  /*49a0*/  LDL.LU R12, [R1+0xb8] ;  /* 0x0000b800010c7983 */ /* 0x000ee20000300800 */
[----:B------:R-:W-:-:S03]  /*49b0*/  LOP3.LUT R29, R29, 0x7e, R8, 0x78, !PT ;  /* 0x0000007e1d1d7812 */ /* 0x000fc600078e7808 */
[----:B------:R-:W4:Y:S04]  /*49c0*/  LDL.LU R11, [R1+0xb4] ;  /* 0x0000b400010b7983 */ /* 0x000f280000300800 */
[----:B------:R-:W4:Y:S02]  /*49d0*/  LDL.LU R10, [R1+0xb0] ;  /* 0x0000b000010a7983 */ /* 0x000f240000300800 */
[--C-:B------:R-:W-:Y:S02]  /*49e0*/  @!P3 IMAD.IADD R2, R2, 0x1, -R7.reuse ;  /* 0x000000010202b824 */ /* 0x100fe400078e0a07 */
[----:B------:R-:W4:Y:S01]  /*49f0*/  LDL.LU R9, [R1+0xac] ;  /* 0x0000ac0001097983 */ /* 0x000f220000300800 */
[----:B------:R-:W-:Y:S02]  /*4a00*/  @!P1 IMAD.IADD R0, R0, 0x1, -R7 ;  /* 0x0000000100009824 */ /* 0x000fe400078e0a07 */
[C---:B------:R-:W-:Y:S01]  /*4a10*/  ISETP.GT.U32.AND P3, PT, R7.reuse, R2, PT ;  /* 0x000000020700720c */ /* 0x040fe20003f64070 */
[----:B------:R-:W-:Y:S01]  /*4a20*/  @!P2 IMAD.MOV R6, RZ, RZ, -R6 ;  /* 0x000000ffff06a224 */ /* 0x000fe200078e0a06 */
[----:B------:R-:W4:Y:S01]  /*4a30*/  LDL.LU R8, [R1+0xa8] ;  /* 0x0000a80001087983 */ /* 0x000f220000300800 */
[----:B------:R-:W-:Y:S01]  /*4a40*/  ISETP.GT.U32.AND P1, PT, R7, R0, PT ;  /* 0x000000000700720c */ /* 0x000fe20003f24070 */
[----:B------:R-:W-:-:S02]  /*4a50*/  @!P6 IMAD.MOV R5, RZ, RZ, -R5 ;  /* 0x000000ffff05e224 */ /* 0x000fc400078e0a05 */
[----:B------:R-:W-:Y:S01]  /*4a60*/  @!P0 IMAD.MOV R4, RZ, RZ, -R4 ;  /* 0x000000ffff048224 */ /* 0x000fe200078e0a04 */
[----:B------:R-:W4:Y:S06]  /*4a70*/  LDL.LU R28, [R1+0xa4] ;  /* 0x0000a400011c7983 */ /* 0x000f2c0000300800 */
[--C-:B------:R-:W-:Y:S01]  /*4a80*/  @!P3 IMAD.IADD R2, R2, 0x1, -R7.reuse ;  /* 0x000000010202b824 */ /* 0x100fe200078e0a07 */
[----:B------:R-:W-:Y:S02]  /*4a90*/  ISETP.GE.AND P3, PT, R26, RZ, PT ;  /* 0x000000ff1a00720c */ /* 0x000fe40003f66270 */
[----:B------:R-:W-:Y:S01]  /*4aa0*/  @!P1 IMAD.IADD R0, R0, 0x1, -R7 ;  /* 0x0000000100009824 */ /* 0x000fe200078e0a07 */
[----:B------:R-:W-:Y:S01]  /*4ab0*/  STL [R1+0x11a8], R29 ;  /* 0x0011a81d01007387 */ /* 0x000fe20000100800 */
[----:B------:R-:W-:-:S02]  /*4ac0*/  @!P5 IMAD.MOV R3, RZ, RZ, -R3 ;  /* 0x000000ffff03d224 */ /* 0x000fc400078e0a03 */
[----:B------:R-:W-:Y:S01]  /*4ad0*/  @!P4 IMAD.MOV R2, RZ, RZ, -R2 ;  /* 0x000000ffff02c224 */ /* 0x000fe200078e0a02 */
[----:B------:R-:W-:Y:S01]  /*4ae0*/  STL [R1+0x11ac], R6 ;  /* 0x0011ac0601007387 */ /* 0x000fe20000100800 */
[----:B------:R-:W-:Y:S02]  /*4af0*/  ISETP.NE.AND P1, PT, RZ, c[0x0][0x17c], PT ;  /* 0x00005f00ff007a0c */ /* 0x000fe40003f25270 */
[----:B------:R-:W-:Y:S01]  /*4b00*/  LOP3.LUT R7, RZ, c[0x0][0x17c], RZ, 0x33, !PT ;  /* 0x00005f00ff077a12 */ /* 0x000fe200078e33ff */
[----:B------:R-:W-:Y:S02]  /*4b10*/  STL [R1+0x11b0], R5 ;  /* 0x0011b00501007387 */ /* 0x000fe40000100800 */
[----:B------:R-:W-:Y:S02]  /*4b20*/  @!P3 IMAD.MOV R0, RZ, RZ, -R0 ;  /* 0x000000ffff00b224 */ /* 0x000fe400078e0a00 */
[----:B------:R-:W-:Y:S04]  /*4b30*/  STL [R1+0x11b4], R4 ;  /* 0x0011b40401007387 */ /* 0x000fe80000100800 */
[----:B------:R-:W-:Y:S04]  /*4b40*/  STL [R1+0x11b8], R3 ;  /* 0x0011b80301007387 */ /* 0x000fe80000100800 */
[----:B------:R2:W-:Y:S04]  /*4b50*/  STL [R1+0x11bc], R2 ;  /* 0x0011bc0201007387 */ /* 0x0005e80000100800 */
[----:B------:R3:W-:Y:S01]  /*4b60*/  STL [R1+0x11c0], R0 ;  /* 0x0011c00001007387 */ /* 0x0007e20000100800 */
[----:B--2---:R-:W-:-:S02]  /*4b70*/  SEL R2, R7, R13, !P1 ;  /* 0x0000000d07027207 */ /* 0x004fc40004800000 */
[----:B---3--:R-:W-:-:S03]  /*4b80*/  SEL R0, R7, R12, !P1 ;  /* 0x0000000c07007207 */ /* 0x008fc60004800000 */
[----:B------:R0:W-:Y:S01]  /*4b90*/  STL [R1+0xbc], R2 ;  /* 0x0000bc0201007387 */ /* 0x0001e20000100800 */
[----:B----4-:R-:W-:-:S03]  /*4ba0*/  SEL R3, R7, R11, !P1 ;  /* 0x0000000b07037207 */ /* 0x010fc60004800000 */
[----:B------:R1:W-:Y:S01]  /*4bb0*/  STL [R1+0xb8], R0 ;  /* 0x0000b80001007387 */ /* 0x0003e20000100800 */
[----:B0-----:R-:W-:-:S03]  /*4bc0*/  SEL R2, R7, R10, !P1 ;  /* 0x0000000a07027207 */ /* 0x001fc60004800000 */
[----:B------:R-:W-:Y:S01]  /*4bd0*/  STL [R1+0xb4], R3 ;  /* 0x0000b40301007387 */ /* 0x000fe20000100800 */
[----:B-1----:R-:W-:-:S03]  /*4be0*/  SEL R0, R7, R9, !P1 ;  /* 0x0000000907007207 */ /* 0x002fc60004800000 */
[----:B------:R-:W-:Y:S04]  /*4bf0*/  STL [R1+0xb0], R2 ;  /* 0x0000b00201007387 */ /* 0x000fe80000100800 */
[----:B------:R0:W-:Y:S04]  /*4c00*/  STL [R1+0xac], R0 ;  /* 0x0000ac0001007387 */ /* 0x0001e80000100800 */
[----:B0-----:R-:W2:Y:S01]  /*4c10*/  LDL.LU R0, [R1+0x94] ;  /* 0x0000940001007983 */ /* 0x001ea20000300800 */
[C---:B------:R-:W-:Y:S02]  /*4c20*/  SEL R3, R7.reuse, R8, !P1 ;  /* 0x0000000807037207 */ /* 0x040fe40004800000 */
[----:B------:R-:W-:-:S03]  /*4c30*/  SEL R2, R7, R28, !P1 ;  /* 0x0000001c07027207 */ /* 0x000fc60004800000 */
[----:B------:R-:W-:Y:S04]  /*4c40*/  STL [R1+0xa8], R3 ;  /* 0x0000a80301007387 */ /* 0x000fe80000100800 */
[----:B--2---:R0:W-:Y:S04]  /*4c50*/  STL [R1+0x11c4], R0 ;  /* 0x0011c40001007387 */ /* 0x0041e80000100800 */
[----:B------:R-:W-:Y:S04]  /*4c60*/  STL [R1+0xa4], R2 ;  /* 0x0000a40201007387 */ /* 0x000fe80000100800 */
[----:B0-----:R-:W2:Y:S04]  /*4c70*/  LDL.LU R0, [R1+0x98] ;  /* 0x0000980001007983 */ /* 0x001ea80000300800 */
[----:B--2---:R0:W-:Y:S04]  /*4c80*/  STL [R1+0x11c8], R0 ;  /* 0x0011c80001007387 */ /* 0x0041e80000100800 */
[----:B0-----:R-:W2:Y:S01]  /*4c90*/  LDL.LU R0, [R1+0x9c] ;  /* 0x00009c0001007983 */ /* 0x001ea20000300800 */
[----:B------:R-:W-:Y:S01]  /*4ca0*/  LOP3.LUT R16, R16, 0x1000, R17, 0xf8, !PT ;  /* 0x0000100010107812 */ /* 0x000fe200078ef811 */
[----:B------:R-:W-:-:S02]  /*4cb0*/  IMAD.IADD R14, R14, 0x1, R15 ;  /* 0x000000010e0e7824 */ /* 0x000fc400078e020f */
[----:B--2---:R0:W-:Y:S04]  /*4cc0*/  STL [R1+0x11cc], R0 ;  /* 0x0011cc0001007387 */ /* 0x0041e80000100800 */
[----:B0-----:R-:W2:Y:S04]  /*4cd0*/  LDL.LU R0, [R1+0xa0] ;  /* 0x0000a00001007983 */ /* 0x001ea80000300800 */
[----:B------:R-:W3:Y:S04]  /*4ce0*/  LDL.LU R2, [R1+0x90] ;  /* 0x0000900001027983 */ /* 0x000ee80000300800 */
[----:B------:R-:W4:Y:S04]  /*4cf0*/  LDL.LU R3, [R1+0x8c] ;  /* 0x00008c0001037983 */ /* 0x000f280000300800 */
[----:B------:R-:W3:Y:S04]  /*4d00*/  LDL.LU R4, [R1+0x88] ;  /* 0x0000880001047983 */ /* 0x000ee80000300800 */
        /* <DEDUP_REMOVED lines=23> */
[----:B------:R-:W3:Y:S01]  /*4e80*/  LDL.LU R26, [R1] ;  /* 0x00000000011a7983 */ /* 0x000ee20000300800 */
[----:B--2---:R-:W-:-:S05]  /*4e90*/  SEL R0, R7, R0, !P1 ;  /* 0x0000000007007207 */ /* 0x004fca0004800000 */
[----:B------:R0:W-:Y:S04]  /*4ea0*/  STL [R1+0xa0], R0 ;  /* 0x0000a00001007387 */ /* 0x0001e80000100800 */
[----:B0-----:R-:W2:Y:S02]  /*4eb0*/  LDL.LU R0, [R1+0x11cc] ;  /* 0x0011cc0001007983 */ /* 0x001ea40000300800 */
[----:B--2---:R-:W-:-:S05]  /*4ec0*/  SEL R0, R7, R0, !P1 ;  /* 0x0000000007007207 */ /* 0x004fca0004800000 */
[----:B------:R0:W-:Y:S04]  /*4ed0*/  STL [R1+0x9c], R0 ;  /* 0x00009c0001007387 */ /* 0x0001e80000100800 */
[----:B0-----:R-:W2:Y:S02]  /*4ee0*/  LDL.LU R0, [R1+0x11c8] ;  /* 0x0011c80001007983 */ /* 0x001ea40000300800 */
[----:B--2---:R-:W-:-:S05]  /*4ef0*/  SEL R0, R7, R0, !P1 ;  /* 0x0000000007007207 */ /* 0x004fca0004800000 */
[----:B------:R0:W-:Y:S04]  /*4f00*/  STL [R1+0x98], R0 ;  /* 0x0000980001007387 */ /* 0x0001e80000100800 */
[----:B0-----:R-:W2:Y:S01]  /*4f10*/  LDL.LU R0, [R1+0x11c4] ;  /* 0x0011c40001007983 */ /* 0x001ea20000300800 */
[C---:B---3--:R-:W-:Y:S02]  /*4f20*/  SEL R2, R7.reuse, R2, !P1 ;  /* 0x0000000207027207 */ /* 0x048fe40004800000 */
[C---:B----4-:R-:W-:Y:S02]  /*4f30*/  SEL R3, R7.reuse, R3, !P1 ;  /* 0x0000000307037207 */ /* 0x050fe40004800000 */
[C---:B------:R-:W-:Y:S02]  /*4f40*/  SEL R4, R7.reuse, R4, !P1 ;  /* 0x0000000407047207 */ /* 0x040fe40004800000 */
[----:B------:R-:W-:-:S02]  /*4f50*/  SEL R5, R7, R5, !P1 ;  /* 0x0000000507057207 */ /* 0x000fc40004800000 */
[C---:B------:R-:W-:Y:S02]  /*4f60*/  SEL R6, R7.reuse, R6, !P1 ;  /* 0x0000000607067207 */ /* 0x040fe40004800000 */
[C---:B------:R-:W-:Y:S02]  /*4f70*/  SEL R29, R7.reuse, R29, !P1 ;  /* 0x0000001d071d7207 */ /* 0x040fe40004800000 */
[C---:B------:R-:W-:Y:S02]  /*4f80*/  SEL R24, R7.reuse, R24, !P1 ;  /* 0x0000001807187207 */ /* 0x040fe40004800000 */
[C---:B------:R-:W-:Y:S02]  /*4f90*/  SEL R25, R7.reuse, R25, !P1 ;  /* 0x0000001907197207 */ /* 0x040fe40004800000 */
        /* <DEDUP_REMOVED lines=18> */
[----:B--2---:R-:W-:-:S05]  /*50c0*/  SEL R0, R7, R0, !P1 ;  /* 0x0000000007007207 */ /* 0x004fca0004800000 */
[----:B------:R0:W-:Y:S04]  /*50d0*/  STL [R1+0x94], R0 ;  /* 0x0000940001007387 */ /* 0x0001e80000100800 */
[----:B0-----:R-:W2:Y:S04]  /*50e0*/  LDL.LU R0, [R1+0x11c0] ;  /* 0x0011c00001007983 */ /* 0x001ea80000300800 */
[----:B------:R0:W-:Y:S04]  /*50f0*/  STL [R1+0x90], R2 ;  /* 0x0000900201007387 */ /* 0x0001e80000100800 */
[----:B0-----:R-:W3:Y:S04]  /*5100*/  LDL.LU R2, [R1+0x11bc] ;  /* 0x0011bc0001027983 */ /* 0x001ee80000300800 */
[----:B------:R0:W-:Y:S04]  /*5110*/  STL [R1+0x8c], R3 ;  /* 0x00008c0301007387 */ /* 0x0001e80000100800 */
[----:B0-----:R-:W4:Y:S04]  /*5120*/  LDL.LU R3, [R1+0x11b8] ;  /* 0x0011b80001037983 */ /* 0x001f280000300800 */
[----:B------:R0:W-:Y:S04]  /*5130*/  STL [R1+0x88], R4 ;  /* 0x0000880401007387 */ /* 0x0001e80000100800 */
[----:B0-----:R-:W2:Y:S04]  /*5140*/  LDL.LU R4, [R1+0x11b4] ;  /* 0x0011b40001047983 */ /* 0x001ea80000300800 */
[----:B------:R0:W-:Y:S04]  /*5150*/  STL [R1+0x84], R5 ;  /* 0x0000840501007387 */ /* 0x0001e80000100800 */
[----:B0-----:R-:W2:Y:S04]  /*5160*/  LDL.LU R5, [R1+0x11b0] ;  /* 0x0011b00001057983 */ /* 0x001ea80000300800 */
[----:B------:R0:W-:Y:S04]  /*5170*/  STL [R1+0x80], R6 ;  /* 0x0000800601007387 */ /* 0x0001e80000100800 */
[----:B0-----:R-:W2:Y:S04]  /*5180*/  LDL.LU R6, [R1+0x11ac] ;  /* 0x0011ac0001067983 */ /* 0x001ea80000300800 */
[----:B------:R0:W-:Y:S04]  /*5190*/  STL [R1+0x6c], R29 ;  /* 0x00006c1d01007387 */ /* 0x0001e80000100800 */
[----:B0-----:R-:W3:Y:S04]  /*51a0*/  LDL.LU R29, [R1+0x11a8] ;  /* 0x0011a800011d7983 */ /* 0x001ee80000300800 */
        /* <DEDUP_REMOVED lines=39> */
[----:B0-----:R-:W3:Y:S01]  /*5420*/  LDL.LU R28, [R1+0x1158] ;  /* 0x00115800011c7983 */ /* 0x001ee20000300800 */
[----:B------:R-:W-:-:S05]  /*5430*/  SEL R26, R7, R26, !P1 ;  /* 0x0000001a071a7207 */ /* 0x000fca0004800000 */
[----:B------:R0:W-:Y:S01]  /*5440*/  STL [R1], R26 ;  /* 0x0000001a01007387 */ /* 0x0001e20000100800 */
[C---:B--2---:R-:W-:Y:S02]  /*5450*/  SEL R6, R7.reuse, R6, !P1 ;  /* 0x0000000607067207 */ /* 0x044fe40004800000 */
[C---:B------:R-:W-:Y:S02]  /*5460*/  SEL R5, R7.reuse, R5, !P1 ;  /* 0x0000000507057207 */ /* 0x040fe40004800000 */
[C---:B------:R-:W-:Y:S02]  /*5470*/  SEL R4, R7.reuse, R4, !P1 ;  /* 0x0000000407047207 */ /* 0x040fe40004800000 */
[C---:B----4-:R-:W-:Y:S02]  /*5480*/  SEL R3, R7.reuse, R3, !P1 ;  /* 0x0000000307037207 */ /* 0x050fe40004800000 */
[C---:B---3--:R-:W-:Y:S02]  /*5490*/  SEL R2, R7.reuse, R2, !P1 ;  /* 0x0000000207027207 */ /* 0x048fe40004800000 */
        /* <DEDUP_REMOVED lines=19> */
[----:B0-----:R-:W-:-:S05]  /*55d0*/  SEL R26, R7, R28, !P1 ;  /* 0x0000001c071a7207 */ /* 0x001fca0004800000 */
[----:B------:R-:W-:Y:S04]  /*55e0*/  STL [R1+0x10f0], R26 ;  /* 0x0010f01a01007387 */ /* 0x000fe80000100800 */
        /* <DEDUP_REMOVED lines=10> */
[----:B------:R0:W-:Y:S04]  /*5690*/  STL [R1+0x111c], R18 ;  /* 0x00111c1201007387 */ /* 0x0001e80000100800 */
[----:B------:R-:W-:Y:S04]  /*56a0*/  STL [R1+0x1120], R19 ;  /* 0x0011201301007387 */ /* 0x000fe80000100800 */
[----:B------:R-:W-:Y:S04]  /*56b0*/  STL [R1+0x1124], R20 ;  /* 0x0011241401007387 */ /* 0x000fe80000100800 */
[----:B------:R-:W-:Y:S04]  /*56c0*/  STL [R1+0x1128], R21 ;  /* 0x0011281501007387 */ /* 0x000fe80000100800 */
[----:B------:R-:W-:Y:S04]  /*56d0*/  STL [R1+0x112c], R22 ;  /* 0x00112c1601007387 */ /* 0x000fe80000100800 */
[----:B------:R-:W-:Y:S01]  /*56e0*/  STL [R1+0x1130], R23 ;  /* 0x0011301701007387 */ /* 0x000fe20000100800 */
[----:B------:R-:W-:-:S03]  /*56f0*/  SEL R7, R7, R0, !P1 ;  /* 0x0000000007077207 */ /* 0x000fc60004800000 */
[----:B------:R-:W-:Y:S01]  /*5700*/  STL [R1+0x1134], R27 ;  /* 0x0011341b01007387 */ /* 0x000fe20000100800 */
[----:B------:R-:W-:-:S03]  /*5710*/  IMAD.MOV.U32 R0, RZ, RZ, c[0x0][0x180] ;  /* 0x00006000ff007624 */ /* 0x000fc600078e00ff */
        /* <DEDUP_REMOVED lines=8> */
[----:B------:R2:W-:Y:S04]  /*57a0*/  STL [R1+0x120], R0 ;  /* 0x0001200001007387 */ /* 0x0005e80000100800 */
[----:B------:R-:W-:Y:S04]  /*57b0*/  STL [R1+0x550], RZ ;  /* 0x000550ff01007387 */ /* 0x000fe80000100800 */
        /* <DEDUP_REMOVED lines=511> */
[----:B0-----:R-:W3:Y:S04]  /*77b0*/  LDL.LU R18, [R1+0xc0] ;  /* 0x0000c00001127983 */ /* 0x001ee80000300800 */
[----:B------:R-:W0:Y:S04]  /*77c0*/  S2R R26, SR_TID.X ;  /* 0x00000000001a7919 */ /* 0x000e280000002100 */
[----:B------:R-:W4:Y:S04]  /*77d0*/  LDL.LU R15, [R1+0xc8] ;  /* 0x0000c800010f7983 */ /* 0x000f280000300800 */
[----:B------:R-:W4:Y:S04]  /*77e0*/  LDL.LU R14, [R1+0xc4] ;  /* 0x0000c400010e7983 */ /* 0x000f280000300800 */
[----:B------:R-:W4:Y:S04]  /*77f0*/  LDL.LU R13, [R1+0xbc] ;  /* 0x0000bc00010d7983 */ /* 0x000f280000300800 */
[----:B------:R-:W4:Y:S04]  /*7800*/  LDL.LU R12, [R1+0xb8] ;  /* 0x0000b800010c7983 */ /* 0x000f280000300800 */
[----:B------:R-:W4:Y:S04]  /*7810*/  LDL.LU R11, [R1+0xb4] ;  /* 0x0000b400010b7983 */ /* 0x000f280000300800 */
[----:B------:R-:W4:Y:S01]  /*7820*/  LDL.LU R10, [R1+0xb0] ;  /* 0x0000b000010a7983 */ /* 0x000f220000300800 */
[----:B0-----:R-:W-:-:S03]  /*7830*/  LOP3.LUT R26, R26, 0x7f, RZ, 0xc0, !PT ;  /* 0x0000007f1a1a7812 */ /* 0x001fc600078ec0ff */
[----:B------:R-:W4:Y:S04]  /*7840*/  LDL.LU R9, [R1+0xac] ;  /* 0x0000ac0001097983 */ /* 0x000f280000300800 */
[----:B------:R-:W4:Y:S01]  /*7850*/  LDL.LU R8, [R1+0xa8] ;  /* 0x0000a80001087983 */ /* 0x000f220000300800 */
[----:B-1----:R-:W-:-:S03]  /*7860*/  IMAD.SHL.U32 R2, R26, 0x2, RZ ;  /* 0x000000021a027824 */ /* 0x002fc600078e00ff */
[----:B------:R-:W4:Y:S04]  /*7870*/  LDL.LU R26, [R1+0xa4] ;  /* 0x0000a400011a7983 */ /* 0x000f280000300800 */
[----:B------:R-:W0:Y:S04]  /*7880*/  S2R R17, SR_TID.X ;  /* 0x0000000000117919 */ /* 0x000e280000002100 */
[----:B------:R-:W1:Y:S01]  /*7890*/  S2R R16, SR_TID.X ;  /* 0x0000000000107919 */ /* 0x000e620000002100 */
[C---:B------:R-:W-:Y:S02]  /*78a0*/  LOP3.LUT R4, R2.reuse, 0x10, RZ, 0x3c, !PT ;  /* 0x0000001002047812 */ /* 0x040fe400078e3cff */
[----:B------:R-:W-:-:S02]  /*78b0*/  LOP3.LUT R3, R2, 0x20, RZ, 0x3c, !PT ;  /* 0x0000002002037812 */ /* 0x000fc400078e3cff */
[C---:B------:R-:W-:Y:S02]  /*78c0*/  LOP3.LUT R4, R2.reuse, 0x40, RZ, 0x3c, !PT ;  /* 0x0000004002047812 */ /* 0x040fe400078e3cff */
[C---:B------:R-:W-:Y:S02]  /*78d0*/  LOP3.LUT R3, R2.reuse, 0x50, RZ, 0x3c, !PT ;  /* 0x0000005002037812 */ /* 0x040fe400078e3cff */
[C---:B--2---:R-:W-:Y:S02]  /*78e0*/  LOP3.LUT R0, R2.reuse, 0x30, RZ, 0x3c, !PT ;  /* 0x0000003002007812 */ /* 0x044fe400078e3cff */
[C---:B------:R-:W-:Y:S02]  /*78f0*/  LOP3.LUT R4, R2.reuse, 0x60, RZ, 0x3c, !PT ;  /* 0x0000006002047812 */ /* 0x040fe400078e3cff */
[----:B------:R-:W-:Y:S02]  /*7900*/  LOP3.LUT R3, R2, 0x70, RZ, 0x3c, !PT ;  /* 0x0000007002037812 */ /* 0x000fe400078e3cff */
[----:B0-----:R-:W-:-:S02]  /*7910*/  LOP3.LUT R28, R17, 0x1f, RZ, 0xc0, !PT ;  /* 0x0000001f111c7812 */ /* 0x001fc400078ec0ff */
[----:B------:R-:W-:-:S03]  /*7920*/  LOP3.LUT R19, R17, 0x40, RZ, 0xc0, !PT ;  /* 0x0000004011137812 */ /* 0x000fc600078ec0ff */
[----:B------:R-:W-:-:S05]  /*7930*/  IMAD R28, R28, c[0x0][0x18c], RZ ;  /* 0x000063001c1c7a24 */ /* 0x000fca00078e02ff */
[----:B------:R-:W-:-:S04]  /*7940*/  SHF.R.S32.HI R0, RZ, 0x1f, R28 ;  /* 0x0000001fff007819 */ /* 0x000fc8000001141c */
[C---:B------:R-:W-:Y:S01]  /*7950*/  SHF.L.U64.HI R0, R28.reuse, 0x1, R0 ;  /* 0x000000011c007819 */ /* 0x040fe20000010200 */
[----:B------:R-:W-:-:S04]  /*7960*/  IMAD.SHL.U32 R28, R28, 0x2, RZ ;  /* 0x000000021c1c7824 */ /* 0x000fc800078e00ff */
[----:B------:R0:W-:Y:S01]  /*7970*/  STL [R1+0x1098], R0 ;  /* 0x0010980001007387 */ /* 0x0001e20000100800 */
[----:B---3--:R-:W-:Y:S02]  /*7980*/  SHF.R.S32.HI R2, RZ, 0x5, R18 ;  /* 0x00000005ff027819 */ /* 0x008fe40000011412 */
[----:B-1----:R-:W-:Y:S01]  /*7990*/  LOP3.LUT R18, R16, 0x7, RZ, 0xc0, !PT ;  /* 0x0000000710127812 */ /* 0x002fe200078ec0ff */
[----:B------:R-:W-:-:S05]  /*79a0*/  IMAD.SHL.U32 R16, R17, 0x2, RZ ;  /* 0x0000000211107824 */ /* 0x000fca00078e00ff */
[----:B------:R-:W-:Y:S01]  /*79b0*/  LOP3.LUT R16, R16, 0x10, RZ, 0xc0, !PT ;  /* 0x0000001010107812 */ /* 0x000fe200078ec0ff */
[----:B------:R-:W-:-:S03]  /*79c0*/  IMAD R18, R18, 0x210, RZ ;  /* 0x0000021012127824 */ /* 0x000fc600078e02ff */
[----:B------:R-:W-:Y:S01]  /*79d0*/  LEA.HI R16, R19, R16, RZ, 0x1f ;  /* 0x0000001013107211 */ /* 0x000fe200078ff8ff */
[----:B------:R-:W-:-:S03]  /*79e0*/  IMAD.SHL.U32 R17, R17, 0x100, RZ ;  /* 0x0000010011117824 */ /* 0x000fc600078e00ff */
[----:B------:R-:W-:Y:S01]  /*79f0*/  LOP3.LUT R16, R18, R16, RZ, 0x3c, !PT ;  /* 0x0000001012107212 */ /* 0x000fe200078e3cff */
[----:B------:R-:W-:Y:S03]  /*7a00*/  STL [R1+0xe70], R2 ;  /* 0x000e700201007387 */ /* 0x000fe60000100800 */
[----:B------:R-:W-:Y:S01]  /*7a10*/  LOP3.LUT R16, R16, 0x1000, R17, 0xf8, !PT ;  /* 0x0000100010107812 */ /* 0x000fe200078ef811 */
[----:B------:R4:W-:Y:S03]  /*7a20*/  STL [R1+0x109c], R28 ;  /* 0x00109c1c01007387 */ /* 0x0009e60000100800 */
[----:B0-----:R-:W-:Y:S01]  /*7a30*/  LOP3.LUT R0, R16, 0x40, RZ, 0x3c, !PT ;  /* 0x0000004010007812 */ /* 0x001fe200078e3cff */
[----:B------:R-:W-:Y:S01]  /*7a40*/  STL [R1+0x10a0], R29 ;  /* 0x0010a01d01007387 */ /* 0x000fe20000100800 */
[----:B----4-:R-:W-:Y:S01]  /*7a50*/  IMAD R28, R15, c[0x0][0x184], RZ ;  /* 0x000061000f1c7a24 */ /* 0x010fe200078e02ff */
[----:B------:R-:W-:-:S04]  /*7a60*/  LOP3.LUT R2, R29, 0x20, RZ, 0x3c, !PT ;  /* 0x000000201d027812 */ /* 0x000fc800078e3cff */
[----:B------:R-:W-:Y:S04]  /*7a70*/  STL [R1+0x10a4], R28 ;  /* 0x0010a41c01007387 */ /* 0x000fe80000100800 */
[----:B------:R0:W-:Y:S01]  /*7a80*/  STL [R1+0x1078], R0 ;  /* 0x0010780001007387 */ /* 0x0001e20000100800 */
[----:B------:R-:W-:Y:S02]  /*7a90*/  IMAD R2, R13, c[0x0][0x190], RZ ;  /* 0x000064000d027a24 */ /* 0x000fe400078e02ff */
[----:B------:R-:W-:Y:S02]  /*7aa0*/  IMAD R3, R11, c[0x0][0x190], RZ ;  /* 0x000064000b037a24 */ /* 0x000fe400078e02ff */
[----:B0-----:R-:W-:-:S05]  /*7ab0*/  IMAD R0, R14, c[0x0][0x184], RZ ;  /* 0x000061000e007a24 */ /* 0x001fca00078e02ff */
[----:B------:R0:W-:Y:S04]  /*7ac0*/  STL [R1+0x10a8], R0 ;  /* 0x0010a80001007387 */ /* 0x0001e80000100800 */
[----:B------:R1:W-:Y:S01]  /*7ad0*/  STL [R1+0x10], R2 ;  /* 0x0000100201007387 */ /* 0x0003e20000100800 */
[----:B0-----:R-:W-:Y:S02]  /*7ae0*/  IMAD R0, R12, c[0x0][0x190], RZ ;  /* 0x000064000c007a24 */ /* 0x001fe400078e02ff */
[----:B-1----:R-:W-:-:S03]  /*7af0*/  IMAD R2, R10, c[0x0][0x190], RZ ;  /* 0x000064000a027a24 */ /* 0x002fc600078e02ff */
[----:B------:R0:W-:Y:S04]  /*7b00*/  STL [R1+0x14], R0 ;  /* 0x0000140001007387 */ /* 0x0001e80000100800 */
[----:B------:R-:W-:Y:S04]  /*7b10*/  STL [R1+0x2c], R3 ;  /* 0x00002c0301007387 */ /* 0x000fe80000100800 */
[----:B------:R-:W2:Y:S01]  /*7b20*/  LDL.LU R28, [R1+0xa0] ;  /* 0x0000a000011c7983 */ /* 0x000ea20000300800 */
[----:B0-----:R-:W-:-:S03]  /*7b30*/  IMAD R0, R9, c[0x0][0x190], RZ ;  /* 0x0000640009007a24 */ /* 0x001fc600078e02ff */
[----:B------:R0:W-:Y:S04]  /*7b40*/  STL [R1+0x48], R2 ;  /* 0x0000480201007387 */ /* 0x0001e80000100800 */
[----:B------:R1:W-:Y:S04]  /*7b50*/  STL [R1+0x50], R0 ;  /* 0x0000500001007387 */ /* 0x0003e80000100800 */
[----:B------:R-:W3:Y:S01]  /*7b60*/  LDL.LU R29, [R1+0x9c] ;  /* 0x00009c00011d7983 */ /* 0x000ee20000300800 */
[----:B0-----:R-:W-:Y:S02]  /*7b70*/  IMAD R2, R8, c[0x0][0x190], RZ ;  /* 0x0000640008027a24 */ /* 0x001fe400078e02ff */
[----:B-1----:R-:W-:-:S03]  /*7b80*/  IMAD R0, R26, c[0x0][0x190], RZ ;  /* 0x000064001a007a24 */ /* 0x002fc600078e02ff */
[----:B------:R0:W-:Y:S04]  /*7b90*/  STL [R1+0x64], R2 ;  /* 0x0000640201007387 */ /* 0x0001e80000100800 */
[----:B------:R-:W4:Y:S04]  /*7ba0*/  LDL.LU R7, [R1+0x98] ;  /* 0x0000980001077983 */ /* 0x000f280000300800 */
[----:B0-----:R-:W4:Y:S04]  /*7bb0*/  LDL.LU R2, [R1+0x94] ;  /* 0x0000940001027983 */ /* 0x001f280000300800 */
[----:B------:R0:W-:Y:S04]  /*7bc0*/  STL [R1+0x70], R0 ;  /* 0x0000700001007387 */ /* 0x0001e80000100800 */
[----:B------:R-:W4:Y:S04]  /*7bd0*/  LDL.LU R3, [R1+0x90] ;  /* 0x0000900001037983 */ /* 0x000f280000300800 */
        /* <DEDUP_REMOVED lines=23> */
[----:B0-----:R-:W4:Y:S01]  /*7d50*/  LDL.LU R0, [R1+0x8] ;  /* 0x0000080001007983 */ /* 0x001f220000300800 */
[----:B--2---:R-:W-:-:S05]  /*7d60*/  IMAD R28, R28, c[0x0][0x190], RZ ;  /* 0x000064001c1c7a24 */ /* 0x004fca00078e02ff */
[----:B------:R0:W-:Y:S01]  /*7d70*/  STL [R1+0x74], R28 ;  /* 0x0000741c01007387 */ /* 0x0001e20000100800 */
[----:B---3--:R-:W-:-:S03]  /*7d80*/  IMAD R29, R29, c[0x0][0x190], RZ ;  /* 0x000064001d1d7a24 */ /* 0x008fc600078e02ff */
[----:B0-----:R-:W2:Y:S04]  /*7d90*/  LDL.LU R28, [R1+0x4] ;  /* 0x00000400011c7983 */ /* 0x001ea80000300800 */
[----:B------:R0:W-:Y:S01]  /*7da0*/  STL [R1+0x78], R29 ;  /* 0x0000781d01007387 */ /* 0x0001e20000100800 */
[----:B----4-:R-:W-:Y:S02]  /*7db0*/  IMAD R7, R7, c[0x0][0x190], RZ ;  /* 0x0000640007077a24 */ /* 0x010fe400078e02ff */
[----:B------:R-:W-:Y:S01]  /*7dc0*/  IMAD R2, R2, c[0x0][0x190], RZ ;  /* 0x0000640002027a24 */ /* 0x000fe200078e02ff */
[----:B0-----:R-:W3:Y:S04]  /*7dd0*/  LDL.LU R29, [R1] ;  /* 0x00000000011d7983 */ /* 0x001ee80000300800 */
[----:B------:R0:W-:Y:S01]  /*7de0*/  STL [R1+0x7c], R7 ;  /* 0x00007c0701007387 */ /* 0x0001e20000100800 */
[----:B------:R-:W-:-:S02]  /*7df0*/  IMAD R3, R3, c[0x0][0x190], RZ ;  /* 0x0000640003037a24 */ /* 0x000fc400078e02ff */
[----:B------:R-:W-:Y:S01]  /*7e00*/  IMAD R4, R4, c[0x0][0x190], RZ ;  /* 0x0000640004047a24 */ /* 0x000fe200078e02ff */
[----:B0-----:R-:W4:Y:S01]  /*7e10*/  LDL.LU R7, [R1+0x1154] ;  /* 0x0011540001077983 */ /* 0x001f220000300800 */
[----:B------:R-:W-:-:S03]  /*7e20*/  IMAD R5, R5, c[0x0][0x190], RZ ;  /* 0x0000640005057a24 */ /* 0x000fc600078e02ff */
[----:B------:R0:W-:Y:S01]  /*7e30*/  STL [R1+0x94], R2 ;  /* 0x0000940201007387 */ /* 0x0001e20000100800 */
[----:B------:R-:W-:Y:S02]  /*7e40*/  IMAD R6, R6, c[0x0][0x190], RZ ;  /* 0x0000640006067a24 */ /* 0x000fe400078e02ff */
[----:B------:R-:W-:Y:S01]  /*7e50*/  IMAD R24, R24, c[0x0][0x190], RZ ;  /* 0x0000640018187a24 */ /* 0x000fe200078e02ff */
[----:B0-----:R-:W2:Y:S04]  /*7e60*/  LDL.LU R2, [R1+0x1150] ;  /* 0x0011500001027983 */ /* 0x001ea80000300800 */
[----:B------:R0:W-:Y:S01]  /*7e70*/  STL [R1+0x90], R3 ;  /* 0x0000900301007387 */ /* 0x0001e20000100800 */
[----:B------:R-:W-:Y:S02]  /*7e80*/  IMAD R25, R25, c[0x0][0x190], RZ ;  /* 0x0000640019197a24 */ /* 0x000fe400078e02ff */
[----:B------:R-:W-:Y:S01]  /*7e90*/  IMAD R27, R27, c[0x0][0x190], RZ ;  /* 0x000064001b1b7a24 */ /* 0x000fe200078e02ff */
[----:B0-----:R-:W2:Y:S04]  /*7ea0*/  LDL.LU R3, [R1+0x114c] ;  /* 0x00114c0001037983 */ /* 0x001ea80000300800 */
[----:B------:R0:W-:Y:S01]  /*7eb0*/  STL [R1+0x8c], R4 ;  /* 0x00008c0401007387 */ /* 0x0001e20000100800 */
[----:B------:R-:W-:-:S03]  /*7ec0*/  IMAD R23, R23, c[0x0][0x190], RZ ;  /* 0x0000640017177a24 */ /* 0x000fc600078e02ff */
[----:B0-----:R-:W2:Y:S04]  /*7ed0*/  LDL.LU R4, [R1+0x1148] ;  /* 0x0011480001047983 */ /* 0x001ea80000300800 */
[----:B------:R0:W-:Y:S01]  /*7ee0*/  STL [R1+0x88], R5 ;  /* 0x0000880501007387 */ /* 0x0001e20000100800 */
[----:B------:R-:W-:-:S03]  /*7ef0*/  IMAD R22, R22, c[0x0][0x190], RZ ;  /* 0x0000640016167a24 */ /* 0x000fc600078e02ff */
[----:B0-----:R-:W4:Y:S04]  /*7f00*/  LDL.LU R5, [R1+0x1144] ;  /* 0x0011440001057983 */ /* 0x001f280000300800 */
        /* <DEDUP_REMOVED lines=45> */
[----:B------:R0:W-:Y:S04]  /*81e0*/  STL [R1+0x28], R12 ;  /* 0x0000280c01007387 */ /* 0x0001e80000100800 */
        /* <DEDUP_REMOVED lines=10> */
[----:B0-----:R-:W4:Y:S01]  /*8290*/  LDL.LU R26, [R1+0x10f0] ;  /* 0x0010f000011a7983 */ /* 0x001f220000300800 */
[----:B------:R-:W-:-:S02]  /*82a0*/  IMAD R0, R0, c[0x0][0x190], RZ ;  /* 0x0000640000007a24 */ /* 0x000fc400078e02ff */
[----:B--2---:R-:W-:Y:S02]  /*82b0*/  IMAD R28, R28, c[0x0][0x190], RZ ;  /* 0x000064001c1c7a24 */ /* 0x004fe400078e02ff */
[----:B---3--:R-:W-:Y:S01]  /*82c0*/  IMAD R29, R29, c[0x0][0x190], RZ ;  /* 0x000064001d1d7a24 */ /* 0x008fe200078e02ff */
[----:B------:R0:W-:Y:S04]  /*82d0*/  STL [R1+0x10b8], R0 ;  /* 0x0010b80001007387 */ /* 0x0001e80000100800 */
[----:B------:R1:W-:Y:S04]  /*82e0*/  STL [R1+0x10b4], R28 ;  /* 0x0010b41c01007387 */ /* 0x0003e80000100800 */
[----:B0-----:R-:W2:Y:S04]  /*82f0*/  LDL.LU R0, [R1+0x94] ;  /* 0x0000940001007983 */ /* 0x001ea80000300800 */
[----:B-1----:R-:W3:Y:S04]  /*8300*/  LDL.LU R28, [R1+0x8c] ;  /* 0x00008c00011c7983 */ /* 0x002ee80000300800 */
[----:B------:R0:W-:Y:S04]  /*8310*/  STL [R1+0x10bc], R29 ;  /* 0x0010bc1d01007387 */ /* 0x0001e80000100800 */
[----:B0-----:R-:W2:Y:S01]  /*8320*/  LDL.LU R29, [R1+0x7c] ;  /* 0x00007c00011d7983 */ /* 0x001ea20000300800 */
[----:B----4-:R-:W-:-:S02]  /*8330*/  IMAD R17, R17, c[0x0][0x190], RZ ;  /* 0x0000640011117a24 */ /* 0x010fc400078e02ff */
[----:B------:R-:W-:Y:S02]  /*8340*/  IMAD R16, R16, c[0x0][0x190], RZ ;  /* 0x0000640010107a24 */ /* 0x000fe400078e02ff */
[----:B------:R-:W-:Y:S02]  /*8350*/  IMAD R15, R15, c[0x0][0x190], RZ ;  /* 0x000064000f0f7a24 */ /* 0x000fe400078e02ff */
[----:B------:R-:W-:Y:S02]  /*8360*/  IMAD R14, R14, c[0x0][0x190], RZ ;  /* 0x000064000e0e7a24 */ /* 0x000fe400078e02ff */
[----:B------:R-:W-:Y:S02]  /*8370*/  IMAD R13, R13, c[0x0][0x190], RZ ;  /* 0x000064000d0d7a24 */ /* 0x000fe400078e02ff */
[----:B------:R-:W-:Y:S02]  /*8380*/  IMAD R12, R12, c[0x0][0x190], RZ ;  /* 0x000064000c0c7a24 */ /* 0x000fe400078e02ff */
[----:B------:R-:W-:-:S02]  /*8390*/  IMAD R11, R11, c[0x0][0x190], RZ ;  /* 0x000064000b0b7a24 */ /* 0x000fc400078e02ff */
[----:B------:R-:W-:Y:S02]  /*83a0*/  IMAD R10, R10, c[0x0][0x190], RZ ;  /* 0x000064000a0a7a24 */ /* 0x000fe400078e02ff */
[----:B------:R-:W-:Y:S02]  /*83b0*/  IMAD R9, R9, c[0x0][0x190], RZ ;  /* 0x0000640009097a24 */ /* 0x000fe400078e02ff */
[----:B------:R-:W-:Y:S02]  /*83c0*/  IMAD R8, R8, c[0x0][0x190], RZ ;  /* 0x0000640008087a24 */ /* 0x000fe400078e02ff */
[----:B------:R-:W-:-:S05]  /*83d0*/  IMAD R26, R26, c[0x0][0x190], RZ ;  /* 0x000064001a1a7a24 */ /* 0x000fca00078e02ff */
[----:B------:R0:W-:Y:S04]  /*83e0*/  STL [R1+0x10b0], R26 ;  /* 0x0010b01a01007387 */ /* 0x0001e80000100800 */
[----:B0-----:R-:W4:Y:S04]  /*83f0*/  LDL.LU R26, [R1+0x90] ;  /* 0x00009000011a7983 */ /* 0x001f280000300800 */
[----:B------:R-:W-:Y:S04]  /*8400*/  STL [R1+0x10ac], R8 ;  /* 0x0010ac0801007387 */ /* 0x000fe80000100800 */
[----:B------:R0:W-:Y:S04]  /*8410*/  STL [R1+0x10c0], R9 ;  /* 0x0010c00901007387 */ /* 0x0001e80000100800 */
[----:B0-----:R-:W2:Y:S04]  /*8420*/  LDL.LU R9, [R1+0x78] ;  /* 0x0000780001097983 */ /* 0x001ea80000300800 */
        /* <DEDUP_REMOVED lines=15> */
[----:B0-----:R-:W4:Y:S01]  /*8520*/  LDL.LU R17, [R1+0x10] ;  /* 0x0000100001117983 */ /* 0x001f220000300800 */
[----:B------:R-:W-:-:S02]  /*8530*/  IMAD R18, R18, c[0x0][0x190], RZ ;  /* 0x0000640012127a24 */ /* 0x000fc400078e02ff */
[----:B------:R-:W-:Y:S02]  /*8540*/  IMAD R19, R19, c[0x0][0x190], RZ ;  /* 0x0000640013137a24 */ /* 0x000fe400078e02ff */
[----:B------:R-:W-:Y:S01]  /*8550*/  IMAD R20, R20, c[0x0][0x190], RZ ;  /* 0x0000640014147a24 */ /* 0x000fe200078e02ff */
[----:B------:R0:W-:Y:S04]  /*8560*/  STL [R1+0x10e4], R18 ;  /* 0x0010e41201007387 */ /* 0x0001e80000100800 */
[----:B------:R-:W-:Y:S04]  /*8570*/  STL [R1+0x10e8], R19 ;  /* 0x0010e81301007387 */ /* 0x000fe80000100800 */
[----:B------:R-:W-:Y:S04]  /*8580*/  STL [R1+0x10ec], R20 ;  /* 0x0010ec1401007387 */ /* 0x000fe80000100800 */
[----:B------:R-:W4:Y:S01]  /*8590*/  LDL.LU R8, [R1+0x88] ;  /* 0x0000880001087983 */ /* 0x000f220000300800 */
[----:B------:R-:W-:-:S05]  /*85a0*/  IMAD R27, R27, c[0x0][0x190], RZ ;  /* 0x000064001b1b7a24 */ /* 0x000fca00078e02ff */
[----:B0-----:R-:W-:-:S05]  /*85b0*/  LEA R18, P6, R27, c[0x0][0x168], 0x1 ;  /* 0x00005a001b127a11 */ /* 0x001fca00078c08ff */
[----:B------:R2:W-:Y:S01]  /*85c0*/  STL [R1+0x1020], R18 ;  /* 0x0010201201007387 */ /* 0x0005e20000100800 */
[----:B------:R-:W-:Y:S01]  /*85d0*/  IMAD R25, R25, c[0x0][0x190], RZ ;  /* 0x0000640019197a24 */ /* 0x000fe200078e02ff */
[----:B--2---:R-:W-:Y:S02]  /*85e0*/  LEA R18, P2, R15, c[0x0][0x168], 0x1 ;  /* 0x00005a000f127a11 */ /* 0x004fe400078408ff */
[----:B---3--:R-:W-:Y:S02]  /*85f0*/  LEA R19, P3, R16, c[0x0][0x168], 0x1 ;  /* 0x00005a0010137a11 */ /* 0x008fe400078608ff */
[----:B----4-:R-:W-:-:S05]  /*8600*/  LEA R20, P5, R17, c[0x0][0x168], 0x1 ;  /* 0x00005a0011147a11 */ /* 0x010fca00078a08ff */
[----:B------:R0:W-:Y:S04]  /*8610*/  STL [R1+0xecc], R20 ;  /* 0x000ecc1401007387 */ /* 0x0001e80000100800 */
[----:B------:R-:W-:Y:S01]  /*8620*/  STL [R1+0xf7c], R19 ;  /* 0x000f7c1301007387 */ /* 0x000fe20000100800 */
[----:B0-----:R-:W-:-:S03]  /*8630*/  LEA R20, P1, R14, c[0x0][0x168], 0x1 ;  /* 0x00005a000e147a11 */ /* 0x001fc600078208ff */
[----:B------:R-:W-:Y:S04]  /*8640*/  STL [R1+0x1024], R18 ;  /* 0x0010241201007387 */ /* 0x000fe80000100800 */
[----:B------:R0:W-:Y:S04]  /*8650*/  STL [R1+0xed4], R20 ;  /* 0x000ed41401007387 */ /* 0x0001e80000100800 */
[----:B0-----:R-:W2:Y:S01]  /*8660*/  LDL.LU R20, [R1+0x84] ;  /* 0x0000840001147983 */ /* 0x001ea20000300800 */
[----:B------:R-:W-:Y:S02]  /*8670*/  LEA R19, P0, R13, c[0x0][0x168], 0x1 ;  /* 0x00005a000d137a11 */ /* 0x000fe400078008ff */
[----:B------:R-:W-:-:S03]  /*8680*/  LEA R18, P4, R12, c[0x0][0x168], 0x1 ;  /* 0x00005a000c127a11 */ /* 0x000fc600078808ff */
[----:B------:R0:W-:Y:S04]  /*8690*/  STL [R1+0xf84], R19 ;  /* 0x000f841301007387 */ /* 0x0001e80000100800 */
[----:B------:R1:W-:Y:S01]  /*86a0*/  STL [R1+0x1028], R18 ;  /* 0x0010281201007387 */ /* 0x0003e20000100800 */
[----:B0-----:R-:W-:Y:S02]  /*86b0*/  LEA.HI.X.SX32 R19, R27, c[0x0][0x16c], 0x1, P6 ;  /* 0x00005b001b137a11 */ /* 0x001fe400030f0eff */
[----:B------:R-:W-:Y:S02]  /*86c0*/  LEA R27, P6, R11, c[0x0][0x168], 0x1 ;  /* 0x00005a000b1b7a11 */ /* 0x000fe400078c08ff */
[----:B-1----:R-:W-:Y:S01]  /*86d0*/  LEA.HI.X.SX32 R18, R17, c[0x0][0x16c], 0x1, P5 ;  /* 0x00005b0011127a11 */ /* 0x002fe200028f0eff */
[----:B------:R0:W-:Y:S01]  /*86e0*/  STL [R1+0xf78], R19 ;  /* 0x000f781301007387 */ /* 0x0001e20000100800 */
[----:B------:R-:W-:-:S02]  /*86f0*/  LEA R17, P5, R25, c[0x0][0x168], 0x1 ;  /* 0x00005a0019117a11 */ /* 0x000fc400078a08ff */
[----:B------:R-:W-:Y:S01]  /*8700*/  LEA.HI.X.SX32 R16, R16, c[0x0][0x16c], 0x1, P3 ;  /* 0x00005b0010107a11 */ /* 0x000fe200018f0eff */
[----:B0-----:R-:W3:Y:S04]  /*8710*/  LDL.LU R19, [R1+0x80] ;  /* 0x0000800001137983 */ /* 0x001ee80000300800 */
[----:B------:R0:W-:Y:S04]  /*8720*/  STL [R1+0xedc], R27 ;  /* 0x000edc1b01007387 */ /* 0x0001e80000100800 */
[----:B------:R1:W-:Y:S01]  /*8730*/  STL [R1+0xe74], R18 ;  /* 0x000e741201007387 */ /* 0x0003e20000100800 */
[----:B0-----:R-:W-:-:S03]  /*8740*/  LEA R27, P3, R10, c[0x0][0x168], 0x1 ;  /* 0x00005a000a1b7a11 */ /* 0x001fc600078608ff */
[----:B-1----:R-:W4:Y:S04]  /*8750*/  LDL.LU R18, [R1+0x6c] ;  /* 0x00006c0001127983 */ /* 0x002f280000300800 */
[----:B------:R0:W-:Y:S04]  /*8760*/  STL [R1+0xf8c], R17 ;  /* 0x000f8c1101007387 */ /* 0x0001e80000100800 */
[----:B------:R1:W-:Y:S01]  /*8770*/  STL [R1+0xed0], R16 ;  /* 0x000ed01001007387 */ /* 0x0003e20000100800 */
[----:B------:R-:W-:-:S03]  /*8780*/  LEA.HI.X.SX32 R14, R14, c[0x0][0x16c], 0x1, P1 ;  /* 0x00005b000e0e7a11 */ /* 0x000fc600008f0eff */
[----:B0-----:R-:W4:Y:S01]  /*8790*/  LDL.LU R17, [R1+0x68] ;  /* 0x0000680001117983 */ /* 0x001f220000300800 */
[----:B-1----:R-:W-:Y:S02]  /*87a0*/  LEA.HI.X.SX32 R16, R15, c[0x0][0x16c], 0x1, P2 ;  /* 0x00005b000f107a11 */ /* 0x002fe400010f0eff */
[----:B------:R-:W-:Y:S01]  /*87b0*/  LEA R15, P2, R9, c[0x0][0x168], 0x1 ;  /* 0x00005a00090f7a11 */ /* 0x000fe200078408ff */
[----:B------:R-:W-:Y:S04]  /*87c0*/  STL [R1+0x102c], R27 ;  /* 0x00102c1b01007387 */ /* 0x000fe80000100800 */
[----:B------:R0:W-:Y:S01]  /*87d0*/  STL [R1+0xf80], R16 ;  /* 0x000f801001007387 */ /* 0x0001e20000100800 */
[----:B------:R-:W-:-:S03]  /*87e0*/  LEA.HI.X.SX32 R13, R13, c[0x0][0x16c], 0x1, P0 ;  /* 0x00005b000d0d7a11 */ /* 0x000fc600000f0eff */
[----:B0-----:R-:W4:Y:S04]  /*87f0*/  LDL.LU R16, [R1+0x60] ;  /* 0x0000600001107983 */ /* 0x001f280000300800 */
[----:B------:R0:W-:Y:S04]  /*8800*/  STL [R1+0xee4], R15 ;  /* 0x000ee40f01007387 */ /* 0x0001e80000100800 */
[----:B------:R1:W-:Y:S01]  /*8810*/  STL [R1+0xe78], R14 ;  /* 0x000e780e01007387 */ /* 0x0003e20000100800 */
[----:B0-----:R-:W-:Y:S02]  /*8820*/  LEA R15, P1, R29, c[0x0][0x168], 0x1 ;  /* 0x00005a001d0f7a11 */ /* 0x001fe400078208ff */
[----:B-1----:R-:W-:-:S03]  /*8830*/  LEA R14, P0, R0, c[0x0][0x168], 0x1 ;  /* 0x00005a00000e7a11 */ /* 0x002fc600078008ff */
[----:B------:R0:W-:Y:S04]  /*8840*/  STL [R1+0xf94], R15 ;  /* 0x000f940f01007387 */ /* 0x0001e80000100800 */
[----:B0-----:R-:W4:Y:S04]  /*8850*/  LDL.LU R15, [R1+0x5c] ;  /* 0x00005c00010f7983 */ /* 0x001f280000300800 */
[----:B------:R0:W-:Y:S04]  /*8860*/  STL [R1+0xed8], R13 ;  /* 0x000ed80d01007387 */ /* 0x0001e80000100800 */
[----:B------:R1:W-:Y:S01]  /*8870*/  STL [R1+0x1030], R14 ;  /* 0x0010300e01007387 */ /* 0x0003e20000100800 */
[----:B------:R-:W-:-:S02]  /*8880*/  LEA.HI.X.SX32 R11, R11, c[0x0][0x16c], 0x1, P6 ;  /* 0x00005b000b0b7a11 */ /* 0x000fc400030f0eff */
[----:B0-----:R-:W-:Y:S01]  /*8890*/  LEA.HI.X.SX32 R13, R12, c[0x0][0x16c], 0x1, P4 ;  /* 0x00005b000c0d7a11 */ /* 0x001fe200020f0eff */
[----:B-1----:R-:W4:Y:S01]  /*88a0*/  LDL.LU R14, [R1+0x58] ;  /* 0x00005800010e7983 */ /* 0x002f220000300800 */
[----:B------:R-:W-:-:S03]  /*88b0*/  LEA R12, P4, R26, c[0x0][0x168], 0x1 ;  /* 0x00005a001a0c7a11 */ /* 0x000fc600078808ff */
[----:B------:R0:W-:Y:S04]  /*88c0*/  STL [R1+0xf88], R13 ;  /* 0x000f880d01007387 */ /* 0x0001e80000100800 */
[----:B------:R1:W-:Y:S01]  /*88d0*/  STL [R1+0xeec], R12 ;  /* 0x000eec0c01007387 */ /* 0x0003e20000100800 */
[----:B0-----:R-:W-:-:S03]  /*88e0*/  LEA R13, P6, R28, c[0x0][0x168], 0x1 ;  /* 0x00005a001c0d7a11 */ /* 0x001fc600078c08ff */
[----:B------:R0:W-:Y:S01]  /*88f0*/  STL [R1+0xe7c], R11 ;  /* 0x000e7c0b01007387 */ /* 0x0001e20000100800 */
[----:B-1----:R-:W-:-:S03]  /*8900*/  LEA.HI.X.SX32 R12, R25, c[0x0][0x16c], 0x1, P5 ;  /* 0x00005b00190c7a11 */ /* 0x002fc600028f0eff */
[----:B------:R1:W-:Y:S01]  /*8910*/  STL [R1+0xf9c], R13 ;  /* 0x000f9c0d01007387 */ /* 0x0003e20000100800 */
[----:B------:R-:W-:-:S03]  /*8920*/  LEA.HI.X.SX32 R10, R10, c[0x0][0x16c], 0x1, P3 ;  /* 0x00005b000a0a7a11 */ /* 0x000fc600018f0eff */
[----:B------:R1:W-:Y:S01]  /*8930*/  STL [R1+0xee0], R12 ;  /* 0x000ee00c01007387 */ /* 0x0003e20000100800 */
[----:B0-----:R-:W-:-:S03]  /*8940*/  LEA R11, P5, R8, c[0x0][0x168], 0x1 ;  /* 0x00005a00080b7a11 */ /* 0x001fc600078a08ff */
[----:B-1----:R-:W4:Y:S01]  /*8950*/  LDL.LU R13, [R1+0x54] ;  /* 0x00005400010d7983 */ /* 0x002f220000300800 */
[----:B------:R-:W-:-:S03]  /*8960*/  IMAD R24, R24, c[0x0][0x190], RZ ;  /* 0x0000640018187a24 */ /* 0x000fc600078e02ff */
[----:B------:R0:W-:Y:S04]  /*8970*/  STL [R1+0x1034], R11 ;  /* 0x0010340b01007387 */ /* 0x0001e80000100800 */
[----:B------:R1:W-:Y:S04]  /*8980*/  STL [R1+0xf90], R10 ;  /* 0x000f900a01007387 */ /* 0x0003e80000100800 */
[----:B------:R-:W4:Y:S01]  /*8990*/  LDL.LU R12, [R1+0x4c] ;  /* 0x00004c00010c7983 */ /* 0x000f220000300800 */
[----:B0-----:R-:W-:-:S05]  /*89a0*/  LEA R11, P3, R24, c[0x0][0x168], 0x1 ;  /* 0x00005a00180b7a11 */ /* 0x001fca00078608ff */
[----:B------:R0:W-:Y:S01]  /*89b0*/  STL [R1+0xef4], R11 ;  /* 0x000ef40b01007387 */ /* 0x0001e20000100800 */
[----:B-1----:R-:W-:-:S03]  /*89c0*/  LEA.HI.X.SX32 R10, R9, c[0x0][0x16c], 0x1, P2 ;  /* 0x00005b00090a7a11 */ /* 0x002fc600010f0eff */
[----:B0-----:R-:W4:Y:S04]  /*89d0*/  LDL.LU R11, [R1+0x44] ;  /* 0x00004400010b7983 */ /* 0x001f280000300800 */
[----:B------:R0:W-:Y:S04]  /*89e0*/  STL [R1+0xe80], R10 ;  /* 0x000e800a01007387 */ /* 0x0001e80000100800 */
[----:B0-----:R-:W4:Y:S01]  /*89f0*/  LDL.LU R10, [R1+0x40] ;  /* 0x00004000010a7983 */ /* 0x001f220000300800 */
[----:B------:R-:W-:Y:S02]  /*8a00*/  LEA.HI.X.SX32 R27, R29, c[0x0][0x16c], 0x1, P1 ;  /* 0x00005b001d1b7a11 */ /* 0x000fe400008f0eff */
[----:B--2---:R-:W-:-:S05]  /*8a10*/  LEA R9, P2, R20, c[0x0][0x168], 0x1 ;  /* 0x00005a0014097a11 */ /* 0x004fca00078408ff */
[----:B------:R0:W-:Y:S04]  /*8a20*/  STL [R1+0xfa4], R9 ;  /* 0x000fa40901007387 */ /* 0x0001e80000100800 */
[----:B0-----:R-:W2:Y:S04]  /*8a30*/  LDL.LU R9, [R1+0x3c] ;  /* 0x00003c0001097983 */ /* 0x001ea80000300800 */
[----:B------:R0:W-:Y:S04]  /*8a40*/  STL [R1+0xee8], R27 ;  /* 0x000ee81b01007387 */ /* 0x0001e80000100800 */
[----:B------:R-:W2:Y:S01]  /*8a50*/  LDL.LU R29, [R1+0x38] ;  /* 0x00003800011d7983 */ /* 0x000ea20000300800 */
[----:B---3--:R-:W-:-:S02]  /*8a60*/  LEA R25, P1, R19, c[0x0][0x168], 0x1 ;  /* 0x00005a0013197a11 */ /* 0x008fc400078208ff */
[----:B0-----:R-:W-:-:S03]  /*8a70*/  LEA.HI.X.SX32 R27, R0, c[0x0][0x16c], 0x1, P0 ;  /* 0x00005b00001b7a11 */ /* 0x001fc600000f0eff */
[----:B------:R4:W-:Y:S04]  /*8a80*/  STL [R1+0x1038], R25 ;  /* 0x0010381901007387 */ /* 0x0009e80000100800 */
[----:B------:R-:W3:Y:S04]  /*8a90*/  LDL.LU R0, [R1+0x34] ;  /* 0x0000340001007983 */ /* 0x000ee80000300800 */
[----:B------:R0:W-:Y:S01]  /*8aa0*/  STL [R1+0xf98], R27 ;  /* 0x000f981b01007387 */ /* 0x0001e20000100800 */
[----:B----4-:R-:W-:Y:S02]  /*8ab0*/  LEA R25, P0, R18, c[0x0][0x168], 0x1 ;  /* 0x00005a0012197a11 */ /* 0x010fe400078008ff */
[----:B0-----:R-:W-:-:S03]  /*8ac0*/  LEA.HI.X.SX32 R27, R26, c[0x0][0x16c], 0x1, P4 ;  /* 0x00005b001a1b7a11 */ /* 0x001fc600020f0eff */
[----:B------:R0:W-:Y:S04]  /*8ad0*/  STL [R1+0xefc], R25 ;  /* 0x000efc1901007387 */ /* 0x0001e80000100800 */
[----:B------:R-:W-:Y:S01]  /*8ae0*/  STL [R1+0xe84], R27 ;  /* 0x000e841b01007387 */ /* 0x000fe20000100800 */
[----:B------:R-:W-:Y:S02]  /*8af0*/  LEA R26, P4, R17, c[0x0][0x168], 0x1 ;  /* 0x00005a00111a7a11 */ /* 0x000fe400078808ff */
[----:B0-----:R-:W-:Y:S02]  /*8b00*/  LEA.HI.X.SX32 R25, R28, c[0x0][0x16c], 0x1, P6 ;  /* 0x00005b001c197a11 */ /* 0x001fe400030f0eff */
[----:B------:R-:W4:Y:S04]  /*8b10*/  LDL.LU R28, [R1+0x30] ;  /* 0x00003000011c7983 */ /* 0x000f280000300800 */
[----:B------:R0:W-:Y:S04]  /*8b20*/  STL [R1+0xfac], R26 ;  /* 0x000fac1a01007387 */ /* 0x0001e80000100800 */
[----:B------:R1:W-:Y:S04]  /*8b30*/  STL [R1+0xef0], R25 ;  /* 0x000ef01901007387 */ /* 0x0003e80000100800 */
[----:B0-----:R-:W4:Y:S01]  /*8b40*/  LDL.LU R26, [R1+0x28] ;  /* 0x00002800011a7983 */ /* 0x001f220000300800 */
[----:B------:R-:W-:-:S02]  /*8b50*/  LEA R27, P6, R16, c[0x0][0x168], 0x1 ;  /* 0x00005a00101b7a11 */ /* 0x000fc400078c08ff */
[----:B-1----:R-:W-:-:S03]  /*8b60*/  LEA.HI.X.SX32 R25, R8, c[0x0][0x16c], 0x1, P5 ;  /* 0x00005b0008197a11 */ /* 0x002fc600028f0eff */
[----:B------:R-:W-:Y:S04]  /*8b70*/  STL [R1+0x103c], R27 ;  /* 0x00103c1b01007387 */ /* 0x000fe80000100800 */
[----:B------:R-:W4:Y:S04]  /*8b80*/  LDL.LU R8, [R1+0x24] ;  /* 0x0000240001087983 */ /* 0x000f280000300800 */
[----:B------:R0:W-:Y:S01]  /*8b90*/  STL [R1+0xfa0], R25 ;  /* 0x000fa01901007387 */ /* 0x0001e20000100800 */
[----:B------:R-:W-:Y:S01]  /*8ba0*/  LEA.HI.X.SX32 R20, R20, c[0x0][0x16c], 0x1, P2 ;  /* 0x00005b0014147a11 */ /* 0x000fe200010f0eff */
[----:B------:R-:W-:Y:S01]  /*8bb0*/  IMAD R6, R6, c[0x0][0x190], RZ ;  /* 0x0000640006067a24 */ /* 0x000fe200078e02ff */
[----:B0-----:R-:W-:-:S02]  /*8bc0*/  LEA.HI.X.SX32 R25, R24, c[0x0][0x16c], 0x1, P3 ;  /* 0x00005b0018197a11 */ /* 0x001fc400018f0eff */
[----:B------:R-:W4:Y:S01]  /*8bd0*/  LDL.LU R24, [R1+0x1c] ;  /* 0x00001c0001187983 */ /* 0x000f220000300800 */
[----:B------:R-:W-:-:S05]  /*8be0*/  LEA R27, P5, R15, c[0x0][0x168], 0x1 ;  /* 0x00005a000f1b7a11 */ /* 0x000fca00078a08ff */
[----:B------:R0:W-:Y:S04]  /*8bf0*/  STL [R1+0xf04], R27 ;  /* 0x000f041b01007387 */ /* 0x0001e80000100800 */
[----:B------:R1:W-:Y:S01]  /*8c00*/  STL [R1+0xe88], R25 ;  /* 0x000e881901007387 */ /* 0x0003e20000100800 */
[----:B0-----:R-:W-:-:S03]  /*8c10*/  LEA R27, P3, R14, c[0x0][0x168], 0x1 ;  /* 0x00005a000e1b7a11 */ /* 0x001fc600078608ff */
[----:B-1----:R-:W4:Y:S04]  /*8c20*/  LDL.LU R25, [R1+0x18] ;  /* 0x0000180001197983 */ /* 0x002f280000300800 */
[----:B------:R0:W-:Y:S01]  /*8c30*/  STL [R1+0xfb4], R27 ;  /* 0x000fb41b01007387 */ /* 0x0001e20000100800 */
[----:B------:R-:W-:-:S03]  /*8c40*/  LEA.HI.X.SX32 R19, R19, c[0x0][0x16c], 0x1, P1 ;  /* 0x00005b0013137a11 */ /* 0x000fc600008f0eff */
[----:B0-----:R-:W4:Y:S04]  /*8c50*/  LDL.LU R27, [R1+0xc] ;  /* 0x00000c00011b7983 */ /* 0x001f280000300800 */
[----:B------:R0:W-:Y:S02]  /*8c60*/  STL [R1+0xef8], R20 ;  /* 0x000ef81401007387 */ /* 0x0001e40000100800 */
[----:B0-----:R-:W-:-:S05]  /*8c70*/  LEA R20, P2, R6, c[0x0][0x168], 0x1 ;  /* 0x00005a0006147a11 */ /* 0x001fca00078408ff */
        /* <DEDUP_REMOVED lines=24> */
[----:B--2---:R-:W-:-:S05]  /*8e00*/  LEA R15, P5, R9, c[0x0][0x168], 0x1 ;  /* 0x00005a00090f7a11 */ /* 0x004fca00078a08ff */
[----:B------:R0:W-:Y:S04]  /*8e10*/  STL [R1+0xfc4], R15 ;  /* 0x000fc40f01007387 */ /* 0x0001e80000100800 */
[----:B0-----:R-:W2:Y:S04]  /*8e20*/  LDL.LU R15, [R1+0x10d8] ;  /* 0x0010d800010f7983 */ /* 0x001ea80000300800 */
[----:B------:R0:W-:Y:S02]  /*8e30*/  STL [R1+0xf08], R14 ;  /* 0x000f080e01007387 */ /* 0x0001e40000100800 */
[----:B0-----:R-:W-:-:S05]  /*8e40*/  LEA R14, P3, R29, c[0x0][0x168], 0x1 ;  /* 0x00005a001d0e7a11 */ /* 0x001fca00078608ff */
[----:B------:R0:W-:Y:S02]  /*8e50*/  STL [R1+0x1048], R14 ;  /* 0x0010480e01007387 */ /* 0x0001e40000100800 */
[----:B0-----:R-:W-:Y:S02]  /*8e60*/  LEA.HI.X.SX32 R14, R6, c[0x0][0x16c], 0x1, P2 ;  /* 0x00005b00060e7a11 */ /* 0x001fe400010f0eff */
[----:B------:R-:W2:Y:S01]  /*8e70*/  LDL.LU R6, [R1+0x20] ;  /* 0x0000200001067983 */ /* 0x000ea20000300800 */
[----:B------:R-:W-:-:S03]  /*8e80*/  LEA.HI.X.SX32 R13, R13, c[0x0][0x16c], 0x1, P1 ;  /* 0x00005b000d0d7a11 */ /* 0x000fc600008f0eff */
[----:B------:R3:W-:Y:S01]  /*8e90*/  STL [R1+0xfb8], R14 ;  /* 0x000fb80e01007387 */ /* 0x0007e20000100800 */
[----:B------:R-:W-:Y:S01]  /*8ea0*/  IMAD R5, R5, c[0x0][0x190], RZ ;  /* 0x0000640005057a24 */ /* 0x000fe200078e02ff */
[----:B---3--:R-:W-:-:S05]  /*8eb0*/  LEA R14, P2, R0, c[0x0][0x168], 0x1 ;  /* 0x00005a00000e7a11 */ /* 0x008fca00078408ff */
[----:B------:R0:W-:Y:S01]  /*8ec0*/  STL [R1+0xf1c], R14 ;  /* 0x000f1c0e01007387 */ /* 0x0001e20000100800 */
[----:B------:R-:W-:-:S03]  /*8ed0*/  LEA.HI.X.SX32 R12, R12, c[0x0][0x16c], 0x1, P0 ;  /* 0x00005b000c0c7a11 */ /* 0x000fc600000f0eff */
[----:B0-----:R-:W3:Y:S04]  /*8ee0*/  LDL.LU R14, [R1+0x10d4] ;  /* 0x0010d400010e7983 */ /* 0x001ee80000300800 */
[----:B------:R0:W-:Y:S02]  /*8ef0*/  STL [R1+0xe94], R13 ;  /* 0x000e940d01007387 */ /* 0x0001e40000100800 */
[----:B0-----:R-:W-:-:S05]  /*8f00*/  LEA R13, P1, R5, c[0x0][0x168], 0x1 ;  /* 0x00005a00050d7a11 */ /* 0x001fca00078208ff */
[----:B------:R0:W-:Y:S01]  /*8f10*/  STL [R1+0xfcc], R13 ;  /* 0x000fcc0d01007387 */ /* 0x0001e20000100800 */
[----:B------:R-:W-:-:S03]  /*8f20*/  LEA.HI.X.SX32 R11, R11, c[0x0][0x16c], 0x1, P4 ;  /* 0x00005b000b0b7a11 */ /* 0x000fc600020f0eff */
[----:B0-----:R-:W3:Y:S04]  /*8f30*/  LDL.LU R13, [R1+0x10d0] ;  /* 0x0010d000010d7983 */ /* 0x001ee80000300800 */
[----:B------:R4:W-:Y:S02]  /*8f40*/  STL [R1+0xf10], R12 ;  /* 0x000f100c01007387 */ /* 0x0009e40000100800 */
[----:B----4-:R-:W-:-:S05]  /*8f50*/  LEA R12, P0, R28, c[0x0][0x168], 0x1 ;  /* 0x00005a001c0c7a11 */ /* 0x010fca00078008ff */
[----:B------:R0:W-:Y:S01]  /*8f60*/  STL [R1+0x104c], R12 ;  /* 0x00104c0c01007387 */ /* 0x0001e20000100800 */
[----:B------:R-:W-:-:S03]  /*8f70*/  LEA.HI.X.SX32 R10, R10, c[0x0][0x16c], 0x1, P6 ;  /* 0x00005b000a0a7a11 */ /* 0x000fc600030f0eff */
[----:B0-----:R-:W4:Y:S04]  /*8f80*/  LDL.LU R12, [R1+0x10cc] ;  /* 0x0010cc00010c7983 */ /* 0x001f280000300800 */
[----:B------:R0:W-:Y:S02]  /*8f90*/  STL [R1+0xfc0], R11 ;  /* 0x000fc00b01007387 */ /* 0x0001e40000100800 */
[----:B0-----:R-:W-:-:S05]  /*8fa0*/  LEA R11, P4, R26, c[0x0][0x168], 0x1 ;  /* 0x00005a001a0b7a11 */ /* 0x001fca00078808ff */
        /* <DEDUP_REMOVED lines=8> */
[----:B------:R2:W-:Y:S01]  /*9030*/  STL [R1+0xf18], R9 ;  /* 0x000f180901007387 */ /* 0x0005e20000100800 */
[----:B------:R-:W-:Y:S02]  /*9040*/  LEA.HI.X.SX32 R0, R0, c[0x0][0x16c], 0x1, P2 ;  /* 0x00005b0000007a11 */ /* 0x000fe400010f0eff */
[----:B--2---:R-:W-:-:S05]  /*9050*/  LEA R9, P5, R6, c[0x0][0x168], 0x1 ;  /* 0x00005a0006097a11 */ /* 0x004fca00078a08ff */
[----:B------:R0:W-:Y:S04]  /*9060*/  STL [R1+0x1050], R9 ;  /* 0x0010500901007387 */ /* 0x0001e80000100800 */
[----:B0-----:R-:W2:Y:S04]  /*9070*/  LDL.LU R9, [R1+0x10c0] ;  /* 0x0010c00001097983 */ /* 0x001ea80000300800 */
[----:B------:R0:W-:Y:S02]  /*9080*/  STL [R1+0xfc8], R29 ;  /* 0x000fc81d01007387 */ /* 0x0001e40000100800 */
[----:B0-----:R-:W-:-:S05]  /*9090*/  LEA R29, P3, R24, c[0x0][0x168], 0x1 ;  /* 0x00005a00181d7a11 */ /* 0x001fca00078608ff */
[----:B------:R0:W-:Y:S04]  /*90a0*/  STL [R1+0xf2c], R29 ;  /* 0x000f2c1d01007387 */ /* 0x0001e80000100800 */
[----:B0-----:R-:W2:Y:S04]  /*90b0*/  LDL.LU R29, [R1+0x10bc] ;  /* 0x0010bc00011d7983 */ /* 0x001ea80000300800 */
[----:B------:R0:W-:Y:S02]  /*90c0*/  STL [R1+0xe9c], R0 ;  /* 0x000e9c0001007387 */ /* 0x0001e40000100800 */
[----:B0-----:R-:W-:-:S05]  /*90d0*/  LEA R0, P2, R25, c[0x0][0x168], 0x1 ;  /* 0x00005a0019007a11 */ /* 0x001fca00078408ff */
[----:B------:R0:W-:Y:S04]  /*90e0*/  STL [R1+0xfdc], R0 ;  /* 0x000fdc0001007387 */ /* 0x0001e80000100800 */
[----:B0-----:R-:W2:Y:S01]  /*90f0*/  LDL.LU R0, [R1+0x10b8] ;  /* 0x0010b80001007983 */ /* 0x001ea20000300800 */
[----:B------:R-:W-:-:S05]  /*9100*/  LEA.HI.X.SX32 R5, R5, c[0x0][0x16c], 0x1, P1 ;  /* 0x00005b0005057a11 */ /* 0x000fca00008f0eff */
[----:B------:R0:W-:Y:S01]  /*9110*/  STL [R1+0xf20], R5 ;  /* 0x000f200501007387 */ /* 0x0001e20000100800 */
[----:B------:R-:W-:Y:S01]  /*9120*/  IMAD R4, R4, c[0x0][0x190], RZ ;  /* 0x0000640004047a24 */ /* 0x000fe200078e02ff */
[----:B0-----:R-:W-:-:S05]  /*9130*/  LEA R5, P1, R27, c[0x0][0x168], 0x1 ;  /* 0x00005a001b057a11 */ /* 0x001fca00078208ff */
[----:B------:R0:W-:Y:S02]  /*9140*/  STL [R1+0x1054], R5 ;  /* 0x0010540501007387 */ /* 0x0001e40000100800 */
[----:B0-----:R-:W-:Y:S02]  /*9150*/  LEA.HI.X.SX32 R5, R28, c[0x0][0x16c], 0x1, P0 ;  /* 0x00005b001c057a11 */ /* 0x001fe400000f0eff */
[----:B------:R-:W3:Y:S04]  /*9160*/  LDL.LU R28, [R1+0x10b4] ;  /* 0x0010b400011c7983 */ /* 0x000ee80000300800 */
[----:B------:R0:W-:Y:S02]  /*9170*/  STL [R1+0xfd0], R5 ;  /* 0x000fd00501007387 */ /* 0x0001e40000100800 */
[----:B0-----:R-:W-:-:S05]  /*9180*/  LEA R5, P0, R4, c[0x0][0x168], 0x1 ;  /* 0x00005a0004057a11 */ /* 0x001fca00078008ff */
[----:B------:R0:W-:Y:S02]  /*9190*/  STL [R1+0xf34], R5 ;  /* 0x000f340501007387 */ /* 0x0001e40000100800 */
[----:B0-----:R-:W-:Y:S02]  /*91a0*/  LEA.HI.X.SX32 R5, R26, c[0x0][0x16c], 0x1, P4 ;  /* 0x00005b001a057a11 */ /* 0x001fe400020f0eff */
[----:B------:R-:W4:Y:S04]  /*91b0*/  LDL.LU R26, [R1+0x10b0] ;  /* 0x0010b000011a7983 */ /* 0x000f280000300800 */
[----:B------:R2:W-:Y:S02]  /*91c0*/  STL [R1+0xea0], R5 ;  /* 0x000ea00501007387 */ /* 0x0005e40000100800 */
[----:B--2---:R-:W-:-:S05]  /*91d0*/  LEA R5, P4, R0, c[0x0][0x168], 0x1 ;  /* 0x00005a0000057a11 */ /* 0x004fca00078808ff */
[----:B------:R0:W-:Y:S02]  /*91e0*/  STL [R1+0xfe4], R5 ;  /* 0x000fe40501007387 */ /* 0x0001e40000100800 */
[----:B0-----:R-:W-:Y:S02]  /*91f0*/  LEA.HI.X.SX32 R5, R8, c[0x0][0x16c], 0x1, P6 ;  /* 0x00005b0008057a11 */ /* 0x001fe400030f0eff */
[----:B------:R-:W2:Y:S04]  /*9200*/  LDL.LU R8, [R1+0x10ac] ;  /* 0x0010ac0001087983 */ /* 0x000ea80000300800 */
[----:B------:R3:W-:Y:S01]  /*9210*/  STL [R1+0xf28], R5 ;  /* 0x000f280501007387 */ /* 0x0007e20000100800 */
[----:B------:R-:W-:Y:S02]  /*9220*/  LEA.HI.X.SX32 R6, R6, c[0x0][0x16c], 0x1, P5 ;  /* 0x00005b0006067a11 */ /* 0x000fe400028f0eff */
[----:B---3--:R-:W-:-:S05]  /*9230*/  LEA R5, P6, R28, c[0x0][0x168], 0x1 ;  /* 0x00005a001c057a11 */ /* 0x008fca00078c08ff */
[----:B------:R0:W-:Y:S04]  /*9240*/  STL [R1+0x1058], R5 ;  /* 0x0010580501007387 */ /* 0x0001e80000100800 */
[----:B------:R1:W-:Y:S01]  /*9250*/  STL [R1+0xfd8], R6 ;  /* 0x000fd80601007387 */ /* 0x0003e20000100800 */
[----:B0-----:R-:W-:Y:S02]  /*9260*/  LEA R5, P5, R29, c[0x0][0x168], 0x1 ;  /* 0x00005a001d057a11 */ /* 0x001fe400078a08ff */
[----:B-1----:R-:W-:-:S03]  /*9270*/  LEA.HI.X.SX32 R6, R24, c[0x0][0x16c], 0x1, P3 ;  /* 0x00005b0018067a11 */ /* 0x002fc600018f0eff */
[----:B------:R0:W-:Y:S04]  /*9280*/  STL [R1+0xf3c], R5 ;  /* 0x000f3c0501007387 */ /* 0x0001e80000100800 */
[----:B------:R-:W-:Y:S01]  /*9290*/  STL [R1+0xea4], R6 ;  /* 0x000ea40601007387 */ /* 0x000fe20000100800 */
[----:B0-----:R-:W-:Y:S02]  /*92a0*/  LEA.HI.X.SX32 R5, R25, c[0x0][0x16c], 0x1, P2 ;  /* 0x00005b0019057a11 */ /* 0x001fe400010f0eff */
[----:B----4-:R-:W-:-:S05]  /*92b0*/  LEA R24, P3, R26, c[0x0][0x168], 0x1 ;  /* 0x00005a001a187a11 */ /* 0x010fca00078608ff */
[----:B------:R0:W-:Y:S04]  /*92c0*/  STL [R1+0xfec], R24 ;  /* 0x000fec1801007387 */ /* 0x0001e80000100800 */
[----:B------:R1:W-:Y:S01]  /*92d0*/  STL [R1+0xf30], R5 ;  /* 0x000f300501007387 */ /* 0x0003e20000100800 */
[----:B0-----:R-:W-:Y:S02]  /*92e0*/  LEA.HI.X.SX32 R24, R27, c[0x0][0x16c], 0x1, P1 ;  /* 0x00005b001b187a11 */ /* 0x001fe400008f0eff */
[----:B-1----:R-:W-:Y:S02]  /*92f0*/  LEA R5, P1, R9, c[0x0][0x168], 0x1 ;  /* 0x00005a0009057a11 */ /* 0x002fe400078208ff */
[----:B--2---:R-:W-:-:S05]  /*9300*/  LEA R6, P2, R8, c[0x0][0x168], 0x1 ;  /* 0x00005a0008067a11 */ /* 0x004fca00078408ff */
[----:B------:R0:W-:Y:S04]  /*9310*/  STL [R1+0x105c], R6 ;  /* 0x00105c0601007387 */ /* 0x0001e80000100800 */
[----:B------:R-:W-:Y:S04]  /*9320*/  STL [R1+0xfe0], R24 ;  /* 0x000fe01801007387 */ /* 0x000fe80000100800 */
[----:B------:R1:W-:Y:S01]  /*9330*/  STL [R1+0xf44], R5 ;  /* 0x000f440501007387 */ /* 0x0003e20000100800 */
[----:B0-----:R-:W-:Y:S02]  /*9340*/  LEA.HI.X.SX32 R6, R4, c[0x0][0x16c], 0x1, P0 ;  /* 0x00005b0004067a11 */ /* 0x001fe400000f0eff */
[----:B------:R-:W-:-:S03]  /*9350*/  LEA R4, P0, R10, c[0x0][0x168], 0x1 ;  /* 0x00005a000a047a11 */ /* 0x000fc600078008ff */
[----:B------:R0:W-:Y:S01]  /*9360*/  STL [R1+0xea8], R6 ;  /* 0x000ea80601007387 */ /* 0x0001e20000100800 */
[----:B-1----:R-:W-:-:S03]  /*9370*/  LEA.HI.X.SX32 R5, R0, c[0x0][0x16c], 0x1, P4 ;  /* 0x00005b0000057a11 */ /* 0x002fc600020f0eff */
[----:B------:R-:W2:Y:S04]  /*9380*/  LDL.LU R0, [R1+0x10a8] ;  /* 0x0010a80001007983 */ /* 0x000ea80000300800 */
[----:B------:R1:W-:Y:S01]  /*9390*/  STL [R1+0xff4], R4 ;  /* 0x000ff40401007387 */ /* 0x0003e20000100800 */
[----:B0-----:R-:W-:-:S03]  /*93a0*/  LEA.HI.X.SX32 R6, R28, c[0x0][0x16c], 0x1, P6 ;  /* 0x00005b001c067a11 */ /* 0x001fc600030f0eff */
[----:B------:R0:W-:Y:S04]  /*93b0*/  STL [R1+0xf38], R5 ;  /* 0x000f380501007387 */ /* 0x0001e80000100800 */
[----:B------:R-:W3:Y:S01]  /*93c0*/  LDL.LU R28, [R1+0x10a4] ;  /* 0x0010a400011c7983 */ /* 0x000ee20000300800 */
[----:B------:R-:W-:-:S05]  /*93d0*/  IMAD R3, R3, c[0x0][0x190], RZ ;  /* 0x0000640003037a24 */ /* 0x000fca00078e02ff */
[----:B-1----:R-:W-:-:S05]  /*93e0*/  LEA R4, P4, R3, c[0x0][0x168], 0x1 ;  /* 0x00005a0003047a11 */ /* 0x002fca00078808ff */
[----:B------:R1:W-:Y:S01]  /*93f0*/  STL [R1+0x1060], R4 ;  /* 0x0010600401007387 */ /* 0x0003e20000100800 */
[----:B0-----:R-:W-:-:S03]  /*9400*/  LEA.HI.X.SX32 R5, R29, c[0x0][0x16c], 0x1, P5 ;  /* 0x00005b001d057a11 */ /* 0x001fc600028f0eff */
[----:B------:R0:W-:Y:S04]  /*9410*/  STL [R1+0xfe8], R6 ;  /* 0x000fe80601007387 */ /* 0x0001e80000100800 */
[----:B------:R4:W5:Y:S01]  /*9420*/  LDL.LU R29, [R1+0x10a0] ;  /* 0x0010a000011d7983 */ /* 0x0009620000300800 */
[----:B-1----:R-:W-:-:S05]  /*9430*/  LEA R4, P6, R11, c[0x0][0x168], 0x1 ;  /* 0x00005a000b047a11 */ /* 0x002fca00078c08ff */
[----:B------:R1:W-:Y:S01]  /*9440*/  STL [R1+0xf4c], R4 ;  /* 0x000f4c0401007387 */ /* 0x0003e20000100800 */
[----:B0-----:R-:W-:-:S03]  /*9450*/  LEA.HI.X.SX32 R6, R26, c[0x0][0x16c], 0x1, P3 ;  /* 0x00005b001a067a11 */ /* 0x001fc600018f0eff */
[----:B------:R0:W-:Y:S01]  /*9460*/  STL [R1+0xeac], R5 ;  /* 0x000eac0501007387 */ /* 0x0001e20000100800 */
[----:B-1----:R-:W-:Y:S02]  /*9470*/  LEA R4, P5, R12, c[0x0][0x168], 0x1 ;  /* 0x00005a000c047a11 */ /* 0x002fe400078a08ff */
[----:B0-----:R-:W-:-:S03]  /*9480*/  LEA R5, P3, R13, c[0x0][0x168], 0x1 ;  /* 0x00005a000d057a11 */ /* 0x001fc600078608ff */
[----:B------:R0:W-:Y:S04]  /*9490*/  STL [R1+0xffc], R4 ;  /* 0x000ffc0401007387 */ /* 0x0001e80000100800 */
[----:B------:R1:W-:Y:S01]  /*94a0*/  STL [R1+0xf40], R6 ;  /* 0x000f400601007387 */ /* 0x0003e20000100800 */
[----:B0-----:R-:W-:-:S03]  /*94b0*/  LEA.HI.X.SX32 R4, R8, c[0x0][0x16c], 0x1, P2 ;  /* 0x00005b0008047a11 */ /* 0x001fc600010f0eff */
[----:B------:R0:W-:Y:S01]  /*94c0*/  STL [R1+0x1064], R5 ;  /* 0x0010640501007387 */ /* 0x0001e20000100800 */
[----:B-1----:R-:W-:-:S03]  /*94d0*/  LEA R6, P2, R14, c[0x0][0x168], 0x1 ;  /* 0x00005a000e067a11 */ /* 0x002fc600078408ff */
[----:B------:R1:W-:Y:S01]  /*94e0*/  STL [R1+0xff0], R4 ;  /* 0x000ff00401007387 */ /* 0x0003e20000100800 */
[----:B0-----:R-:W-:-:S03]  /*94f0*/  LEA.HI.X.SX32 R5, R9, c[0x0][0x16c], 0x1, P1 ;  /* 0x00005b0009057a11 */ /* 0x001fc600008f0eff */
[----:B------:R0:W-:Y:S01]  /*9500*/  STL [R1+0xf54], R6 ;  /* 0x000f540601007387 */ /* 0x0001e20000100800 */
[----:B-1----:R-:W-:-:S03]  /*9510*/  LEA R4, P1, R15, c[0x0][0x168], 0x1 ;  /* 0x00005a000f047a11 */ /* 0x002fc600078208ff */
[----:B------:R1:W-:Y:S01]  /*9520*/  STL [R1+0xeb0], R5 ;  /* 0x000eb00501007387 */ /* 0x0003e20000100800 */
[----:B------:R-:W-:-:S03]  /*9530*/  IMAD R2, R2, c[0x0][0x190], RZ ;  /* 0x0000640002027a24 */ /* 0x000fc600078e02ff */
[----:B------:R4:W-:Y:S01]  /*9540*/  STL [R1+0x1004], R4 ;  /* 0x0010040401007387 */ /* 0x0009e20000100800 */
[----:B0-----:R-:W-:Y:S02]  /*9550*/  LEA.HI.X.SX32 R6, R10, c[0x0][0x16c], 0x1, P0 ;  /* 0x00005b000a067a11 */ /* 0x001fe400000f0eff */
[----:B-1----:R-:W-:-:S03]  /*9560*/  LEA R5, P0, R16, c[0x0][0x168], 0x1 ;  /* 0x00005a0010057a11 */ /* 0x002fc600078008ff */
[----:B------:R-:W-:Y:S01]  /*9570*/  STL [R1+0xf48], R6 ;  /* 0x000f480601007387 */ /* 0x000fe20000100800 */
[----:B----4-:R-:W-:Y:S02]  /*9580*/  LEA.HI.X.SX32 R4, R3, c[0x0][0x16c], 0x1, P4 ;  /* 0x00005b0003047a11 */ /* 0x010fe400020f0eff */
[----:B------:R-:W-:Y:S01]  /*9590*/  LEA R3, P4, R17, c[0x0][0x168], 0x1 ;  /* 0x00005a0011037a11 */ /* 0x000fe200078808ff */
[----:B------:R0:W-:Y:S04]  /*95a0*/  STL [R1+0x1068], R5 ;  /* 0x0010680501007387 */ /* 0x0001e80000100800 */
[----:B------:R1:W-:Y:S04]  /*95b0*/  STL [R1+0xff8], R4 ;  /* 0x000ff80401007387 */ /* 0x0003e80000100800 */
[----:B------:R4:W-:Y:S01]  /*95c0*/  STL [R1+0xf5c], R3 ;  /* 0x000f5c0301007387 */ /* 0x0009e20000100800 */
[----:B0-----:R-:W-:-:S02]  /*95d0*/  LEA.HI.X.SX32 R5, R11, c[0x0][0x16c], 0x1, P6 ;  /* 0x00005b000b057a11 */ /* 0x001fc400030f0eff */
[----:B-1----:R-:W-:-:S03]  /*95e0*/  LEA R4, P6, R2, c[0x0][0x168], 0x1 ;  /* 0x00005a0002047a11 */ /* 0x002fc600078c08ff */
[----:B------:R0:W-:Y:S01]  /*95f0*/  STL [R1+0xeb4], R5 ;  /* 0x000eb40501007387 */ /* 0x0001e20000100800 */
[----:B----4-:R-:W-:-:S03]  /*9600*/  LEA.HI.X.SX32 R3, R12, c[0x0][0x16c], 0x1, P5 ;  /* 0x00005b000c037a11 */ /* 0x010fc600028f0eff */
[----:B------:R1:W-:Y:S04]  /*9610*/  STL [R1+0x100c], R4 ;  /* 0x00100c0401007387 */ /* 0x0003e80000100800 */
[----:B------:R4:W-:Y:S01]  /*9620*/  STL [R1+0xf50], R3 ;  /* 0x000f500301007387 */ /* 0x0009e20000100800 */
[----:B0-----:R-:W-:Y:S02]  /*9630*/  LEA R5, P5, R18, c[0x0][0x168], 0x1 ;  /* 0x00005a0012057a11 */ /* 0x001fe400078a08ff */
[----:B-1----:R-:W-:-:S03]  /*9640*/  LEA.HI.X.SX32 R4, R13, c[0x0][0x16c], 0x1, P3 ;  /* 0x00005b000d047a11 */ /* 0x002fc600018f0eff */
[----:B------:R0:W-:Y:S01]  /*9650*/  STL [R1+0x106c], R5 ;  /* 0x00106c0501007387 */ /* 0x0001e20000100800 */
[----:B----4-:R-:W-:-:S03]  /*9660*/  LEA R3, P3, R19, c[0x0][0x168], 0x1 ;  /* 0x00005a0013037a11 */ /* 0x010fc600078608ff */
[----:B------:R1:W-:Y:S01]  /*9670*/  STL [R1+0x1000], R4 ;  /* 0x0010000401007387 */ /* 0x0003e20000100800 */
[----:B------:R-:W-:-:S03]  /*9680*/  IMAD R21, R21, c[0x0][0x190], RZ ;  /* 0x0000640015157a24 */ /* 0x000fc600078e02ff */
[----:B------:R4:W-:Y:S01]  /*9690*/  STL [R1+0xf64], R3 ;  /* 0x000f640301007387 */ /* 0x0009e20000100800 */
[----:B0-----:R-:W-:Y:S01]  /*96a0*/  LEA.HI.X.SX32 R5, R14, c[0x0][0x16c], 0x1, P2 ;  /* 0x00005b000e057a11 */ /* 0x001fe200010f0eff */
[----:B------:R-:W-:Y:S01]  /*96b0*/  IMAD R22, R22, c[0x0][0x190], RZ ;  /* 0x0000640016167a24 */ /* 0x000fe200078e02ff */
[----:B-1----:R-:W-:-:S03]  /*96c0*/  LEA R4, P2, R20, c[0x0][0x168], 0x1 ;  /* 0x00005a0014047a11 */ /* 0x002fc600078408ff */
[----:B------:R0:W-:Y:S01]  /*96d0*/  STL [R1+0xeb8], R5 ;  /* 0x000eb80501007387 */ /* 0x0001e20000100800 */
[----:B----4-:R-:W-:-:S03]  /*96e0*/  LEA.HI.X.SX32 R3, R15, c[0x0][0x16c], 0x1, P1 ;  /* 0x00005b000f037a11 */ /* 0x010fc600008f0eff */
[----:B------:R1:W-:Y:S01]  /*96f0*/  STL [R1+0x1014], R4 ;  /* 0x0010140401007387 */ /* 0x0003e20000100800 */
[----:B------:R-:W-:-:S03]  /*9700*/  IMAD R23, R23, c[0x0][0x190], RZ ;  /* 0x0000640017177a24 */ /* 0x000fc600078e02ff */
[----:B------:R4:W-:Y:S01]  /*9710*/  STL [R1+0xf58], R3 ;  /* 0x000f580301007387 */ /* 0x0009e20000100800 */
[----:B0-----:R-:W-:Y:S02]  /*9720*/  LEA R5, P1, R21, c[0x0][0x168], 0x1 ;  /* 0x00005a0015057a11 */ /* 0x001fe400078208ff */
[----:B-1----:R-:W-:Y:S01]  /*9730*/  LEA.HI.X.SX32 R4, R16, c[0x0][0x16c], 0x1, P0 ;  /* 0x00005b0010047a11 */ /* 0x002fe200000f0eff */
[----:B------:R-:W-:Y:S01]  /*9740*/  IMAD R7, R7, c[0x0][0x190], RZ ;  /* 0x0000640007077a24 */ /* 0x000fe200078e02ff */
[----:B----4-:R-:W-:Y:S01]  /*9750*/  LEA R3, P0, R22, c[0x0][0x168], 0x1 ;  /* 0x00005a0016037a11 */ /* 0x010fe200078008ff */
[----:B------:R0:W-:Y:S04]  /*9760*/  STL [R1+0x1070], R5 ;  /* 0x0010700501007387 */ /* 0x0001e80000100800 */
[----:B------:R1:W-:Y:S04]  /*9770*/  STL [R1+0x1008], R4 ;  /* 0x0010080401007387 */ /* 0x0003e80000100800 */
[----:B------:R4:W-:Y:S01]  /*9780*/  STL [R1+0xf6c], R3 ;  /* 0x000f6c0301007387 */ /* 0x0009e20000100800 */
[----:B0-----:R-:W-:-:S02]  /*9790*/  LEA.HI.X.SX32 R5, R17, c[0x0][0x16c], 0x1, P4 ;  /* 0x00005b0011057a11 */ /* 0x001fc400020f0eff */
[----:B-1----:R-:W-:-:S03]  /*97a0*/  LEA R4, P4, R23, c[0x0][0x168], 0x1 ;  /* 0x00005a0017047a11 */ /* 0x002fc600078808ff */
[----:B------:R-:W-:Y:S01]  /*97b0*/  STL [R1+0xebc], R5 ;  /* 0x000ebc0501007387 */ /* 0x000fe20000100800 */
[----:B----4-:R-:W-:Y:S02]  /*97c0*/  LEA.HI.X.SX32 R3, R2, c[0x0][0x16c], 0x1, P6 ;  /* 0x00005b0002037a11 */ /* 0x010fe400030f0eff */
[----:B------:R-:W-:Y:S01]  /*97d0*/  LEA R2, P6, R7, c[0x0][0x168], 0x1 ;  /* 0x00005a0007027a11 */ /* 0x000fe200078c08ff */
[----:B------:R3:W-:Y:S01]  /*97e0*/  STL [R1+0xf70], R4 ;  /* 0x000f700401007387 */ /* 0x0007e20000100800 */
[----:B------:R-:W-:-:S03]  /*97f0*/  LEA.HI.X.SX32 R6, R18, c[0x0][0x16c], 0x1, P5 ;  /* 0x00005b0012067a11 */ /* 0x000fc600028f0eff */
[----:B------:R-:W-:Y:S01]  /*9800*/  STL [R1+0xf60], R3 ;  /* 0x000f600301007387 */ /* 0x000fe20000100800 */
[----:B------:R-:W-:Y:S02]  /*9810*/  LEA.HI.X.SX32 R8, R19, c[0x0][0x16c], 0x1, P3 ;  /* 0x00005b0013087a11 */ /* 0x000fe400018f0eff */
[----:B------:R-:W-:Y:S01]  /*9820*/  LEA.HI.X.SX32 R9, R21, c[0x0][0x16c], 0x1, P1 ;  /* 0x00005b0015097a11 */ /* 0x000fe200008f0eff */
[----:B------:R-:W-:-:S04]  /*9830*/  IMAD.MOV.U32 R25, RZ, RZ, c[0x0][0x188] ;  /* 0x00006200ff197624 */ /* 0x000fc800078e00ff */
[C---:B------:R-:W-:Y:S02]  /*9840*/  IMAD R27, R25.reuse, 0x1f, RZ ;  /* 0x0000001f191b7824 */ /* 0x040fe400078e02ff */
[----:B------:R-:W-:Y:S02]  /*9850*/  IMAD R24, R25, 0x1e, RZ ;  /* 0x0000001e19187824 */ /* 0x000fe400078e02ff */
[----:B---3--:R-:W-:Y:S02]  /*9860*/  IMAD.WIDE R4, R28, 0x2, RZ ;  /* 0x000000021c047825 */ /* 0x008fe400078e02ff */
[----:B------:R0:W5:Y:S04]  /*9870*/  LDL.LU R28, [R1+0x109c] ;  /* 0x00109c00011c7983 */ /* 0x0001680000300800 */
[----:B------:R2:W-:Y:S02]  /*9880*/  STL [R1+0x101c], R2 ;  /* 0x00101c0201007387 */ /* 0x0005e40000100800 */
[----:B--2---:R-:W-:-:S02]  /*9890*/  IMAD.WIDE R2, R0, 0x2, RZ ;  /* 0x0000000200027825 */ /* 0x004fc400078e02ff */
[----:B------:R0:W5:Y:S04]  /*98a0*/  LDL.LU R0, [R1+0x1098] ;  /* 0x0010980001007983 */ /* 0x0001680000300800 */
[----:B------:R-:W-:Y:S04]  /*98b0*/  STL.64 [R1+0xc78], R4 ;  /* 0x000c780401007387 */ /* 0x000fe80000100a00 */
[----:B------:R1:W-:Y:S04]  /*98c0*/  STL [R1+0x1010], R6 ;  /* 0x0010100601007387 */ /* 0x0003e80000100800 */
[----:B------:R2:W-:Y:S01]  /*98d0*/  STL [R1+0xec0], R8 ;  /* 0x000ec00801007387 */ /* 0x0005e20000100800 */
[----:B-1----:R-:W-:-:S03]  /*98e0*/  LEA.HI.X.SX32 R6, R20, c[0x0][0x16c], 0x1, P2 ;  /* 0x00005b0014067a11 */ /* 0x002fc600010f0eff */
[----:B------:R-:W-:Y:S04]  /*98f0*/  STL.64 [R1+0xc70], R2 ;  /* 0x000c700201007387 */ /* 0x000fe80000100a00 */
[----:B------:R1:W-:Y:S01]  /*9900*/  STL [R1+0xf68], R6 ;  /* 0x000f680601007387 */ /* 0x0003e20000100800 */
[----:B--2---:R-:W-:-:S03]  /*9910*/  LEA.HI.X.SX32 R8, R23, c[0x0][0x16c], 0x1, P4 ;  /* 0x00005b0017087a11 */ /* 0x004fc600020f0eff */
[----:B------:R-:W-:Y:S01]  /*9920*/  STL [R1+0x1018], R9 ;  /* 0x0010180901007387 */ /* 0x000fe20000100800 */
[----:B-1----:R-:W-:-:S05]  /*9930*/  LEA.HI.X.SX32 R6, R22, c[0x0][0x16c], 0x1, P0 ;  /* 0x00005b0016067a11 */ /* 0x002fca00000f0eff */
[----:B------:R1:W-:Y:S01]  /*9940*/  STL [R1+0xec4], R6 ;  /* 0x000ec40601007387 */ /* 0x0003e20000100800 */
[----:B------:R-:W-:-:S03]  /*9950*/  IMAD.WIDE R10, R27, 0x2, R4 ;  /* 0x000000021b0a7825 */ /* 0x000fc600078e0204 */
[----:B------:R2:W-:Y:S01]  /*9960*/  STL [R1+0xec8], R8 ;  /* 0x000ec80801007387 */ /* 0x0005e20000100800 */
[----:B-1----:R-:W-:-:S05]  /*9970*/  LEA.HI.X.SX32 R6, R7, c[0x0][0x16c], 0x1, P6 ;  /* 0x00005b0007067a11 */ /* 0x002fca00030f0eff */
[----:B------:R1:W-:Y:S01]  /*9980*/  STL [R1+0xf74], R6 ;  /* 0x000f740601007387 */ /* 0x0003e20000100800 */
[----:B--2---:R-:W-:-:S03]  /*9990*/  IMAD.WIDE R8, R24, 0x2, R4 ;  /* 0x0000000218087825 */ /* 0x004fc600078e0204 */
[----:B------:R2:W-:Y:S01]  /*99a0*/  STL.64 [R1+0xe68], R10 ;  /* 0x000e680a01007387 */ /* 0x0005e20000100a00 */
[----:B-1----:R-:W-:-:S05]  /*99b0*/  IMAD.WIDE R6, R27, 0x2, R2 ;  /* 0x000000021b067825 */ /* 0x002fca00078e0202 */
[----:B------:R1:W-:Y:S01]  /*99c0*/  STL.64 [R1+0xe60], R6 ;  /* 0x000e600601007387 */ /* 0x0003e20000100a00 */
[----:B------:R-:W-:-:S03]  /*99d0*/  IMAD R27, R25, 0x1d, RZ ;  /* 0x0000001d191b7824 */ /* 0x000fc600078e02ff */
[----:B------:R3:W-:Y:S01]  /*99e0*/  STL.64 [R1+0xe58], R8 ;  /* 0x000e580801007387 */ /* 0x0007e20000100a00 */
[----:B--2---:R-:W-:-:S04]  /*99f0*/  IMAD.WIDE R10, R27, 0x2, R4 ;  /* 0x000000021b0a7825 */ /* 0x004fc800078e0204 */
[----:B-1----:R-:W-:-:S05]  /*9a00*/  IMAD.WIDE R6, R24, 0x2, R2 ;  /* 0x0000000218067825 */ /* 0x002fca00078e0202 */
[----:B------:R1:W-:Y:S01]  /*9a10*/  STL.64 [R1+0xe50], R6 ;  /* 0x000e500601007387 */ /* 0x0003e20000100a00 */
[----:B------:R-:W-:-:S03]  /*9a20*/  IMAD R24, R25, 0x1c, RZ ;  /* 0x0000001c19187824 */ /* 0x000fc600078e02ff */
[----:B------:R2:W-:Y:S01]  /*9a30*/  STL.64 [R1+0xe48], R10 ;  /* 0x000e480a01007387 */ /* 0x0005e20000100a00 */
[----:B---3--:R-:W-:-:S04]  /*9a40*/  IMAD.WIDE R8, R24, 0x2, R4 ;  /* 0x0000000218087825 */ /* 0x008fc800078e0204 */
        /* <DEDUP_REMOVED lines=57> */
[----:B------:R-:W-:-:S03]  /*9de0*/  IMAD.SHL.U32 R24, R25, 0x10, RZ ;  /* 0x0000001019187824 */ /* 0x000fc600078e00ff */
        /* <DEDUP_REMOVED lines=27> */
[----:B-1----:R-:W-:-:S04]  /*9fa0*/  IMAD.WIDE R6, R24, 0x2, R2 ;  /* 0x0000000218067825 */ /* 0x002fc800078e0202 */
[----:B------:R-:W-:Y:S01]  /*9fb0*/  IMAD R24, R25, 0xa, RZ ;  /* 0x0000000a19187824 */ /* 0x000fe200078e02ff */
[----:B------:R1:W-:Y:S03]  /*9fc0*/  STL.64 [R1+0xd30], R6 ;  /* 0x000d300601007387 */ /* 0x0003e60000100a00 */
[----:B---3--:R-:W-:Y:S01]  /*9fd0*/  IMAD.WIDE R8, R24, 0x2, R4 ;  /* 0x0000000218087825 */ /* 0x008fe200078e0204 */
[----:B------:R2:W-:Y:S03]  /*9fe0*/  STL.64 [R1+0xd28], R10 ;  /* 0x000d280a01007387 */ /* 0x0005e60000100a00 */
[----:B-1----:R-:W-:-:S04]  /*9ff0*/  IMAD.WIDE R6, R27, 0x2, R2 ;  /* 0x000000021b067825 */ /* 0x002fc800078e0202 */
[----:B------:R-:W-:Y:S01]  /*a000*/  IMAD R27, R25, 0x9, RZ ;  /* 0x00000009191b7824 */ /* 0x000fe200078e02ff */
[----:B------:R1:W-:Y:S03]  /*a010*/  STL.64 [R1+0xd20], R6 ;  /* 0x000d200601007387 */ /* 0x0003e60000100a00 */
[----:B--2---:R-:W-:Y:S01]  /*a020*/  IMAD.WIDE R10, R27, 0x2, R4 ;  /* 0x000000021b0a7825 */ /* 0x004fe200078e0204 */
[----:B------:R2:W-:Y:S03]  /*a030*/  STL.64 [R1+0xd18], R8 ;  /* 0x000d180801007387 */ /* 0x0005e60000100a00 */
[----:B-1----:R-:W-:-:S04]  /*a040*/  IMAD.WIDE R6, R24, 0x2, R2 ;  /* 0x0000000218067825 */ /* 0x002fc800078e0202 */
[----:B------:R-:W-:Y:S01]  /*a050*/  IMAD.SHL.U32 R24, R25, 0x8, RZ ;  /* 0x0000000819187824 */ /* 0x000fe200078e00ff */
[----:B------:R1:W-:Y:S01]  /*a060*/  STL.64 [R1+0xd10], R6 ;  /* 0x000d100601007387 */ /* 0x0003e20000100a00 */
[----:B--2---:R-:W-:-:S03]  /*a070*/  IMAD.WIDE R8, R27, 0x2, R2 ;  /* 0x000000021b087825 */ /* 0x004fc600078e0202 */
[----:B------:R-:W-:Y:S01]  /*a080*/  STL.64 [R1+0xd08], R10 ;  /* 0x000d080a01007387 */ /* 0x000fe20000100a00 */
[----:B------:R-:W-:-:S03]  /*a090*/  IMAD R27, R25, 0x7, RZ ;  /* 0x00000007191b7824 */ /* 0x000fc600078e02ff */
[----:B------:R2:W-:Y:S01]  /*a0a0*/  STL.64 [R1+0xd00], R8 ;  /* 0x000d000801007387 */ /* 0x0005e20000100a00 */
[----:B-1----:R-:W-:-:S05]  /*a0b0*/  IMAD.WIDE R6, R24, 0x2, R4 ;  /* 0x0000000218067825 */ /* 0x002fca00078e0204 */
[----:B------:R1:W-:Y:S01]  /*a0c0*/  STL.64 [R1+0xcf8], R6 ;  /* 0x000cf80601007387 */ /* 0x0003e20000100a00 */
[----:B--2---:R-:W-:-:S04]  /*a0d0*/  IMAD.WIDE R8, R24, 0x2, R2 ;  /* 0x0000000218087825 */ /* 0x004fc800078e0202 */
[----:B------:R-:W-:Y:S01]  /*a0e0*/  IMAD.WIDE R12, R27, 0x2, R4 ;  /* 0x000000021b0c7825 */ /* 0x000fe200078e0204 */
[----:B------:R2:W-:Y:S03]  /*a0f0*/  STL.64 [R1+0xcf0], R8 ;  /* 0x000cf00801007387 */ /* 0x0005e60000100a00 */
[----:B-1----:R-:W-:Y:S02]  /*a100*/  IMAD R6, R25, 0x6, RZ ;  /* 0x0000000619067824 */ /* 0x002fe400078e02ff */
[----:B------:R-:W-:Y:S01]  /*a110*/  IMAD.WIDE R10, R27, 0x2, R2 ;  /* 0x000000021b0a7825 */ /* 0x000fe200078e0202 */
[----:B------:R-:W-:Y:S03]  /*a120*/  STL.64 [R1+0xce8], R12 ;  /* 0x000ce80c01007387 */ /* 0x000fe60000100a00 */
[----:B------:R-:W-:-:S02]  /*a130*/  IMAD R24, R25, 0x5, RZ ;  /* 0x0000000519187824 */ /* 0x000fc400078e02ff */
[C---:B--2---:R-:W-:Y:S01]  /*a140*/  IMAD.WIDE R8, R6.reuse, 0x2, R4 ;  /* 0x0000000206087825 */ /* 0x044fe200078e0204 */
[----:B------:R-:W-:Y:S03]  /*a150*/  STL.64 [R1+0xce0], R10 ;  /* 0x000ce00a01007387 */ /* 0x000fe60000100a00 */
[----:B------:R-:W-:Y:S01]  /*a160*/  IMAD.WIDE R6, R6, 0x2, R2 ;  /* 0x0000000206067825 */ /* 0x000fe200078e0202 */
[----:B------:R1:W-:Y:S04]  /*a170*/  STL.64 [R1+0xcd8], R8 ;  /* 0x000cd80801007387 */ /* 0x0003e80000100a00 */
[----:B------:R2:W-:Y:S01]  /*a180*/  STL.64 [R1+0xcd0], R6 ;  /* 0x000cd00601007387 */ /* 0x0005e20000100a00 */
[----:B------:R-:W-:-:S02]  /*a190*/  IMAD.SHL.U32 R25, R25, 0x4, RZ ;  /* 0x0000000419197824 */ /* 0x000fc400078e00ff */
[----:B------:R-:W-:Y:S02]  /*a1a0*/  IMAD.MOV.U32 R27, RZ, RZ, c[0x0][0x188] ;  /* 0x00006200ff1b7624 */ /* 0x000fe400078e00ff */
[----:B-1----:R-:W-:-:S04]  /*a1b0*/  IMAD.WIDE R8, R24, 0x2, R4 ;  /* 0x0000000218087825 */ /* 0x002fc800078e0204 */
[----:B--2---:R-:W-:Y:S01]  /*a1c0*/  IMAD.WIDE R6, R24, 0x2, R2 ;  /* 0x0000000218067825 */ /* 0x004fe200078e0202 */
[----:B------:R1:W-:Y:S04]  /*a1d0*/  STL.64 [R1+0xcc8], R8 ;  /* 0x000cc80801007387 */ /* 0x0003e80000100a00 */
[----:B------:R2:W-:Y:S01]  /*a1e0*/  STL.64 [R1+0xcc0], R6 ;  /* 0x000cc00601007387 */ /* 0x0005e20000100a00 */
[----:B------:R-:W-:Y:S02]  /*a1f0*/  IMAD R24, R27, 0x3, RZ ;  /* 0x000000031b187824 */ /* 0x000fe400078e02ff */
[----:B-1----:R-:W-:-:S04]  /*a200*/  IMAD.WIDE R8, R25, 0x2, R4 ;  /* 0x0000000219087825 */ /* 0x002fc800078e0204 */
[----:B--2---:R-:W-:Y:S01]  /*a210*/  IMAD.WIDE R6, R25, 0x2, R2 ;  /* 0x0000000219067825 */ /* 0x004fe200078e0202 */
[----:B------:R1:W-:Y:S03]  /*a220*/  STL.64 [R1+0xcb8], R8 ;  /* 0x000cb80801007387 */ /* 0x0003e60000100a00 */
[----:B------:R-:W-:Y:S01]  /*a230*/  IMAD.SHL.U32 R25, R27, 0x2, RZ ;  /* 0x000000021b197824 */ /* 0x000fe200078e00ff */
[----:B------:R2:W-:Y:S03]  /*a240*/  STL.64 [R1+0xcb0], R6 ;  /* 0x000cb00601007387 */ /* 0x0005e60000100a00 */
[----:B------:R-:W-:-:S04]  /*a250*/  IMAD.WIDE R10, R25, 0x2, R4 ;  /* 0x00000002190a7825 */ /* 0x000fc800078e0204 */
[----:B-1----:R-:W-:-:S04]  /*a260*/  IMAD.WIDE R8, R24, 0x2, R4 ;  /* 0x0000000218087825 */ /* 0x002fc800078e0204 */
[--C-:B--2---:R-:W-:Y:S01]  /*a270*/  IMAD.WIDE R6, R24, 0x2, R2.reuse ;  /* 0x0000000218067825 */ /* 0x104fe200078e0202 */
[----:B------:R1:W-:Y:S04]  /*a280*/  STL.64 [R1+0xca8], R8 ;  /* 0x000ca80801007387 */ /* 0x0003e80000100a00 */
[----:B------:R2:W-:Y:S04]  /*a290*/  STL.64 [R1+0xca0], R6 ;  /* 0x000ca00601007387 */ /* 0x0005e80000100a00 */
[----:B------:R0:W-:Y:S01]  /*a2a0*/  STL.64 [R1+0xc98], R10 ;  /* 0x000c980a01007387 */ /* 0x0001e20000100a00 */
[----:B-1----:R-:W-:-:S04]  /*a2b0*/  IMAD.WIDE R8, R25, 0x2, R2 ;  /* 0x0000000219087825 */ /* 0x002fc800078e0202 */
[C---:B--2---:R-:W-:Y:S01]  /*a2c0*/  IMAD.WIDE R6, R27.reuse, 0x2, R4 ;  /* 0x000000021b067825 */ /* 0x044fe200078e0204 */
[----:B------:R0:W-:Y:S03]  /*a2d0*/  STL.64 [R1+0xc90], R8 ;  /* 0x000c900801007387 */ /* 0x0001e60000100a00 */
[----:B------:R-:W-:Y:S01]  /*a2e0*/  IMAD.WIDE R4, R27, 0x2, R2 ;  /* 0x000000021b047825 */ /* 0x000fe200078e0202 */
[----:B------:R0:W-:Y:S04]  /*a2f0*/  STL.64 [R1+0xc88], R6 ;  /* 0x000c880601007387 */ /* 0x0001e80000100a00 */
[----:B------:R0:W-:Y:S01]  /*a300*/  STL.64 [R1+0xc80], R4 ;  /* 0x000c800401007387 */ /* 0x0001e20000100a00 */
[----:B------:R-:W-:-:S02]  /*a310*/  IMAD.MOV.U32 R2, RZ, RZ, c[0x0][0x160] ;  /* 0x00005800ff027624 */ /* 0x000fc400078e00ff */
[----:B------:R-:W-:Y:S02]  /*a320*/  IMAD.MOV.U32 R3, RZ, RZ, c[0x0][0x164] ;  /* 0x00005900ff037624 */ /* 0x000fe400078e00ff */
.L_x_2:
[----:B------:R1:W-:Y:S04]  /*a330*/  STL.64 [R1+0x2390], R8 ;  /* 0x0023900801007387 */ /* 0x0003e80000100a00 */
[----:B01----:R-:W2:Y:S04]  /*a340*/  LDL.64 R8, [R1+0xc78] ;  /* 0x000c780001087983 */ /* 0x003ea80000100a00 */
[----:B-----5:R0:W-:Y:S04]  /*a350*/  STL.64 [R1+0x2388], R20 ;  /* 0x0023881401007387 */ /* 0x0201e80000100a00 */
[----:B0-----:R-:W3:Y:S04]  /*a360*/  LDL.64 R20, [R1+0xc70] ;  /* 0x000c700001147983 */ /* 0x001ee80000100a00 */
[----:B------:R-:W-:Y:S04]  /*a370*/  STL.64 [R1+0x2380], R18 ;  /* 0x0023801201007387 */ /* 0x000fe80000100a00 */
[----:B------:R-:W-:Y:S04]  /*a380*/  STL.64 [R1+0x2378], R22 ;  /* 0x0023781601007387 */ /* 0x000fe80000100a00 */
[----:B------:R-:W-:Y:S04]  /*a390*/  STL [R1+0x23a0], R23 ;  /* 0x0023a01701007387 */ /* 0x000fe80000100800 */
[----:B------:R-:W-:Y:S04]  /*a3a0*/  STL [R1+0x2398], R22 ;  /* 0x0023981601007387 */ /* 0x000fe80000100800 */
[----:B------:R-:W-:Y:S04]  /*a3b0*/  STL [R1+0x23a4], R22 ;  /* 0x0023a41601007387 */ /* 0x000fe80000100800 */
[----:B------:R-:W-:Y:S04]  /*a3c0*/  STL.64 [R1+0x2350], R12 ;  /* 0x0023500c01007387 */ /* 0x000fe80000100a00 */
[----:B------:R-:W-:Y:S04]  /*a3d0*/  STL.64 [R1+0x2370], R12 ;  /* 0x0023700c01007387 */ /* 0x000fe80000100a00 */
[----:B------:R-:W-:Y:S04]  /*a3e0*/  STL [R1+0x239c], R13 ;  /* 0x00239c0d01007387 */ /* 0x000fe80000100800 */
[----:B------:R-:W-:Y:S04]  /*a3f0*/  STL.64 [R1+0x2348], R14 ;  /* 0x0023480e01007387 */ /* 0x000fe80000100a00 */
[----:B------:R-:W-:Y:S04]  /*a400*/  STL.64 [R1+0x2360], R14 ;  /* 0x0023600e01007387 */ /* 0x000fe80000100a00 */
[----:B------:R-:W-:Y:S04]  /*a410*/  STL.64 [R1+0x2340], R26 ;  /* 0x0023401a01007387 */ /* 0x000fe80000100a00 */
[----:B------:R-:W-:Y:S04]  /*a420*/  STL [R1+0x2368], R26 ;  /* 0x0023681a01007387 */ /* 0x000fe80000100800 */
[----:B------:R-:W-:Y:S04]  /*a430*/  STL.64 [R1+0x2328], R10 ;  /* 0x0023280a01007387 */ /* 0x000fe80000100a00 */
[----:B------:R-:W-:Y:S04]  /*a440*/  STL [R1+0x2358], R10 ;  /* 0x0023580a01007387 */ /* 0x000fe80000100800 */
[----:B------:R-:W-:Y:S04]  /*a450*/  STL.64 [R1+0x2320], R16 ;  /* 0x0023201001007387 */ /* 0x000fe80000100a00 */
[----:B-----5:R-:W-:Y:S04]  /*a460*/  STL [R1+0x22ec], R28 ;  /* 0x0022ec1c01007387 */ /* 0x020fe80000100800 */
[----:B------:R0:W-:Y:S04]  /*a470*/  STL [R1+0x22e8], R0 ;  /* 0x0022e80001007387 */ /* 0x0001e80000100800 */
[----:B0-----:R-:W4:Y:S04]  /*a480*/  LDL R0, [R1+0x120] ;  /* 0x0001200001007983 */ /* 0x001f280000100800 */
[----:B------:R-:W-:Y:S04]  /*a490*/  STL [R1+0x2240], R29 ;  /* 0x0022401d01007387 */ /* 0x000fe80000100800 */
[----:B------:R-:W4:Y:S04]  /*a4a0*/  LDL.64 R10, [R1+0xc80] ;  /* 0x000c8000010a7983 */ /* 0x000f280000100a00 */
[----:B------:R-:W4:Y:S01]  /*a4b0*/  LDL.64 R18, [R1+0xc88] ;  /* 0x000c880001127983 */ /* 0x000f220000100a00 */
[----:B------:R-:W-:-:S02]  /*a4c0*/  PRMT R25, RZ, 0x7610, R25 ;  /* 0x00007610ff197816 */ /* 0x000fc40000000019 */
[----:B------:R-:W-:Y:S02]  /*a4d0*/  PRMT R22, RZ, 0x7610, R22 ;  /* 0x00007610ff167816 */ /* 0x000fe40000000016 */
[----:B------:R-:W-:Y:S02]  /*a4e0*/  PRMT R23, RZ, 0x7610, R23 ;  /* 0x00007610ff177816 */ /* 0x000fe40000000017 */
[----:B------:R-:W-:Y:S02]  /*a4f0*/  PRMT R13, RZ, 0x7610, R13 ;  /* 0x00007610ff0d7816 */ /* 0x000fe4000000000d */
[-C--:B--2---:R-:W-:Y:S02]  /*a500*/  IADD3 R6, P0, R8, R2.reuse, RZ ;  /* 0x0000000208067210 */ /* 0x084fe40007f1e0ff */
[----:B---3--:R-:W-:-:S05]  /*a510*/  IADD3 R4, P1, R20, R2, RZ ;  /* 0x0000000214047210 */ /* 0x008fca0007f3e0ff */
[--C-:B------:R-:W-:Y:S02]  /*a520*/  IMAD.X R5, R21, 0x1, R3.reuse, P1 ;  /* 0x0000000115057824 */ /* 0x100fe400008e0603 */
[----:B------:R-:W-:Y:S01]  /*a530*/  IMAD.X R7, R9, 0x1, R3, P0 ;  /* 0x0000000109077824 */ /* 0x000fe200000e0603 */
[----:B------:R-:W2:Y:S04]  /*a540*/  LDL.64 R20, [R1+0xc98] ;  /* 0x000c980001147983 */ /* 0x000ea80000100a00 */
[----:B------:R-:W3:Y:S01]  /*a550*/  LDL.64 R8, [R1+0xc90] ;  /* 0x000c900001087983 */ /* 0x000ee20000100a00 */
[C---:B----4-:R-:W-:Y:S02]  /*a560*/  ISETP.GT.AND P2, PT, R0.reuse, RZ, PT ;  /* 0x000000ff0000720c */ /* 0x050fe40003f44270 */
[----:B------:R-:W-:-:S11]  /*a570*/  ISETP.GT.AND P3, PT, R0, 0x1, PT ;  /* 0x000000010000780c */ /* 0x000fd60003f64270 */
[----:B------:R0:W4:Y:S04]  /*a580*/  @P2 LDG.E.U16 R25, [R4.64] ;  /* 0x0000000404192981 */ /* 0x000128000c1e1500 */
[----:B------:R1:W2:Y:S01]  /*a590*/  @P2 LDG.E.U16 R22, [R6.64] ;  /* 0x0000000406162981 */ /* 0x0002a2000c1e1500 */
[----:B0-----:R-:W-:-:S05]  /*a5a0*/  IADD3 R4, P1, R10, R2, RZ ;  /* 0x000000020a047210 */ /* 0x001fca0007f3e0ff */
[----:B------:R-:W-:Y:S01]  /*a5b0*/  IMAD.X R5, R11, 0x1, R3, P1 ;  /* 0x000000010b057824 */ /* 0x000fe200008e0603 */
[----:B-1----:R-:W-:-:S04]  /*a5c0*/  IADD3 R6, P0, R18, R2, RZ ;  /* 0x0000000212067210 */ /* 0x002fc80007f1e0ff */
[----:B------:R-:W2:Y:S01]  /*a5d0*/  @P3 LDG.E.U16 R23, [R4.64] ;  /* 0x0000000404173981 */ /* 0x000ea2000c1e1500 */
[----:B------:R-:W-:-:S05]  /*a5e0*/  IMAD.X R7, R19, 0x1, R3, P0 ;  /* 0x0000000113077824 */ /* 0x000fca00000e0603 */
[----:B------:R-:W2:Y:S04]  /*a5f0*/  @P3 LDG.E.U16 R13, [R6.64] ;  /* 0x00000004060d3981 */ /* 0x000ea8000c1e1500 */
[----:B----4-:R-:W-:Y:S04]  /*a600*/  STL [R1+0x22d0], R25 ;  /* 0x0022d01901007387 */ /* 0x010fe80000100800 */
[----:B------:R-:W-:Y:S04]  /*a610*/  STL [R1+0x22d4], R25 ;  /* 0x0022d41901007387 */ /* 0x000fe80000100800 */
[----:B------:R-:W-:Y:S04]  /*a620*/  STL [R1+0x22d8], R25 ;  /* 0x0022d81901007387 */ /* 0x000fe80000100800 */
[----:B------:R-:W-:Y:S04]  /*a630*/  STL [R1+0x22dc], R25 ;  /* 0x0022dc1901007387 */ /* 0x000fe80000100800 */
[----:B------:R-:W-:Y:S04]  /*a640*/  STL [R1+0x22e0], R25 ;  /* 0x0022e01901007387 */ /* 0x000fe80000100800 */
[----:B------:R-:W-:Y:S04]  /*a650*/  STL [R1+0x22e4], R25 ;  /* 0x0022e41901007387 */ /* 0x000fe80000100800 */
[----:B------:R-:W-:Y:S04]  /*a660*/  STL.64 [R1+0x2318], R24 ;  /* 0x0023181801007387 */ /* 0x000fe80000100a00 */
[----:B------:R-:W-:Y:S04]  /*a670*/  STL.64 [R1+0x2338], R24 ;  /* 0x0023381801007387 */ /* 0x000fe80000100a00 */
[----:B--2---:R0:W-:Y:S04]  /*a680*/  STL [R1], R22 ;  /* 0x0000001601007387 */ /* 0x0041e80000100800 */
[----:B0-----:R-:W2:Y:S04]  /*a690*/  LDL.LU R22, [R1+0x23a4] ;  /* 0x0023a40001167983 */ /* 0x001ea80000300800 */
[----:B------:R-:W4:Y:S04]  /*a6a0*/  LDL.64 R10, [R1+0xca0] ;  /* 0x000ca000010a7983 */ /* 0x000f280000100a00 */
[----:B------:R-:W4:Y:S04]  /*a6b0*/  LDL.64 R18, [R1+0xca8] ;  /* 0x000ca80001127983 */ /* 0x000f280000100a00 */
[----:B------:R0:W-:Y:S04]  /*a6c0*/  STL [R1+0xc], R23 ;  /* 0x00000c1701007387 */ /* 0x0001e80000100800 */
[----:B0-----:R-:W4:Y:S04]  /*a6d0*/  LDL.LU R23, [R1+0x23a0] ;  /* 0x0023a00001177983 */ /* 0x001f280000300800 */
[----:B------:R0:W-:Y:S04]  /*a6e0*/  STL [R1+0x10], R13 ;  /* 0x0000100d01007387 */ /* 0x0001e80000100800 */
[----:B0-----:R-:W4:Y:S01]  /*a6f0*/  LDL.LU R13, [R1+0x239c] ;  /* 0x00239c00010d7983 */ /* 0x001f220000300800 */
[----:B------:R-:W-:-:S02]  /*a700*/  ISETP.GT.AND P2, PT, R0, 0x2, PT ;  /* 0x000000020000780c */ /* 0x000fc40003f44270 */
[-C--:B------:R-:W-:Y:S02]  /*a710*/  IADD3 R6, P0, R20, R2.reuse, RZ ;  /* 0x0000000214067210 */ /* 0x080fe40007f1e0ff */
[----:B---3--:R-:W-:-:S03]  /*a720*/  IADD3 R4, P1, R8, R2, RZ ;  /* 0x0000000208047210 */ /* 0x008fc60007f3e0ff */
[--C-:B------:R-:W-:Y:S02]  /*a730*/  IMAD.X R7, R21, 0x1, R3.reuse, P0 ;  /* 0x0000000115077824 */ /* 0x100fe400000e0603 */
[----:B------:R-:W-:Y:S01]  /*a740*/  IMAD.X R5, R9, 0x1, R3, P1 ;  /* 0x0000000109057824 */ /* 0x000fe200008e0603 */
[----:B------:R-:W-:Y:S01]  /*a750*/  ISETP.GT.AND P3, PT, R0, 0x3, PT ;  /* 0x000000030000780c */ /* 0x000fe20003f64270 */
[----:B------:R-:W3:Y:S01]  /*a760*/  LDL.64 R8, [R1+0xcb0] ;  /* 0x000cb00001087983 */ /* 0x000ee20000100a00 */
[----:B------:R-:W-:-:S03]  /*a770*/  PRMT R12, RZ, 0x7610, R12 ;  /* 0x00007610ff0c7816 */ /* 0x000fc6000000000c */
[----:B------:R-:W3:Y:S01]  /*a780*/  LDL.64 R20, [R1+0xcb8] ;  /* 0x000cb80001147983 */ /* 0x000ee20000100a00 */
[----:B--2---:R-:W-:-:S06]  /*a790*/  PRMT R22, RZ, 0x7610, R22 ;  /* 0x00007610ff167816 */ /* 0x004fcc0000000016 */
[----:B------:R0:W2:Y:S01]  /*a7a0*/  @P2 LDG.E.U16 R22, [R4.64] ;  /* 0x0000000404162981 */ /* 0x0000a2000c1e1500 */
[----:B----4-:R-:W-:Y:S02]  /*a7b0*/  PRMT R23, RZ, 0x7610, R23 ;  /* 0x00007610ff177816 */ /* 0x010fe40000000017 */
[----:B0-----:R-:W-:-:S04]  /*a7c0*/  IADD3 R4, P1, R10, R2, RZ ;  /* 0x000000020a047210 */ /* 0x001fc80007f3e0ff */
[----:B------:R0:W4:Y:S01]  /*a7d0*/  @P2 LDG.E.U16 R23, [R6.64] ;  /* 0x0000000406172981 */ /* 0x000122000c1e1500 */
[----:B------:R-:W-:Y:S01]  /*a7e0*/  IMAD.X R5, R11, 0x1, R3, P1 ;  /* 0x000000010b057824 */ /* 0x000fe200008e0603 */
[----:B0-----:R-:W-:Y:S02]  /*a7f0*/  IADD3 R6, P0, R18, R2, RZ ;  /* 0x0000000212067210 */ /* 0x001fe40007f1e0ff */
[----:B------:R-:W-:-:S03]  /*a800*/  PRMT R13, RZ, 0x7610, R13 ;  /* 0x00007610ff0d7816 */ /* 0x000fc6000000000d */
[----:B------:R-:W-:-:S03]  /*a810*/  IMAD.X R7, R19, 0x1, R3, P0 ;  /* 0x0000000113077824 */ /* 0x000fc600000e0603 */
[----:B------:R3:W4:Y:S04]  /*a820*/  @P3 LDG.E.U16 R13, [R4.64] ;  /* 0x00000004040d3981 */ /* 0x000728000c1e1500 */
[----:B------:R-:W4:Y:S01]  /*a830*/  @P3 LDG.E.U16 R12, [R6.64] ;  /* 0x00000004060c3981 */ /* 0x000f22000c1e1500 */
[----:B---3--:R-:W-:-:S05]  /*a840*/  IADD3 R4, P1, R8, R2, RZ ;  /* 0x0000000208047210 */ /* 0x008fca0007f3e0ff */
[----:B------:R-:W-:Y:S01]  /*a850*/  IMAD.X R5, R9, 0x1, R3, P1 ;  /* 0x0000000109057824 */ /* 0x000fe200008e0603 */
[----:B--2---:R0:W-:Y:S04]  /*a860*/  STL [R1+0x1c], R22 ;  /* 0x00001c1601007387 */ /* 0x0041e80000100800 */
[----:B0-----:R-:W2:Y:S04]  /*a870*/  LDL.LU R22, [R1+0x2398] ;  /* 0x0023980001167983 */ /* 0x001ea80000300800 */
[----:B------:R-:W3:Y:S04]  /*a880*/  LDL.64 R10, [R1+0xcc0] ;  /* 0x000cc000010a7983 */ /* 0x000ee80000100a00 */
[----:B------:R-:W3:Y:S04]  /*a890*/  LDL.64 R18, [R1+0xcc8] ;  /* 0x000cc80001127983 */ /* 0x000ee80000100a00 */
[----:B----4-:R-:W-:Y:S04]  /*a8a0*/  STL [R1+0xdc], R12 ;  /* 0x0000dc0c01007387 */ /* 0x010fe80000100800 */
[----:B------:R0:W-:Y:S04]  /*a8b0*/  STL [R1+0x24], R13 ;  /* 0x0000240d01007387 */ /* 0x0001e80000100800 */
[----:B0-----:R-:W4:Y:S04]  /*a8c0*/  LDL.64 R12, [R1+0xcd0] ;  /* 0x000cd000010c7983 */ /* 0x001f280000100a00 */
[----:B------:R-:W4:Y:S01]  /*a8d0*/  LDL.LU.64 R8, [R1+0x2390] ;  /* 0x0023900001087983 */ /* 0x000f220000300a00 */
[----:B------:R-:W-:-:S02]  /*a8e0*/  ISETP.GT.AND P2, PT, R0, 0x4, PT ;  /* 0x000000040000780c */ /* 0x000fc40003f44270 */
[----:B------:R-:W-:-:S05]  /*a8f0*/  IADD3 R6, P0, R20, R2, RZ ;  /* 0x0000000214067210 */ /* 0x000fca0007f1e0ff */
[----:B------:R-:W-:Y:S01]  /*a900*/  IMAD.X R7, R21, 0x1, R3, P0 ;  /* 0x0000000115077824 */ /* 0x000fe200000e0603 */
[----:B------:R-:W-:Y:S01]  /*a910*/  ISETP.GT.AND P3, PT, R0, 0x5, PT ;  /* 0x000000050000780c */ /* 0x000fe20003f64270 */
[----:B------:R-:W4:Y:S01]  /*a920*/  LDL.LU.64 R20, [R1+0x2388] ;  /* 0x0023880001147983 */ /* 0x000f220000300a00 */
[----:B--2---:R-:W-:-:S06]  /*a930*/  PRMT R22, RZ, 0x7610, R22 ;  /* 0x00007610ff167816 */ /* 0x004fcc0000000016 */
[----:B------:R3:W2:Y:S02]  /*a940*/  @P2 LDG.E.U16 R22, [R4.64] ;  /* 0x0000000404162981 */ /* 0x0006a4000c1e1500 */
[----:B---3--:R-:W-:Y:S02]  /*a950*/  IADD3 R4, P1, R10, R2, RZ ;  /* 0x000000020a047210 */ /* 0x008fe40007f3e0ff */
[----:B----4-:R-:W-:Y:S02]  /*a960*/  PRMT R8, RZ, 0x7610, R8 ;  /* 0x00007610ff087816 */ /* 0x010fe40000000008 */
[----:B------:R-:W-:-:S04]  /*a970*/  PRMT R9, RZ, 0x7610, R9 ;  /* 0x00007610ff097816 */ /* 0x000fc80000000009 */
[----:B------:R0:W3:Y:S02]  /*a980*/  @P2 LDG.E.U16 R8, [R6.64] ;  /* 0x0000000406082981 */ /* 0x0000e4000c1e1500 */
[----:B0-----:R-:W-:-:S04]  /*a990*/  IMAD.MOV.U32 R7, RZ, RZ, R11 ;  /* 0x000000ffff077224 */ /* 0x001fc800078e000b */
[----:B------:R-:W-:Y:S02]  /*a9a0*/  IMAD.X R5, R7, 0x1, R3, P1 ;  /* 0x0000000107057824 */ /* 0x000fe400008e0603 */
[----:B------:R-:W-:-:S06]  /*a9b0*/  IMAD.MOV.U32 R7, RZ, RZ, R9 ;  /* 0x000000ffff077224 */ /* 0x000fcc00078e0009 */
[----:B------:R0:W4:Y:S01]  /*a9c0*/  @P3 LDG.E.U16 R7, [R4.64] ;  /* 0x0000000404073981 */ /* 0x000122000c1e1500 */
[----:B------:R-:W-:Y:S01]  /*a9d0*/  IMAD.MOV.U32 R6, RZ, RZ, R10 ;  /* 0x000000ffff067224 */ /* 0x000fe200078e000a */
[----:B------:R-:W-:Y:S02]  /*a9e0*/  ISETP.GT.AND P0, PT, R0, 0x6, PT ;  /* 0x000000060000780c */ /* 0x000fe40003f04270 */
[-C--:B------:R-:W-:Y:S02]  /*a9f0*/  IADD3 R6, P1, R12, R2.reuse, RZ ;  /* 0x000000020c067210 */ /* 0x080fe40007f3e0ff */
[----:B------:R-:W-:Y:S01]  /*aa00*/  PRMT R14, RZ, 0x7610, R14 ;  /* 0x00007610ff0e7816 */ /* 0x000fe2000000000e */
[----:B0-----:R-:W-:Y:S02]  /*aa10*/  IMAD.MOV.U32 R5, RZ, RZ, R13 ;  /* 0x000000ffff057224 */ /* 0x001fe400078e000d */
[----:B------:R-:W-:Y:S01]  /*aa20*/  IMAD.MOV.U32 R4, RZ, RZ, R12 ;  /* 0x000000ffff047224 */ /* 0x000fe200078e000c */
[----:B------:R-:W-:Y:S01]  /*aa30*/  PRMT R15, RZ, 0x7610, R15 ;  /* 0x00007610ff0f7816 */ /* 0x000fe2000000000f */
[----:B--2---:R-:W-:Y:S04]  /*aa40*/  STL [R1+0xf8], R22 ;  /* 0x0000f81601007387 */ /* 0x004fe80000100800 */
[----:B------:R0:W-:Y:S04]  /*aa50*/  STL [R1+0x20], R23 ;  /* 0x0000201701007387 */ /* 0x0001e80000100800 */
[----:B------:R-:W2:Y:S04]  /*aa60*/  LDL.64 R10, [R1+0xce0] ;  /* 0x000ce000010a7983 */ /* 0x000ea80000100a00 */
[----:B0-----:R-:W2:Y:S04]  /*aa70*/  LDL.64 R22, [R1+0xcd8] ;  /* 0x000cd80001167983 */ /* 0x001ea80000100a00 */
[----:B---3--:R0:W-:Y:S04]  /*aa80*/  STL [R1+0xfc], R8 ;  /* 0x0000fc0801007387 */ /* 0x0081e80000100800 */
[----:B------:R1:W-:Y:S01]  /*aa90*/  STL.S16 [R1+0x108], R9 ;  /* 0x0001080901007387 */ /* 0x0003e20000100600 */
[----:B0-----:R-:W-:-:S05]  /*aaa0*/  IADD3 R8, P2, R18, R2, RZ ;  /* 0x0000000212087210 */ /* 0x001fca0007f5e0ff */
[--C-:B-1----:R-:W-:Y:S02]  /*aab0*/  IMAD.X R9, R19, 0x1, R3.reuse, P2 ;  /* 0x0000000113097824 */ /* 0x102fe400010e0603 */
[----:B------:R-:W3:Y:S04]  /*aac0*/  LDL.LU.64 R18, [R1+0x2380] ;  /* 0x0023800001127983 */ /* 0x000ee80000300a00 */
[----:B------:R-:W2:Y:S04]  /*aad0*/  LDL.64 R12, [R1+0xce8] ;  /* 0x000ce800010c7983 */ /* 0x000ea80000100a00 */
[----:B----4-:R0:W-:Y:S04]  /*aae0*/  @P3 STL [R1+0x108], R7 ;  /* 0x0001080701003387 */ /* 0x0101e80000100800 */
[----:B------:R-:W4:Y:S01]  /*aaf0*/  @P3 LDG.E.U16 R15, [R8.64] ;  /* 0x00000004080f3981 */ /* 0x000f22000c1e1500 */
[----:B0-----:R-:W-:-:S05]  /*ab00*/  IMAD.X R7, R5, 0x1, R3, P1 ;  /* 0x0000000105077824 */ /* 0x001fca00008e0603 */
[----:B------:R-:W2:Y:S04]  /*ab10*/  @P0 LDG.E.U16 R14, [R6.64] ;  /* 0x00000004060e0981 */ /* 0x000ea8000c1e1500 */
[----:B------:R-:W-:Y:S01]  /*ab20*/  STL.64 [R1+0x2330], R8 ;  /* 0x0023300801007387 */ /* 0x000fe20000100a00 */
[----:B------:R-:W-:Y:S02]  /*ab30*/  ISETP.GT.AND P3, PT, R0, 0x7, PT ;  /* 0x000000070000780c */ /* 0x000fe40003f64270 */
[----:B------:R-:W-:Y:S01]  /*ab40*/  PRMT R27, RZ, 0x7610, R27 ;  /* 0x00007610ff1b7816 */ /* 0x000fe2000000001b */
[----:B--2---:R-:W-:Y:S04]  /*ab50*/  STL [R1+0x11c], R14 ;  /* 0x00011c0e01007387 */ /* 0x004fe80000100800 */
[----:B----4-:R0:W-:Y:S04]  /*ab60*/  STL [R1+0x10c], R15 ;  /* 0x00010c0f01007387 */ /* 0x0101e80000100800 */
[----:B0-----:R-:W2:Y:S01]  /*ab70*/  LDL.64 R14, [R1+0xcf0] ;  /* 0x000cf000010e7983 */ /* 0x001ea20000100a00 */
[----:B------:R-:W-:-:S02]  /*ab80*/  IADD3 R4, P2, R22, R2, RZ ;  /* 0x0000000216047210 */ /* 0x000fc40007f5e0ff */
[----:B------:R-:W-:-:S03]  /*ab90*/  IADD3 R6, P1, R10, R2, RZ ;  /* 0x000000020a067210 */ /* 0x000fc60007f3e0ff */
[----:B------:R-:W-:Y:S01]  /*aba0*/  IMAD.X R5, R23, 0x1, R3, P2 ;  /* 0x0000000117057824 */ /* 0x000fe200010e0603 */
[----:B------:R-:W-:Y:S01]  /*abb0*/  PRMT R29, RZ, 0x7610, R29 ;  /* 0x00007610ff1d7816 */ /* 0x000fe2000000001d */
[----:B------:R-:W-:Y:S01]  /*abc0*/  IMAD.X R7, R11, 0x1, R3, P1 ;  /* 0x000000010b077824 */ /* 0x000fe200008e0603 */
[----:B------:R-:W-:Y:S01]  /*abd0*/  PRMT R20, RZ, 0x7610, R20 ;  /* 0x00007610ff147816 */ /* 0x000fe20000000014 */
[----:B------:R-:W4:Y:S04]  /*abe0*/  LDL.LU.64 R22, [R1+0x2378] ;  /* 0x0023780001167983 */ /* 0x000f280000300a00 */
[----:B------:R0:W3:Y:S01]  /*abf0*/  @P0 LDG.E.U16 R27, [R4.64] ;  /* 0x00000004041b0981 */ /* 0x0000e2000c1e1500 */
[----:B------:R-:W-:-:S03]  /*ac00*/  ISETP.GT.AND P1, PT, R0, 0x8, PT ;  /* 0x000000080000780c */ /* 0x000fc60003f24270 */
[----:B------:R2:W3:Y:S04]  /*ac10*/  @P3 LDG.E.U16 R29, [R6.64] ;  /* 0x00000004061d3981 */ /* 0x0004e8000c1e1500 */
[----:B------:R-:W4:Y:S01]  /*ac20*/  LDL.64 R10, [R1+0xcf8] ;  /* 0x000cf800010a7983 */ /* 0x000f220000100a00 */
[----:B0-----:R-:W-:-:S05]  /*ac30*/  IADD3 R4, P0, R12, R2, RZ ;  /* 0x000000020c047210 */ /* 0x001fca0007f1e0ff */
[----:B------:R-:W-:Y:S01]  /*ac40*/  IMAD.X R5, R13, 0x1, R3, P0 ;  /* 0x000000010d057824 */ /* 0x000fe200000e0603 */
[----:B--2---:R-:W-:-:S05]  /*ac50*/  IADD3 R6, P0, R14, R2, RZ ;  /* 0x000000020e067210 */ /* 0x004fca0007f1e0ff */
[----:B------:R-:W-:-:S05]  /*ac60*/  IMAD.X R7, R15, 0x1, R3, P0 ;  /* 0x000000010f077824 */ /* 0x000fca00000e0603 */
[----:B------:R-:W2:Y:S01]  /*ac70*/  @P1 LDG.E.U16 R20, [R6.64] ;  /* 0x0000000406141981 */ /* 0x000ea2000c1e1500 */
[----:B------:R-:W-:-:S06]  /*ac80*/  PRMT R26, RZ, 0x7610, R26 ;  /* 0x00007610ff1a7816 */ /* 0x000fcc000000001a */
[----:B------:R4:W2:Y:S04]  /*ac90*/  @P3 LDG.E.U16 R26, [R4.64] ;  /* 0x00000004041a3981 */ /* 0x0008a8000c1e1500 */
[----:B---3--:R-:W-:Y:S04]  /*aca0*/  STL [R1+0x2244], R29 ;  /* 0x0022441d01007387 */ /* 0x008fe80000100800 */
[----:B------:R-:W-:Y:S04]  /*acb0*/  STL.64 [R1+0x2300], R28 ;  /* 0x0023001c01007387 */ /* 0x000fe80000100a00 */
[----:B------:R-:W3:Y:S01]  /*acc0*/  LDL.64 R12, [R1+0xd00] ;  /* 0x000d0000010c7983 */ /* 0x000ee20000100a00 */
[----:B----4-:R-:W-:-:S02]  /*acd0*/  IADD3 R4, P0, R10, R2, RZ ;  /* 0x000000020a047210 */ /* 0x010fc40007f1e0ff */
[----:B------:R-:W-:-:S03]  /*ace0*/  PRMT R19, RZ, 0x7610, R19 ;  /* 0x00007610ff137816 */ /* 0x000fc60000000013 */
[----:B------:R-:W-:-:S05]  /*acf0*/  IMAD.X R5, R11, 0x1, R3, P0 ;  /* 0x000000010b057824 */ /* 0x000fca00000e0603 */
[----:B------:R3:W4:Y:S04]  /*ad00*/  @P1 LDG.E.U16 R19, [R4.64] ;  /* 0x0000000404131981 */ /* 0x000728000c1e1500 */
[----:B--2---:R-:W-:Y:S04]  /*ad10*/  STL [R1+0x22c8], R20 ;  /* 0x0022c81401007387 */ /* 0x004fe80000100800 */
[----:B------:R-:W-:Y:S04]  /*ad20*/  STL [R1+0x22cc], R20 ;  /* 0x0022cc1401007387 */ /* 0x000fe80000100800 */
[----:B------:R-:W2:Y:S01]  /*ad30*/  LDL.64 R10, [R1+0xd08] ;  /* 0x000d0800010a7983 */ /* 0x000ea20000100a00 */
[----:B------:R-:W-:-:S02]  /*ad40*/  ISETP.GT.AND P1, PT, R0, 0x9, PT ;  /* 0x000000090000780c */ /* 0x000fc40003f24270 */
[----:B------:R-:W-:Y:S02]  /*ad50*/  PRMT R23, RZ, 0x7610, R23 ;  /* 0x00007610ff177816 */ /* 0x000fe40000000017 */
[----:B---3--:R-:W-:-:S05]  /*ad60*/  IADD3 R4, P0, R12, R2, RZ ;  /* 0x000000020c047210 */ /* 0x008fca0007f1e0ff */
[----:B------:R-:W-:-:S05]  /*ad70*/  IMAD.X R5, R13, 0x1, R3, P0 ;  /* 0x000000010d057824 */ /* 0x000fca00000e0603 */
[----:B------:R2:W3:Y:S01]  /*ad80*/  @P1 LDG.E.U16 R23, [R4.64] ;  /* 0x0000000404171981 */ /* 0x0004e2000c1e1500 */
[----:B------:R-:W-:-:S03]  /*ad90*/  PRMT R22, RZ, 0x7610, R22 ;  /* 0x00007610ff167816 */ /* 0x000fc60000000016 */
[----:B----4-:R-:W-:Y:S04]  /*ada0*/  STL [R1+0x22c4], R19 ;  /* 0x0022c41301007387 */ /* 0x010fe80000100800 */
[----:B------:R-:W4:Y:S04]  /*adb0*/  LDL.64 R12, [R1+0xd10] ;  /* 0x000d1000010c7983 */ /* 0x000f280000100a00 */
[----:B------:R-:W4:Y:S01]  /*adc0*/  LDL.64 R14, [R1+0xd18] ;  /* 0x000d1800010e7983 */ /* 0x000f220000100a00 */
[----:B--2---:R-:W-:-:S05]  /*add0*/  IADD3 R4, P0, R10, R2, RZ ;  /* 0x000000020a047210 */ /* 0x004fca0007f1e0ff */
[----:B------:R-:W-:-:S05]  /*ade0*/  IMAD.X R5, R11, 0x1, R3, P0 ;  /* 0x000000010b057824 */ /* 0x000fca00000e0603 */
[----:B------:R4:W2:Y:S04]  /*adf0*/  @P1 LDG.E.U16 R22, [R4.64] ;  /* 0x0000000404161981 */ /* 0x0008a8000c1e1500 */
[----:B---3--:R-:W-:Y:S04]  /*ae00*/  STL [R1+0x22ac], R23 ;  /* 0x0022ac1701007387 */ /* 0x008fe80000100800 */
[----:B------:R-:W-:Y:S04]  /*ae10*/  STL [R1+0x22b0], R23 ;  /* 0x0022b01701007387 */ /* 0x000fe80000100800 */
[----:B------:R-:W-:Y:S01]  /*ae20*/  STL [R1+0x22b4], R23 ;  /* 0x0022b41701007387 */ /* 0x000fe20000100800 */
[----:B----4-:R-:W-:-:S03]  /*ae30*/  IADD3 R4, P0, R12, R2, RZ ;  /* 0x000000020c047210 */ /* 0x010fc60007f1e0ff */
[----:B------:R-:W-:Y:S04]  /*ae40*/  STL [R1+0x118], R27 ;  /* 0x0001181b01007387 */ /* 0x000fe80000100800 */
[----:B------:R-:W-:Y:S04]  /*ae50*/  STL [R1+0x22b8], R23 ;  /* 0x0022b81701007387 */ /* 0x000fe80000100800 */
[----:B------:R-:W-:Y:S04]  /*ae60*/  STL [R1+0x22bc], R23 ;  /* 0x0022bc1701007387 */ /* 0x000fe80000100800 */
[----:B------:R-:W-:Y:S04]  /*ae70*/  STL [R1+0x22c0], R23 ;  /* 0x0022c01701007387 */ /* 0x000fe80000100800 */
[----:B------:R0:W-:Y:S01]  /*ae80*/  STL [R1+0x480], R26 ;  /* 0x0004801a01007387 */ /* 0x0001e20000100800 */
[----:B------:R-:W-:-:S03]  /*ae90*/  IMAD.X R5, R13, 0x1, R3, P0 ;  /* 0x000000010d057824 */ /* 0x000fc600000e0603 */
[----:B------:R-:W3:Y:S04]  /*aea0*/  LDL.64 R10, [R1+0xd28] ;  /* 0x000d2800010a7983 */ /* 0x000ee80000100a00 */
[----:B0-----:R-:W4:Y:S04]  /*aeb0*/  LDL.64 R26, [R1+0xd20] ;  /* 0x000d2000011a7983 */ /* 0x001f280000100a00 */
[----:B--2---:R-:W-:Y:S04]  /*aec0*/  STL [R1+0x22a8], R22 ;  /* 0x0022a81601007387 */ /* 0x004fe80000100800 */
[----:B------:R-:W-:Y:S04]  /*aed0*/  STL.64 [R1+0x22f0], R22 ;  /* 0x0022f01601007387 */ /* 0x000fe80000100a00 */
[----:B------:R-:W-:Y:S04]  /*aee0*/  STL.64 [R1+0x2310], R22 ;  /* 0x0023101601007387 */ /* 0x000fe80000100a00 */
[----:B------:R-:W2:Y:S01]  /*aef0*/  LDL.LU.64 R12, [R1+0x2370] ;  /* 0x00237000010c7983 */ /* 0x000ea20000300a00 */
[----:B------:R-:W-:-:S02]  /*af00*/  ISETP.GT.AND P1, PT, R0, 0xa, PT ;  /* 0x0000000a0000780c */ /* 0x000fc40003f24270 */
[----:B--2---:R-:W-:-:S11]  /*af10*/  PRMT R13, RZ, 0x7610, R13 ;  /* 0x00007610ff0d7816 */ /* 0x004fd6000000000d */
[----:B------:R0:W2:Y:S01]  /*af20*/  @P1 LDG.E.U16 R13, [R4.64] ;  /* 0x00000004040d1981 */ /* 0x0000a2000c1e1500 */
[----:B------:R-:W-:Y:S02]  /*af30*/  PRMT R12, RZ, 0x7610, R12 ;  /* 0x00007610ff0c7816 */ /* 0x000fe4000000000c */
[----:B0-----:R-:W-:-:S05]  /*af40*/  IADD3 R4, P0, R14, R2, RZ ;  /* 0x000000020e047210 */ /* 0x001fca0007f1e0ff */
[--C-:B------:R-:W-:Y:S02]  /*af50*/  IMAD.X R5, R15, 0x1, R3.reuse, P0 ;  /* 0x000000010f057824 */ /* 0x100fe400000e0603 */
[----:B------:R-:W2:Y:S04]  /*af60*/  LDL.64 R14, [R1+0xd30] ;  /* 0x000d3000010e7983 */ /* 0x000ea80000100a00 */
[----:B------:R4:W2:Y:S02]  /*af70*/  @P1 LDG.E.U16 R12, [R4.64] ;  /* 0x00000004040c1981 */ /* 0x0008a4000c1e1500 */
[----:B----4-:R-:W-:Y:S02]  /*af80*/  IADD3 R4, P0, R26, R2, RZ ;  /* 0x000000021a047210 */ /* 0x010fe40007f1e0ff */
[----:B--2---:R-:W-:Y:S04]  /*af90*/  STL [R1+0x8], R12 ;  /* 0x0000080c01007387 */ /* 0x004fe80000100800 */
[----:B------:R0:W-:Y:S04]  /*afa0*/  STL [R1+0x4], R13 ;  /* 0x0000040d01007387 */ /* 0x0001e80000100800 */
[----:B0-----:R-:W2:Y:S04]  /*afb0*/  LDL.64 R12, [R1+0xd38] ;  /* 0x000d3800010c7983 */ /* 0x001ea80000100a00 */
[----:B------:R-:W4:Y:S01]  /*afc0*/  LDL.LU R26, [R1+0x2368] ;  /* 0x00236800011a7983 */ /* 0x000f220000300800 */
[----:B------:R-:W-:Y:S01]  /*afd0*/  ISETP.GT.AND P1, PT, R0, 0xb, PT ;  /* 0x0000000b0000780c */ /* 0x000fe20003f24270 */
[----:B------:R-:W-:Y:S01]  /*afe0*/  IMAD.X R5, R27, 0x1, R3, P0 ;  /* 0x000000011b057824 */ /* 0x000fe200000e0603 */
[----:B------:R-:W-:-:S02]  /*aff0*/  PRMT R17, RZ, 0x7610, R17 ;  /* 0x00007610ff117816 */ /* 0x000fc40000000011 */
[----:B----4-:R-:W-:-:S09]  /*b000*/  PRMT R26, RZ, 0x7610, R26 ;  /* 0x00007610ff1a7816 */ /* 0x010fd2000000001a */
[----:B------:R3:W4:Y:S02]  /*b010*/  @P1 LDG.E.U16 R26, [R4.64] ;  /* 0x00000004041a1981 */ /* 0x000724000c1e1500 */
[----:B---3--:R-:W-:-:S05]  /*b020*/  IADD3 R4, P0, R10, R2, RZ ;  /* 0x000000020a047210 */ /* 0x008fca0007f1e0ff */
[----:B------:R-:W-:Y:S02]  /*b030*/  IMAD.X R5, R11, 0x1, R3, P0 ;  /* 0x000000010b057824 */ /* 0x000fe400000e0603 */
[----:B------:R-:W3:Y:S04]  /*b040*/  LDL.64 R10, [R1+0xd40] ;  /* 0x000d4000010a7983 */ /* 0x000ee80000100a00 */
[----:B------:R0:W2:Y:S02]  /*b050*/  @P1 LDG.E.U16 R17, [R4.64] ;  /* 0x0000000404111981 */ /* 0x0000a4000c1e1500 */
[----:B0-----:R-:W-:-:S05]  /*b060*/  IADD3 R4, P0, R14, R2, RZ ;  /* 0x000000020e047210 */ /* 0x001fca0007f1e0ff */
[----:B------:R-:W-:Y:S01]  /*b070*/  IMAD.X R5, R15, 0x1, R3, P0 ;  /* 0x000000010f057824 */ /* 0x000fe200000e0603 */
[----:B----4-:R0:W-:Y:S04]  /*b080*/  STL [R1+0x14], R26 ;  /* 0x0000141a01007387 */ /* 0x0101e80000100800 */
[----:B0-----:R-:W4:Y:S04]  /*b090*/  LDL.64 R26, [R1+0xd48] ;  /* 0x000d4800011a7983 */ /* 0x001f280000100a00 */
[----:B------:R-:W2:Y:S01]  /*b0a0*/  LDL.LU.64 R14, [R1+0x2360] ;  /* 0x00236000010e7983 */ /* 0x000ea20000300a00 */
[----:B------:R-:W-:-:S02]  /*b0b0*/  ISETP.GT.AND P1, PT, R0, 0xc, PT ;  /* 0x0000000c0000780c */ /* 0x000fc40003f24270 */
[----:B--2---:R-:W-:-:S11]  /*b0c0*/  PRMT R15, RZ, 0x7610, R15 ;  /* 0x00007610ff0f7816 */ /* 0x004fd6000000000f */
[----:B------:R0:W2:Y:S01]  /*b0d0*/  @P1 LDG.E.U16 R15, [R4.64] ;  /* 0x00000004040f1981 */ /* 0x0000a2000c1e1500 */
[----:B------:R-:W-:Y:S02]  /*b0e0*/  PRMT R14, RZ, 0x7610, R14 ;  /* 0x00007610ff0e7816 */ /* 0x000fe4000000000e */
[----:B0-----:R-:W-:-:S05]  /*b0f0*/  IADD3 R4, P0, R12, R2, RZ ;  /* 0x000000020c047210 */ /* 0x001fca0007f1e0ff */
[----:B------:R-:W-:Y:S02]  /*b100*/  IMAD.X R5, R13, 0x1, R3, P0 ;  /* 0x000000010d057824 */ /* 0x000fe400000e0603 */
[----:B------:R-:W2:Y:S04]  /*b110*/  LDL.64 R12, [R1+0xd50] ;  /* 0x000d5000010c7983 */ /* 0x000ea80000100a00 */
[----:B------:R3:W2:Y:S02]  /*b120*/  @P1 LDG.E.U16 R14, [R4.64] ;  /* 0x00000004040e1981 */ /* 0x0006a4000c1e1500 */
[----:B---3--:R-:W-:Y:S02]  /*b130*/  IADD3 R4, P0, R10, R2, RZ ;  /* 0x000000020a047210 */ /* 0x008fe40007f1e0ff */
[----:B------:R-:W-:-:S02]  /*b140*/  ISETP.GT.AND P1, PT, R0, 0xd, PT ;  /* 0x0000000d0000780c */ /* 0x000fc40003f24270 */
[----:B------:R-:W-:Y:S01]  /*b150*/  PRMT R9, RZ, 0x7610, R9 ;  /* 0x00007610ff097816 */ /* 0x000fe20000000009 */
[----:B------:R-:W-:Y:S01]  /*b160*/  IMAD.X R5, R11, 0x1, R3, P0 ;  /* 0x000000010b057824 */ /* 0x000fe200000e0603 */
[----:B------:R-:W-:-:S09]  /*b170*/  PRMT R8, RZ, 0x7610, R8 ;  /* 0x00007610ff087816 */ /* 0x000fd20000000008 */
[----:B------:R4:W3:Y:S04]  /*b180*/  @P1 LDG.E.U16 R9, [R4.64] ;  /* 0x0000000404091981 */ /* 0x0008e8000c1e1500 */
[----:B--2---:R-:W-:Y:S04]  /*b190*/  STL [R1+0xd8], R14 ;  /* 0x0000d80e01007387 */ /* 0x004fe80000100800 */
[----:B------:R0:W-:Y:S04]  /*b1a0*/  STL [R1+0xd4], R15 ;  /* 0x0000d40f01007387 */ /* 0x0001e80000100800 */
[----:B0-----:R-:W2:Y:S04]  /*b1b0*/  LDL.64 R14, [R1+0xd58] ;  /* 0x000d5800010e7983 */ /* 0x001ea80000100a00 */
[----:B------:R-:W2:Y:S01]  /*b1c0*/  LDL.LU R10, [R1+0x2358] ;  /* 0x00235800010a7983 */ /* 0x000ea20000300800 */
[----:B----4-:R-:W-:-:S05]  /*b1d0*/  IADD3 R4, P0, R26, R2, RZ ;  /* 0x000000021a047210 */ /* 0x010fca0007f1e0ff */
[----:B------:R-:W-:Y:S01]  /*b1e0*/  IMAD.X R5, R27, 0x1, R3, P0 ;  /* 0x000000011b057824 */ /* 0x000fe200000e0603 */
[----:B------:R-:W-:Y:S01]  /*b1f0*/  PRMT R16, RZ, 0x7610, R16 ;  /* 0x00007610ff107816 */ /* 0x000fe20000000010 */
[----:B------:R-:W4:Y:S04]  /*b200*/  LDL.64 R26, [R1+0xd60] ;  /* 0x000d6000011a7983 */ /* 0x000f280000100a00 */
[----:B------:R0:W3:Y:S01]  /*b210*/  @P1 LDG.E.U16 R8, [R4.64] ;  /* 0x0000000404081981 */ /* 0x0000e2000c1e1500 */
[----:B------:R-:W-:Y:S02]  /*b220*/  ISETP.GT.AND P1, PT, R0, 0xe, PT ;  /* 0x0000000e0000780c */ /* 0x000fe40003f24270 */
[----:B0-----:R-:W-:-:S05]  /*b230*/  IADD3 R4, P0, R12, R2, RZ ;  /* 0x000000020c047210 */ /* 0x001fca0007f1e0ff */
[----:B------:R-:W-:Y:S01]  /*b240*/  IMAD.X R5, R13, 0x1, R3, P0 ;  /* 0x000000010d057824 */ /* 0x000fe200000e0603 */
[----:B--2---:R-:W-:-:S06]  /*b250*/  PRMT R10, RZ, 0x7610, R10 ;  /* 0x00007610ff0a7816 */ /* 0x004fcc000000000a */
[----:B------:R0:W2:Y:S02]  /*b260*/  @P1 LDG.E.U16 R10, [R4.64] ;  /* 0x00000004040a1981 */ /* 0x0000a4000c1e1500 */
[----:B0-----:R-:W-:-:S05]  /*b270*/  IADD3 R4, P0, R14, R2, RZ ;  /* 0x000000020e047210 */ /* 0x001fca0007f1e0ff */
[----:B------:R-:W-:-:S05]  /*b280*/  IMAD.X R5, R15, 0x1, R3, P0 ;  /* 0x000000010f057824 */ /* 0x000fca00000e0603 */
[----:B------:R-:W4:Y:S04]  /*b290*/  @P1 LDG.E.U16 R16, [R4.64] ;  /* 0x0000000404101981 */ /* 0x000f28000c1e1500 */
[----:B---3--:R-:W-:Y:S04]  /*b2a0*/  STL [R1+0xec], R8 ;  /* 0x0000ec0801007387 */ /* 0x008fe80000100800 */
[----:B------:R0:W-:Y:S04]  /*b2b0*/  STL [R1+0xe8], R9 ;  /* 0x0000e80901007387 */ /* 0x0001e80000100800 */
[----:B0-----:R-:W3:Y:S04]  /*b2c0*/  LDL.64 R8, [R1+0xd68] ;  /* 0x000d680001087983 */ /* 0x001ee80000100a00 */
[----:B------:R-:W-:Y:S04]  /*b2d0*/  STL [R1+0x18], R17 ;  /* 0x0000181101007387 */ /* 0x000fe80000100800 */
[----:B------:R-:W3:Y:S04]  /*b2e0*/  LDL.LU.64 R12, [R1+0x2350] ;  /* 0x00235000010c7983 */ /* 0x000ee80000300a00 */
[----:B--2---:R0:W-:Y:S04]  /*b2f0*/  STL [R1+0x100], R10 ;  /* 0x0001000a01007387 */ /* 0x0041e80000100800 */
[----:B0-----:R-:W2:Y:S04]  /*b300*/  LDL.64 R10, [R1+0xd70] ;  /* 0x000d7000010a7983 */ /* 0x001ea80000100a00 */
[----:B------:R-:W2:Y:S04]  /*b310*/  LDL.LU.64 R14, [R1+0x2348] ;  /* 0x00234800010e7983 */ /* 0x000ea80000300a00 */
[----:B----4-:R0:W-:Y:S04]  /*b320*/  STL [R1+0x104], R16 ;  /* 0x0001041001007387 */ /* 0x0101e80000100800 */
[----:B0-----:R-:W4:Y:S01]  /*b330*/  LDL.64 R16, [R1+0xd78] ;  /* 0x000d780001107983 */ /* 0x001f220000100a00 */
[----:B------:R-:W-:-:S02]  /*b340*/  ISETP.GT.AND P1, PT, R0, 0xf, PT ;  /* 0x0000000f0000780c */ /* 0x000fc40003f24270 */
[----:B------:R-:W-:Y:S02]  /*b350*/  IADD3 R4, P0, R26, R2, RZ ;  /* 0x000000021a047210 */ /* 0x000fe40007f1e0ff */
[----:B------:R-:W-:-:S03]  /*b360*/  PRMT R25, RZ, 0x7610, R25 ;  /* 0x00007610ff197816 */ /* 0x000fc60000000019 */
[----:B------:R-:W-:Y:S01]  /*b370*/  IMAD.X R5, R27, 0x1, R3, P0 ;  /* 0x000000011b057824 */ /* 0x000fe200000e0603 */
[----:B------:R-:W-:Y:S01]  /*b380*/  PRMT R24, RZ, 0x7610, R24 ;  /* 0x00007610ff187816 */ /* 0x000fe20000000018 */
[----:B------:R-:W4:Y:S04]  /*b390*/  LDL.LU.64 R26, [R1+0x2340] ;  /* 0x00234000011a7983 */ /* 0x000f280000300a00 */
[----:B------:R3:W4:Y:S02]  /*b3a0*/  @P1 LDG.E.U16 R25, [R4.64] ;  /* 0x0000000404191981 */ /* 0x000724000c1e1500 */
[----:B---3--:R-:W-:-:S05]  /*b3b0*/  IADD3 R4, P0, R8, R2, RZ ;  /* 0x0000000208047210 */ /* 0x008fca0007f1e0ff */
[----:B------:R-:W-:Y:S02]  /*b3c0*/  IMAD.X R5, R9, 0x1, R3, P0 ;  /* 0x0000000109057824 */ /* 0x000fe400000e0603 */
[----:B------:R-:W3:Y:S04]  /*b3d0*/  LDL.64 R8, [R1+0xd80] ;  /* 0x000d800001087983 */ /* 0x000ee80000100a00 */
[----:B------:R2:W3:Y:S01]  /*b3e0*/  @P1 LDG.E.U16 R24, [R4.64] ;  /* 0x0000000404181981 */ /* 0x0004e2000c1e1500 */
[----:B------:R-:W-:Y:S02]  /*b3f0*/  ISETP.GT.AND P1, PT, R0, 0x10, PT ;  /* 0x000000100000780c */ /* 0x000fe40003f24270 */
[----:B------:R-:W-:Y:S02]  /*b400*/  PRMT R13, RZ, 0x7610, R13 ;  /* 0x00007610ff0d7816 */ /* 0x000fe4000000000d */
[----:B------:R-:W-:-:S02]  /*b410*/  PRMT R12, RZ, 0x7610, R12 ;  /* 0x00007610ff0c7816 */ /* 0x000fc4000000000c */
[----:B--2---:R-:W-:-:S05]  /*b420*/  IADD3 R4, P0, R10, R2, RZ ;  /* 0x000000020a047210 */ /* 0x004fca0007f1e0ff */
[----:B------:R-:W-:Y:S02]  /*b430*/  IMAD.X R5, R11, 0x1, R3, P0 ;  /* 0x000000010b057824 */ /* 0x000fe400000e0603 */
[----:B------:R-:W2:Y:S04]  /*b440*/  LDL.64 R10, [R1+0xd88] ;  /* 0x000d8800010a7983 */ /* 0x000ea80000100a00 */
[----:B------:R4:W2:Y:S02]  /*b450*/  @P1 LDG.E.U16 R13, [R4.64] ;  /* 0x00000004040d1981 */ /* 0x0008a4000c1e1500 */
[----:B----4-:R-:W-:-:S05]  /*b460*/  IADD3 R4, P0, R16, R2, RZ ;  /* 0x0000000210047210 */ /* 0x010fca0007f1e0ff */
[----:B------:R-:W-:Y:S02]  /*b470*/  IMAD.X R5, R17, 0x1, R3, P0 ;  /* 0x0000000111057824 */ /* 0x000fe400000e0603 */
[----:B------:R-:W4:Y:S04]  /*b480*/  LDL.64 R16, [R1+0xd90] ;  /* 0x000d900001107983 */ /* 0x000f280000100a00 */
[----:B------:R3:W4:Y:S01]  /*b490*/  @P1 LDG.E.U16 R12, [R4.64] ;  /* 0x00000004040c1981 */ /* 0x000722000c1e1500 */
[----:B------:R-:W-:Y:S02]  /*b4a0*/  ISETP.GT.AND P1, PT, R0, 0x11, PT ;  /* 0x000000110000780c */ /* 0x000fe40003f24270 */
[----:B------:R-:W-:Y:S02]  /*b4b0*/  PRMT R15, RZ, 0x7610, R15 ;  /* 0x00007610ff0f7816 */ /* 0x000fe4000000000f */
[----:B---3--:R-:W-:-:S05]  /*b4c0*/  IADD3 R4, P0, R8, R2, RZ ;  /* 0x0000000208047210 */ /* 0x008fca0007f1e0ff */
[----:B------:R-:W-:-:S05]  /*b4d0*/  IMAD.X R5, R9, 0x1, R3, P0 ;  /* 0x0000000109057824 */ /* 0x000fca00000e0603 */
[----:B------:R2:W3:Y:S01]  /*b4e0*/  @P1 LDG.E.U16 R15, [R4.64] ;  /* 0x00000004040f1981 */ /* 0x0004e2000c1e1500 */
[----:B------:R-:W-:Y:S02]  /*b4f0*/  PRMT R14, RZ, 0x7610, R14 ;  /* 0x00007610ff0e7816 */ /* 0x000fe4000000000e */
[----:B------:R-:W-:Y:S02]  /*b500*/  PRMT R18, RZ, 0x7610, R18 ;  /* 0x00007610ff127816 */ /* 0x000fe40000000012 */
[----:B--2---:R-:W-:-:S05]  /*b510*/  IADD3 R4, P0, R10, R2, RZ ;  /* 0x000000020a047210 */ /* 0x004fca0007f1e0ff */
[----:B------:R-:W-:-:S05]  /*b520*/  IMAD.X R5, R11, 0x1, R3, P0 ;  /* 0x000000010b057824 */ /* 0x000fca00000e0603 */
[----:B------:R4:W2:Y:S01]  /*b530*/  @P1 LDG.E.U16 R14, [R4.64] ;  /* 0x00000004040e1981 */ /* 0x0008a2000c1e1500 */
[----:B------:R-:W-:Y:S02]  /*b540*/  ISETP.GT.AND P1, PT, R0, 0x12, PT ;  /* 0x000000120000780c */ /* 0x000fe40003f24270 */
[----:B----4-:R-:W-:Y:S01]  /*b550*/  IADD3 R4, P0, R16, R2, RZ ;  /* 0x0000000210047210 */ /* 0x010fe20007f1e0ff */
[----:B------:R-:W-:Y:S04]  /*b560*/  STL.64 [R1+0x22f8], R12 ;  /* 0x0022f80c01007387 */ /* 0x000fe80000100a00 */
[----:B------:R-:W-:Y:S01]  /*b570*/  IMAD.X R5, R17, 0x1, R3, P0 ;  /* 0x0000000111057824 */ /* 0x000fe200000e0603 */
[----:B------:R-:W4:Y:S05]  /*b580*/  LDL.64 R8, [R1+0xd98] ;  /* 0x000d980001087983 */ /* 0x000f2a0000100a00 */
[----:B------:R4:W4:Y:S01]  /*b590*/  @P1 LDG.E.U16 R18, [R4.64] ;  /* 0x0000000404121981 */ /* 0x000922000c1e1500 */
[----:B------:R-:W-:-:S03]  /*b5a0*/  PRMT R21, RZ, 0x7610, R21 ;  /* 0x00007610ff157816 */ /* 0x000fc60000000015 */
[----:B---3--:R-:W-:Y:S04]  /*b5b0*/  STL [R1+0x22a4], R15 ;  /* 0x0022a40f01007387 */ /* 0x008fe80000100800 */
[----:B------:R-:W3:Y:S04]  /*b5c0*/  LDL.64 R10, [R1+0xda0] ;  /* 0x000da000010a7983 */ /* 0x000ee80000100a00 */
[----:B--2---:R-:W-:Y:S04]  /*b5d0*/  STL [R1+0x22a0], R14 ;  /* 0x0022a00e01007387 */ /* 0x004fe80000100800 */
[----:B------:R-:W-:Y:S04]  /*b5e0*/  STL.64 [R1+0x2308], R14 ;  /* 0x0023080e01007387 */ /* 0x000fe80000100a00 */
[----:B------:R-:W-:Y:S04]  /*b5f0*/  STL [R1+0x114], R25 ;  /* 0x0001141901007387 */ /* 0x000fe80000100800 */
[----:B------:R0:W-:Y:S01]  /*b600*/  STL [R1+0x110], R24 ;  /* 0x0001101801007387 */ /* 0x0001e20000100800 */
[----:B----4-:R-:W-:-:S03]  /*b610*/  IADD3 R4, P0, R8, R2, RZ ;  /* 0x0000000208047210 */ /* 0x010fc60007f1e0ff */
[----:B------:R-:W-:Y:S02]  /*b620*/  STL [R1+0x2280], R18 ;  /* 0x0022801201007387 */ /* 0x000fe40000100800 */
[----:B------:R-:W-:Y:S02]  /*b630*/  IMAD.X R5, R9, 0x1, R3, P0 ;  /* 0x0000000109057824 */ /* 0x000fe400000e0603 */
[----:B------:R-:W-:Y:S04]  /*b640*/  STL [R1+0x2284], R18 ;  /* 0x0022841201007387 */ /* 0x000fe80000100800 */
[----:B------:R-:W2:Y:S04]  /*b650*/  LDL.64 R8, [R1+0xda8] ;  /* 0x000da80001087983 */ /* 0x000ea80000100a00 */
[----:B------:R3:W4:Y:S01]  /*b660*/  @P1 LDG.E.U16 R21, [R4.64] ;  /* 0x0000000404151981 */ /* 0x000722000c1e1500 */
[----:B------:R-:W-:-:S02]  /*b670*/  ISETP.GT.AND P1, PT, R0, 0x13, PT ;  /* 0x000000130000780c */ /* 0x000fc40003f24270 */
[----:B------:R-:W-:Y:S02]  /*b680*/  PRMT R26, RZ, 0x7610, R26 ;  /* 0x00007610ff1a7816 */ /* 0x000fe4000000001a */
[----:B---3--:R-:W-:-:S05]  /*b690*/  IADD3 R4, P0, R10, R2, RZ ;  /* 0x000000020a047210 */ /* 0x008fca0007f1e0ff */
[----:B------:R-:W-:-:S05]  /*b6a0*/  IMAD.X R5, R11, 0x1, R3, P0 ;  /* 0x000000010b057824 */ /* 0x000fca00000e0603 */
[----:B------:R2:W3:Y:S01]  /*b6b0*/  @P1 LDG.E.U16 R26, [R4.64] ;  /* 0x00000004041a1981 */ /* 0x0004e2000c1e1500 */
[----:B------:R-:W-:Y:S02]  /*b6c0*/  PRMT R27, RZ, 0x7610, R27 ;  /* 0x00007610ff1b7816 */ /* 0x000fe4000000001b */
[-C--:B--2---:R-:W-:Y:S01]  /*b6d0*/  IADD3 R4, P0, R8, R2.reuse, RZ ;  /* 0x0000000208047210 */ /* 0x084fe20007f1e0ff */
[----:B----4-:R-:W-:Y:S04]  /*b6e0*/  STL [R1+0x227c], R21 ;  /* 0x00227c1501007387 */ /* 0x010fe80000100800 */
[----:B------:R-:W-:Y:S01]  /*b6f0*/  IMAD.X R5, R9, 0x1, R3, P0 ;  /* 0x0000000109057824 */ /* 0x000fe200000e0603 */
[----:B------:R-:W-:Y:S04]  /*b700*/  STL [R1+0x2288], R21 ;  /* 0x0022881501007387 */ /* 0x000fe80000100800 */
[----:B------:R-:W-:Y:S04]  /*b710*/  STL [R1+0x228c], R21 ;  /* 0x00228c1501007387 */ /* 0x000fe80000100800 */
[----:B------:R-:W-:Y:S04]  /*b720*/  STL [R1+0x2290], R21 ;  /* 0x0022901501007387 */ /* 0x000fe80000100800 */
[----:B------:R-:W-:Y:S04]  /*b730*/  STL [R1+0x2294], R21 ;  /* 0x0022941501007387 */ /* 0x000fe80000100800 */
[----:B------:R-:W-:Y:S04]  /*b740*/  STL [R1+0x2298], R21 ;  /* 0x0022981501007387 */ /* 0x000fe80000100800 */
[----:B------:R-:W-:Y:S04]  /*b750*/  STL [R1+0x229c], R21 ;  /* 0x00229c1501007387 */ /* 0x000fe80000100800 */
[----:B0-----:R-:W2:Y:S04]  /*b760*/  LDL.64 R24, [R1+0xdb0] ;  /* 0x000db00001187983 */ /* 0x001ea80000100a00 */
[----:B------:R2:W4:Y:S04]  /*b770*/  @P1 LDG.E.U16 R27, [R4.64] ;  /* 0x00000004041b1981 */ /* 0x000528000c1e1500 */
[----:B------:R-:W4:Y:S04]  /*b780*/  LDL.64 R10, [R1+0xdb8] ;  /* 0x000db800010a7983 */ /* 0x000f280000100a00 */
[----:B---3--:R-:W-:Y:S04]  /*b790*/  STL [R1+0x2260], R26 ;  /* 0x0022601a01007387 */ /* 0x008fe80000100800 */
[----:B------:R-:W-:Y:S04]  /*b7a0*/  STL [R1+0x2264], R26 ;  /* 0x0022641a01007387 */ /* 0x000fe80000100800 */
[----:B------:R-:W-:Y:S04]  /*b7b0*/  STL [R1+0x2268], R26 ;  /* 0x0022681a01007387 */ /* 0x000fe80000100800 */
[----:B------:R-:W3:Y:S04]  /*b7c0*/  LDL.64 R8, [R1+0xdc0] ;  /* 0x000dc00001087983 */ /* 0x000ee80000100a00 */
[----:B------:R-:W3:Y:S01]  /*b7d0*/  LDL.64 R16, [R1+0xdc8] ;  /* 0x000dc80001107983 */ /* 0x000ee20000100a00 */
[----:B--2---:R-:W-:-:S03]  /*b7e0*/  IADD3 R4, P0, R24, R2, RZ ;  /* 0x0000000218047210 */ /* 0x004fc60007f1e0ff */
[----:B----4-:R-:W-:Y:S02]  /*b7f0*/  STL [R1+0x225c], R27 ;  /* 0x00225c1b01007387 */ /* 0x010fe40000100800 */
[----:B------:R-:W-:Y:S02]  /*b800*/  IMAD.X R5, R25, 0x1, R3, P0 ;  /* 0x0000000119057824 */ /* 0x000fe400000e0603 */
[----:B------:R-:W-:Y:S04]  /*b810*/  STL [R1+0x226c], R27 ;  /* 0x00226c1b01007387 */ /* 0x000fe80000100800 */
[----:B------:R-:W-:Y:S04]  /*b820*/  STL [R1+0x2270], R27 ;  /* 0x0022701b01007387 */ /* 0x000fe80000100800 */
[----:B------:R-:W-:Y:S04]  /*b830*/  STL [R1+0x2274], R27 ;  /* 0x0022741b01007387 */ /* 0x000fe80000100800 */
[----:B------:R-:W-:Y:S04]  /*b840*/  STL [R1+0x2278], R27 ;  /* 0x0022781b01007387 */ /* 0x000fe80000100800 */
[----:B------:R-:W2:Y:S01]  /*b850*/  LDL.LU.64 R24, [R1+0x2338] ;  /* 0x0023380001187983 */ /* 0x000ea20000300a00 */
[----:B------:R-:W-:-:S02]  /*b860*/  ISETP.GT.AND P1, PT, R0, 0x14, PT ;  /* 0x000000140000780c */ /* 0x000fc40003f24270 */
[----:B------:R-:W-:Y:S02]  /*b870*/  PRMT R15, RZ, 0x7610, R15 ;  /* 0x00007610ff0f7816 */ /* 0x000fe4000000000f */
[----:B------:R-:W-:Y:S02]  /*b880*/  PRMT R14, RZ, 0x7610, R14 ;  /* 0x00007610ff0e7816 */ /* 0x000fe4000000000e */
[----:B--2---:R-:W-:-:S07]  /*b890*/  PRMT R25, RZ, 0x7610, R25 ;  /* 0x00007610ff197816 */ /* 0x004fce0000000019 */
[----:B------:R0:W2:Y:S01]  /*b8a0*/  @P1 LDG.E.U16 R25, [R4.64] ;  /* 0x0000000404191981 */ /* 0x0000a2000c1e1500 */
[----:B------:R-:W-:Y:S02]  /*b8b0*/  PRMT R24, RZ, 0x7610, R24 ;  /* 0x00007610ff187816 */ /* 0x000fe40000000018 */
[----:B0-----:R-:W-:-:S05]  /*b8c0*/  IADD3 R4, P0, R10, R2, RZ ;  /* 0x000000020a047210 */ /* 0x001fca0007f1e0ff */
[----:B------:R-:W-:Y:S02]  /*b8d0*/  IMAD.X R5, R11, 0x1, R3, P0 ;  /* 0x000000010b057824 */ /* 0x000fe400000e0603 */
[----:B------:R-:W4:Y:S04]  /*b8e0*/  LDL.64 R10, [R1+0xdd0] ;  /* 0x000dd000010a7983 */ /* 0x000f280000100a00 */
[----:B------:R3:W2:Y:S01]  /*b8f0*/  @P1 LDG.E.U16 R24, [R4.64] ;  /* 0x0000000404181981 */ /* 0x0006a2000c1e1500 */
[----:B------:R-:W-:Y:S02]  /*b900*/  ISETP.GT.AND P1, PT, R0, 0x15, PT ;  /* 0x000000150000780c */ /* 0x000fe40003f24270 */
[----:B---3--:R-:W-:-:S05]  /*b910*/  IADD3 R4, P0, R8, R2, RZ ;  /* 0x0000000208047210 */ /* 0x008fca0007f1e0ff */
[----:B------:R-:W-:-:S06]  /*b920*/  IMAD.X R5, R9, 0x1, R3, P0 ;  /* 0x0000000109057824 */ /* 0x000fcc00000e0603 */
[----:B------:R0:W3:Y:S02]  /*b930*/  @P1 LDG.E.U16 R15, [R4.64] ;  /* 0x00000004040f1981 */ /* 0x0000e4000c1e1500 */
[----:B0-----:R-:W-:-:S05]  /*b940*/  IADD3 R4, P0, R16, R2, RZ ;  /* 0x0000000210047210 */ /* 0x001fca0007f1e0ff */
[----:B------:R-:W-:-:S05]  /*b950*/  IMAD.X R5, R17, 0x1, R3, P0 ;  /* 0x0000000111057824 */ /* 0x000fca00000e0603 */
[----:B------:R-:W3:Y:S04]  /*b960*/  @P1 LDG.E.U16 R14, [R4.64] ;  /* 0x00000004040e1981 */ /* 0x000ee8000c1e1500 */
[----:B--2---:R-:W-:Y:S04]  /*b970*/  STL [R1+0x9c], R24 ;  /* 0x00009c1801007387 */ /* 0x004fe80000100800 */
[----:B------:R0:W-:Y:S04]  /*b980*/  STL [R1+0x98], R25 ;  /* 0x0000981901007387 */ /* 0x0001e80000100800 */
[----:B0-----:R-:W2:Y:S04]  /*b990*/  LDL.64 R24, [R1+0xdd8] ;  /* 0x000dd80001187983 */ /* 0x001ea80000100a00 */
[----:B------:R-:W2:Y:S04]  /*b9a0*/  LDL.LU.64 R8, [R1+0x2330] ;  /* 0x0023300001087983 */ /* 0x000ea80000300a00 */
[----:B------:R-:W2:Y:S04]  /*b9b0*/  LDL.64 R16, [R1+0xde0] ;  /* 0x000de00001107983 */ /* 0x000ea80000100a00 */
[----:B---3--:R-:W-:Y:S04]  /*b9c0*/  STL [R1+0xd0], R14 ;  /* 0x0000d00e01007387 */ /* 0x008fe80000100800 */
[----:B------:R0:W-:Y:S04]  /*b9d0*/  STL [R1+0xcc], R15 ;  /* 0x0000cc0f01007387 */ /* 0x0001e80000100800 */
[----:B0-----:R-:W3:Y:S01]  /*b9e0*/  LDL.64 R14, [R1+0xde8] ;  /* 0x000de800010e7983 */ /* 0x001ee20000100a00 */
[----:B------:R-:W-:-:S02]  /*b9f0*/  ISETP.GT.AND P1, PT, R0, 0x16, PT ;  /* 0x000000160000780c */ /* 0x000fc40003f24270 */
[----:B----4-:R-:W-:Y:S02]  /*ba00*/  IADD3 R4, P0, R10, R2, RZ ;  /* 0x000000020a047210 */ /* 0x010fe40007f1e0ff */
[----:B------:R-:W-:-:S03]  /*ba10*/  PRMT R23, RZ, 0x7610, R23 ;  /* 0x00007610ff177816 */ /* 0x000fc60000000017 */
[----:B------:R-:W-:Y:S01]  /*ba20*/  IMAD.X R5, R11, 0x1, R3, P0 ;  /* 0x000000010b057824 */ /* 0x000fe200000e0603 */
[----:B------:R-:W-:Y:S01]  /*ba30*/  PRMT R22, RZ, 0x7610, R22 ;  /* 0x00007610ff167816 */ /* 0x000fe20000000016 */
[----:B------:R-:W4:Y:S04]  /*ba40*/  LDL.LU.64 R10, [R1+0x2328] ;  /* 0x00232800010a7983 */ /* 0x000f280000300a00 */
[----:B------:R2:W4:Y:S01]  /*ba50*/  @P1 LDG.E.U16 R23, [R4.64] ;  /* 0x0000000404171981 */ /* 0x000522000c1e1500 */
[----:B------:R-:W-:Y:S02]  /*ba60*/  PRMT R13, RZ, 0x7610, R13 ;  /* 0x00007610ff0d7816 */ /* 0x000fe4000000000d */
[----:B------:R-:W-:Y:S02]  /*ba70*/  PRMT R12, RZ, 0x7610, R12 ;  /* 0x00007610ff0c7816 */ /* 0x000fe4000000000c */
[----:B--2---:R-:W-:-:S05]  /*ba80*/  IADD3 R4, P0, R24, R2, RZ ;  /* 0x0000000218047210 */ /* 0x004fca0007f1e0ff */
[----:B------:R-:W-:Y:S02]  /*ba90*/  IMAD.X R5, R25, 0x1, R3, P0 ;  /* 0x0000000119057824 */ /* 0x000fe400000e0603 */
[----:B------:R-:W2:Y:S04]  /*baa0*/  LDL.64 R24, [R1+0xdf0] ;  /* 0x000df00001187983 */ /* 0x000ea80000100a00 */
[----:B------:R0:W2:Y:S01]  /*bab0*/  @P1 LDG.E.U16 R22, [R4.64] ;  /* 0x0000000404161981 */ /* 0x0000a2000c1e1500 */
[----:B------:R-:W-:Y:S02]  /*bac0*/  ISETP.GT.AND P1, PT, R0, 0x17, PT ;  /* 0x000000170000780c */ /* 0x000fe40003f24270 */
[----:B0-----:R-:W-:-:S05]  /*bad0*/  IADD3 R4, P0, R16, R2, RZ ;  /* 0x0000000210047210 */ /* 0x001fca0007f1e0ff */
[----:B------:R-:W-:-:S06]  /*bae0*/  IMAD.X R5, R17, 0x1, R3, P0 ;  /* 0x0000000111057824 */ /* 0x000fcc00000e0603 */
[----:B------:R3:W4:Y:S02]  /*baf0*/  @P1 LDG.E.U16 R13, [R4.64] ;  /* 0x00000004040d1981 */ /* 0x000724000c1e1500 */
[----:B---3--:R-:W-:-:S05]  /*bb00*/  IADD3 R4, P0, R14, R2, RZ ;  /* 0x000000020e047210 */ /* 0x008fca0007f1e0ff */
[----:B------:R-:W-:-:S05]  /*bb10*/  IMAD.X R5, R15, 0x1, R3, P0 ;  /* 0x000000010f057824 */ /* 0x000fca00000e0603 */
[----:B------:R-:W3:Y:S04]  /*bb20*/  @P1 LDG.E.U16 R12, [R4.64] ;  /* 0x00000004040c1981 */ /* 0x000ee8000c1e1500 */
[----:B--2---:R-:W-:Y:S04]  /*bb30*/  STL [R1+0xe4], R22 ;  /* 0x0000e41601007387 */ /* 0x004fe80000100800 */
[----:B----4-:R0:W-:Y:S04]  /*bb40*/  STL [R1+0xe0], R23 ;  /* 0x0000e01701007387 */ /* 0x0101e80000100800 */
[----:B0-----:R-:W2:Y:S04]  /*bb50*/  LDL.64 R22, [R1+0xdf8] ;  /* 0x000df80001167983 */ /* 0x001ea80000100a00 */
[----:B------:R-:W4:Y:S04]  /*bb60*/  LDL.LU.64 R16, [R1+0x2320] ;  /* 0x0023200001107983 */ /* 0x000f280000300a00 */
[----:B------:R-:W4:Y:S04]  /*bb70*/  LDL.64 R14, [R1+0xe00] ;  /* 0x000e0000010e7983 */ /* 0x000f280000100a00 */
[----:B---3--:R-:W-:Y:S04]  /*bb80*/  STL [R1+0xf0], R12 ;  /* 0x0000f00c01007387 */ /* 0x008fe80000100800 */
[----:B------:R0:W-:Y:S04]  /*bb90*/  STL [R1+0xf4], R13 ;  /* 0x0000f40d01007387 */ /* 0x0001e80000100800 */
[----:B0-----:R-:W3:Y:S01]  /*bba0*/  LDL.64 R12, [R1+0xe08] ;  /* 0x000e0800010c7983 */ /* 0x001ee20000100a00 */
[----:B------:R-:W-:-:S02]  /*bbb0*/  ISETP.GT.AND P1, PT, R0, 0x18, PT ;  /* 0x000000180000780c */ /* 0x000fc40003f24270 */
[----:B------:R-:W-:Y:S02]  /*bbc0*/  IADD3 R4, P0, R24, R2, RZ ;  /* 0x0000000218047210 */ /* 0x000fe40007f1e0ff */
[----:B------:R-:W-:-:S03]  /*bbd0*/  PRMT R7, RZ, 0x7610, R7 ;  /* 0x00007610ff077816 */ /* 0x000fc60000000007 */
[----:B------:R-:W-:Y:S02]  /*bbe0*/  IMAD.X R5, R25, 0x1, R3, P0 ;  /* 0x0000000119057824 */ /* 0x000fe400000e0603 */
[----:B------:R-:W3:Y:S04]  /*bbf0*/  LDL.64 R24, [R1+0xe10] ;  /* 0x000e100001187983 */ /* 0x000ee80000100a00 */
[----:B------:R2:W3:Y:S01]  /*bc00*/  @P1 LDG.E.U16 R7, [R4.64] ;  /* 0x0000000404071981 */ /* 0x0004e2000c1e1500 */
[----:B------:R-:W-:Y:S02]  /*bc10*/  PRMT R6, RZ, 0x7610, R6 ;  /* 0x00007610ff067816 */ /* 0x000fe40000000006 */
[----:B------:R-:W-:Y:S02]  /*bc20*/  PRMT R9, RZ, 0x7610, R9 ;  /* 0x00007610ff097816 */ /* 0x000fe40000000009 */
[----:B--2---:R-:W-:-:S05]  /*bc30*/  IADD3 R4, P0, R22, R2, RZ ;  /* 0x0000000216047210 */ /* 0x004fca0007f1e0ff */
[----:B------:R-:W-:Y:S02]  /*bc40*/  IMAD.X R5, R23, 0x1, R3, P0 ;  /* 0x0000000117057824 */ /* 0x000fe400000e0603 */
[----:B------:R-:W2:Y:S04]  /*bc50*/  LDL.64 R22, [R1+0xe18] ;  /* 0x000e180001167983 */ /* 0x000ea80000100a00 */
[----:B------:R4:W2:Y:S01]  /*bc60*/  @P1 LDG.E.U16 R6, [R4.64] ;  /* 0x0000000404061981 */ /* 0x0008a2000c1e1500 */
[----:B------:R-:W-:Y:S02]  /*bc70*/  ISETP.GT.AND P1, PT, R0, 0x19, PT ;  /* 0x000000190000780c */ /* 0x000fe40003f24270 */
[----:B----4-:R-:W-:-:S05]  /*bc80*/  IADD3 R4, P0, R14, R2, RZ ;  /* 0x000000020e047210 */ /* 0x010fca0007f1e0ff */
[----:B------:R-:W-:Y:S02]  /*bc90*/  IMAD.X R5, R15, 0x1, R3, P0 ;  /* 0x000000010f057824 */ /* 0x000fe400000e0603 */
[----:B------:R-:W4:Y:S04]  /*bca0*/  LDL.64 R14, [R1+0xe20] ;  /* 0x000e2000010e7983 */ /* 0x000f280000100a00 */
[----:B------:R3:W4:Y:S02]  /*bcb0*/  @P1 LDG.E.U16 R9, [R4.64] ;  /* 0x0000000404091981 */ /* 0x000724000c1e1500 */
[----:B---3--:R-:W-:-:S05]  /*bcc0*/  IADD3 R4, P0, R12, R2, RZ ;  /* 0x000000020c047210 */ /* 0x008fca0007f1e0ff */
[----:B------:R-:W-:Y:S02]  /*bcd0*/  IMAD.X R5, R13, 0x1, R3, P0 ;  /* 0x000000010d057824 */ /* 0x000fe400000e0603 */
[----:B------:R-:W3:Y:S01]  /*bce0*/  LDL.64 R12, [R1+0xe28] ;  /* 0x000e2800010c7983 */ /* 0x000ee20000100a00 */
[----:B------:R-:W-:-:S06]  /*bcf0*/  PRMT R8, RZ, 0x7610, R8 ;  /* 0x00007610ff087816 */ /* 0x000fcc0000000008 */
[----:B------:R0:W3:Y:S01]  /*bd00*/  @P1 LDG.E.U16 R8, [R4.64] ;  /* 0x0000000404081981 */ /* 0x0000e2000c1e1500 */
[----:B------:R-:W-:Y:S02]  /*bd10*/  ISETP.GT.AND P1, PT, R0, 0x1a, PT ;  /* 0x0000001a0000780c */ /* 0x000fe40003f24270 */
[----:B------:R-:W-:Y:S02]  /*bd20*/  PRMT R11, RZ, 0x7610, R11 ;  /* 0x00007610ff0b7816 */ /* 0x000fe4000000000b */
[----:B0-----:R-:W-:-:S05]  /*bd30*/  IADD3 R4, P0, R24, R2, RZ ;  /* 0x0000000218047210 */ /* 0x001fca0007f1e0ff */
[----:B------:R-:W-:Y:S01]  /*bd40*/  IMAD.X R5, R25, 0x1, R3, P0 ;  /* 0x0000000119057824 */ /* 0x000fe200000e0603 */
[----:B------:R-:W-:Y:S01]  /*bd50*/  PRMT R10, RZ, 0x7610, R10 ;  /* 0x00007610ff0a7816 */ /* 0x000fe2000000000a */
[----:B------:R-:W3:Y:S04]  /*bd60*/  LDL.64 R24, [R1+0xe30] ;  /* 0x000e300001187983 */ /* 0x000ee80000100a00 */
[----:B------:R2:W3:Y:S01]  /*bd70*/  @P1 LDG.E.U16 R11, [R4.64] ;  /* 0x00000004040b1981 */ /* 0x0004e2000c1e1500 */
[----:B------:R-:W-:Y:S02]  /*bd80*/  PRMT R16, RZ, 0x7610, R16 ;  /* 0x00007610ff107816 */ /* 0x000fe40000000010 */
[----:B------:R-:W-:Y:S02]  /*bd90*/  PRMT R17, RZ, 0x7610, R17 ;  /* 0x00007610ff117816 */ /* 0x000fe40000000011 */
[----:B--2---:R-:W-:-:S05]  /*bda0*/  IADD3 R4, P0, R22, R2, RZ ;  /* 0x0000000216047210 */ /* 0x004fca0007f1e0ff */
[----:B------:R-:W-:-:S05]  /*bdb0*/  IMAD.X R5, R23, 0x1, R3, P0 ;  /* 0x0000000117057824 */ /* 0x000fca00000e0603 */
[----:B------:R4:W2:Y:S01]  /*bdc0*/  @P1 LDG.E.U16 R10, [R4.64] ;  /* 0x00000004040a1981 */ /* 0x0008a2000c1e1500 */
[----:B------:R-:W-:Y:S02]  /*bdd0*/  ISETP.GT.AND P1, PT, R0, 0x1b, PT ;  /* 0x0000001b0000780c */ /* 0x000fe40003f24270 */
[----:B----4-:R-:W-:-:S05]  /*bde0*/  IADD3 R4, P0, R14, R2, RZ ;  /* 0x000000020e047210 */ /* 0x010fca0007f1e0ff */
[----:B------:R-:W-:Y:S02]  /*bdf0*/  IMAD.X R5, R15, 0x1, R3, P0 ;  /* 0x000000010f057824 */ /* 0x000fe400000e0603 */
[----:B------:R-:W4:Y:S04]  /*be00*/  LDL.64 R14, [R1+0xe38] ;  /* 0x000e3800010e7983 */ /* 0x000f280000100a00 */
[----:B------:R3:W2:Y:S02]  /*be10*/  @P1 LDG.E.U16 R16, [R4.64] ;  /* 0x0000000404101981 */ /* 0x0006a4000c1e1500 */
[----:B---3--:R-:W-:-:S05]  /*be20*/  IADD3 R4, P0, R12, R2, RZ ;  /* 0x000000020c047210 */ /* 0x008fca0007f1e0ff */
[----:B------:R-:W-:-:S05]  /*be30*/  IMAD.X R5, R13, 0x1, R3, P0 ;  /* 0x000000010d057824 */ /* 0x000fca00000e0603 */
[----:B------:R0:W3:Y:S02]  /*be40*/  @P1 LDG.E.U16 R17, [R4.64] ;  /* 0x0000000404111981 */ /* 0x0000e4000c1e1500 */
[----:B0-----:R-:W-:-:S05]  /*be50*/  IADD3 R4, P0, R24, R2, RZ ;  /* 0x0000000218047210 */ /* 0x001fca0007f1e0ff */
[----:B------:R-:W-:Y:S01]  /*be60*/  IMAD.X R5, R25, 0x1, R3, P0 ;  /* 0x0000000119057824 */ /* 0x000fe200000e0603 */
[----:B--2---:R-:W-:Y:S04]  /*be70*/  STL [R1+0x2258], R16 ;  /* 0x0022581001007387 */ /* 0x004fe80000100800 */
[----:B------:R-:W2:Y:S04]  /*be80*/  LDL.64 R22, [R1+0xe40] ;  /* 0x000e400001167983 */ /* 0x000ea80000100a00 */
[----:B------:R-:W2:Y:S04]  /*be90*/  LDL.64 R12, [R1+0xe48] ;  /* 0x000e4800010c7983 */ /* 0x000ea80000100a00 */
[----:B---3--:R-:W-:Y:S04]  /*bea0*/  STL [R1+0x2254], R17 ;  /* 0x0022541101007387 */ /* 0x008fe80000100800 */
[----:B------:R-:W3:Y:S01]  /*beb0*/  LDL.LU.64 R24, [R1+0x2318] ;  /* 0x0023180001187983 */ /* 0x000ee20000300a00 */
[----:B------:R-:W-:-:S02]  /*bec0*/  ISETP.GT.AND P1, PT, R0, 0x1c, PT ;  /* 0x0000001c0000780c */ /* 0x000fc40003f24270 */
[----:B------:R-:W-:Y:S02]  /*bed0*/  PRMT R28, RZ, 0x7610, R28 ;  /* 0x00007610ff1c7816 */ /* 0x000fe4000000001c */
[----:B---3--:R-:W-:-:S09]  /*bee0*/  PRMT R24, RZ, 0x7610, R24 ;  /* 0x00007610ff187816 */ /* 0x008fd20000000018 */
[----:B------:R4:W3:Y:S02]  /*bef0*/  @P1 LDG.E.U16 R24, [R4.64] ;  /* 0x0000000404181981 */ /* 0x0008e4000c1e1500 */
[----:B----4-:R-:W-:-:S05]  /*bf00*/  IADD3 R4, P0, R14, R2, RZ ;  /* 0x000000020e047210 */ /* 0x010fca0007f1e0ff */
[----:B------:R-:W-:-:S05]  /*bf10*/  IMAD.X R5, R15, 0x1, R3, P0 ;  /* 0x000000010f057824 */ /* 0x000fca00000e0603 */
[----:B------:R2:W4:Y:S02]  /*bf20*/  @P1 LDG.E.U16 R28, [R4.64] ;  /* 0x00000004041c1981 */ /* 0x000524000c1e1500 */
[----:B--2---:R-:W-:-:S05]  /*bf30*/  IADD3 R4, P0, R22, R2, RZ ;  /* 0x0000000216047210 */ /* 0x004fca0007f1e0ff */
[----:B------:R-:W-:Y:S01]  /*bf40*/  IMAD.X R5, R23, 0x1, R3, P0 ;  /* 0x0000000117057824 */ /* 0x000fe200000e0603 */
[----:B---3--:R-:W-:Y:S04]  /*bf50*/  STL [R1+0x2248], R24 ;  /* 0x0022481801007387 */ /* 0x008fe80000100800 */
[----:B------:R-:W2:Y:S04]  /*bf60*/  LDL.64 R14, [R1+0xe50] ;  /* 0x000e5000010e7983 */ /* 0x000ea80000100a00 */
[----:B----4-:R0:W-:Y:S04]  /*bf70*/  STL [R1+0x64], R28 ;  /* 0x0000641c01007387 */ /* 0x0101e80000100800 */
[----:B0-----:R-:W3:Y:S04]  /*bf80*/  LDL.64 R28, [R1+0xe58] ;  /* 0x000e5800011c7983 */ /* 0x001ee80000100a00 */
[----:B------:R-:W4:Y:S01]  /*bf90*/  LDL.LU.64 R22, [R1+0x2310] ;  /* 0x0023100001167983 */ /* 0x000f220000300a00 */
[----:B------:R-:W-:-:S02]  /*bfa0*/  ISETP.GT.AND P1, PT, R0, 0x1d, PT ;  /* 0x0000001d0000780c */ /* 0x000fc40003f24270 */
[----:B----4-:R-:W-:-:S11]  /*bfb0*/  PRMT R23, RZ, 0x7610, R23 ;  /* 0x00007610ff177816 */ /* 0x010fd60000000017 */
[----:B------:R0:W4:Y:S01]  /*bfc0*/  @P1 LDG.E.U16 R23, [R4.64] ;  /* 0x0000000404171981 */ /* 0x000122000c1e1500 */
[----:B------:R-:W-:Y:S02]  /*bfd0*/  PRMT R22, RZ, 0x7610, R22 ;  /* 0x00007610ff167816 */ /* 0x000fe40000000016 */
[----:B0-----:R-:W-:-:S05]  /*bfe0*/  IADD3 R4, P0, R12, R2, RZ ;  /* 0x000000020c047210 */ /* 0x001fca0007f1e0ff */
[----:B------:R-:W-:Y:S01]  /*bff0*/  IMAD.X R5, R13, 0x1, R3, P0 ;  /* 0x000000010d057824 */ /* 0x000fe200000e0603 */
[----:B------:R-:W-:Y:S01]  /*c000*/  PRMT R26, RZ, 0x7610, R26 ;  /* 0x00007610ff1a7816 */ /* 0x000fe2000000001a */
[----:B------:R-:W4:Y:S04]  /*c010*/  LDL.64 R12, [R1+0xe60] ;  /* 0x000e6000010c7983 */ /* 0x000f280000100a00 */
[----:B------:R2:W4:Y:S01]  /*c020*/  @P1 LDG.E.U16 R22, [R4.64] ;  /* 0x0000000404161981 */ /* 0x000522000c1e1500 */
[----:B------:R-:W-:Y:S02]  /*c030*/  ISETP.GT.AND P1, PT, R0, 0x1e, PT ;  /* 0x0000001e0000780c */ /* 0x000fe40003f24270 */
[----:B--2---:R-:W-:-:S05]  /*c040*/  IADD3 R4, P0, R14, R2, RZ ;  /* 0x000000020e047210 */ /* 0x004fca0007f1e0ff */
[----:B------:R-:W-:-:S06]  /*c050*/  IMAD.X R5, R15, 0x1, R3, P0 ;  /* 0x000000010f057824 */ /* 0x000fcc00000e0603 */
[----:B------:R3:W2:Y:S02]  /*c060*/  @P1 LDG.E.U16 R26, [R4.64] ;  /* 0x00000004041a1981 */ /* 0x0006a4000c1e1500 */
[----:B---3--:R-:W-:-:S05]  /*c070*/  IADD3 R4, P0, R28, R2, RZ ;  /* 0x000000021c047210 */ /* 0x008fca0007f1e0ff */
[----:B------:R-:W-:Y:S01]  /*c080*/  IMAD.X R5, R29, 0x1, R3, P0 ;  /* 0x000000011d057824 */ /* 0x000fe200000e0603 */
[----:B----4-:R-:W-:Y:S04]  /*c090*/  STL [R1+0x8c], R22 ;  /* 0x00008c1601007387 */ /* 0x010fe80000100800 */
[----:B------:R0:W-:Y:S04]  /*c0a0*/  STL [R1+0x88], R23 ;  /* 0x0000881701007387 */ /* 0x0001e80000100800 */
[----:B0-----:R-:W3:Y:S04]  /*c0b0*/  LDL.64 R22, [R1+0xe68] ;  /* 0x000e680001167983 */ /* 0x001ee80000100a00 */
[----:B------:R-:W4:Y:S04]  /*c0c0*/  LDL.LU.64 R14, [R1+0x2308] ;  /* 0x00230800010e7983 */ /* 0x000f280000300a00 */
[----:B------:R-:W2:Y:S01]  /*c0d0*/  LDL.LU.64 R28, [R1+0x2300] ;  /* 0x00230000011c7983 */ /* 0x000ea20000300a00 */
[----:B------:R-:W-:-:S02]  /*c0e0*/  PRMT R24, RZ, 0x7610, R24 ;  /* 0x00007610ff187816 */ /* 0x000fc40000000018 */
[----:B--2---:R-:W-:-:S06]  /*c0f0*/  PRMT R29, RZ, 0x7610, R29 ;  /* 0x00007610ff1d7816 */ /* 0x004fcc000000001d */
[----:B------:R0:W2:Y:S01]  /*c100*/  @P1 LDG.E.U16 R29, [R4.64] ;  /* 0x00000004041d1981 */ /* 0x0000a2000c1e1500 */
[----:B------:R-:W-:Y:S02]  /*c110*/  ISETP.GT.AND P1, PT, R0, 0x1f, PT ;  /* 0x0000001f0000780c */ /* 0x000fe40003f24270 */
[----:B0-----:R-:W-:-:S05]  /*c120*/  IADD3 R4, P0, R12, R2, RZ ;  /* 0x000000020c047210 */ /* 0x001fca0007f1e0ff */
[----:B------:R-:W-:-:S06]  /*c130*/  IMAD.X R5, R13, 0x1, R3, P0 ;  /* 0x000000010d057824 */ /* 0x000fcc00000e0603 */
[----:B------:R3:W4:Y:S01]  /*c140*/  @P1 LDG.E.U16 R24, [R4.64] ;  /* 0x0000000404181981 */ /* 0x000722000c1e1500 */
[----:B------:R-:W-:Y:S02]  /*c150*/  PRMT R28, RZ, 0x7610, R28 ;  /* 0x00007610ff1c7816 */ /* 0x000fe4000000001c */
[----:B---3--:R-:W-:-:S05]  /*c160*/  IADD3 R4, P0, R22, R2, RZ ;  /* 0x0000000216047210 */ /* 0x008fca0007f1e0ff */
[----:B------:R-:W-:-:S05]  /*c170*/  IMAD.X R5, R23, 0x1, R3, P0 ;  /* 0x0000000117057824 */ /* 0x000fca00000e0603 */
[----:B------:R0:W3:Y:S04]  /*c180*/  @P1 LDG.E.U16 R28, [R4.64] ;  /* 0x00000004041c1981 */ /* 0x0000e8000c1e1500 */
[----:B0-----:R-:W0:Y:S04]  /*c190*/  S2R R5, SR_TID.X ;  /* 0x0000000000057919 */ /* 0x001e280000002100 */
[----:B------:R1:W-:Y:S04]  /*c1a0*/  STL [R1+0xb8], R26 ;  /* 0x0000b81a01007387 */ /* 0x0003e80000100800 */
[----:B-1----:R-:W3:Y:S01]  /*c1b0*/  LDL R26, [R1+0xf78] ;  /* 0x000f7800011a7983 */ /* 0x002ee20000100800 */
[----:B0-----:R-:W-:-:S04]  /*c1c0*/  LOP3.LUT R4, R5, 0x1f, RZ, 0xc0, !PT ;  /* 0x0000001f05047812 */ /* 0x001fc800078ec0ff */
[----:B------:R-:W-:Y:S02]  /*c1d0*/  ISETP.GE.AND P0, PT, R4, R0, PT ;  /* 0x000000000400720c */ /* 0x000fe40003f06270 */
[----:B------:R-:W-:Y:S02]  /*c1e0*/  PRMT R18, RZ, 0x7610, R18 ;  /* 0x00007610ff127816 */ /* 0x000fe40000000012 */
[----:B------:R-:W-:Y:S01]  /*c1f0*/  PRMT R25, RZ, 0x7610, R25 ;  /* 0x00007610ff197816 */ /* 0x000fe20000000019 */
[----:B------:R-:W-:Y:S06]  /*c200*/  BAR.SYNC.DEFER_BLOCKING 0x0 ;  /* 0x0000000000007b1d */ /* 0x000fec0000010000 */
[----:B--2---:R-:W-:Y:S04]  /*c210*/  STL [R1+0x224c], R29 ;  /* 0x00224c1d01007387 */ /* 0x004fe80000100800 */
[----:B------:R-:W-:Y:S04]  /*c220*/  STL [R1+0x2250], R29 ;  /* 0x0022501d01007387 */ /* 0x000fe80000100800 */
[----:B------:R-:W2:Y:S04]  /*c230*/  LDL.LU.64 R12, [R1+0x22f8] ;  /* 0x0022f800010c7983 */ /* 0x000ea80000300a00 */
[----:B------:R-:W2:Y:S04]  /*c240*/  LDL.LU.64 R22, [R1+0x22f0] ;  /* 0x0022f00001167983 */ /* 0x000ea80000300a00 */
[----:B----4-:R0:W-:Y:S04]  /*c250*/  STL [R1+0xc8], R24 ;  /* 0x0000c81801007387 */ /* 0x0101e80000100800 */
[----:B0-----:R-:W4:Y:S04]  /*c260*/  LDL R24, [R1+0xec4] ;  /* 0x000ec40001187983 */ /* 0x001f280000100800 */
[----:B------:R0:W-:Y:S04]  /*c270*/  STL [R1+0x109c], R2 ;  /* 0x00109c0201007387 */ /* 0x0001e80000100800 */
[----:B0-----:R-:W2:Y:S04]  /*c280*/  LDL.LU R2, [R1+0xf74] ;  /* 0x000f740001027983 */ /* 0x001ea80000300800 */
[----:B------:R0:W-:Y:S04]  /*c290*/  STL [R1+0x1098], R3 ;  /* 0x0010980301007387 */ /* 0x0001e80000100800 */
[----:B0-----:R-:W2:Y:S04]  /*c2a0*/  LDL.LU R3, [R1+0x101c] ;  /* 0x00101c0001037983 */ /* 0x001ea80000300800 */
[----:B---3--:R0:W-:Y:S04]  /*c2b0*/  STL [R1+0xc4], R28 ;  /* 0x0000c41c01007387 */ /* 0x0081e80000100800 */
[----:B0-----:R-:W3:Y:S04]  /*c2c0*/  LDL.LU R28, [R1+0x22ec] ;  /* 0x0022ec00011c7983 */ /* 0x001ee80000300800 */
[----:B------:R-:W3:Y:S04]  /*c2d0*/  LDL R5, [R1+0x1020] ;  /* 0x0010200001057983 */ /* 0x000ee80000100800 */
[----:B------:R-:W2:Y:S01]  /*c2e0*/  LDL.LU R0, [R1+0x22e8] ;  /* 0x0022e80001007983 */ /* 0x000ea20000300800 */
[----:B---3--:R-:W-:-:S05]  /*c2f0*/  IADD3 R4, P1, R5, R28, RZ ;  /* 0x0000001c05047210 */ /* 0x008fca0007f3e0ff */
[----:B--2---:R-:W-:-:S05]  /*c300*/  IMAD.X R5, R26, 0x1, R0, P1 ;  /* 0x000000011a057824 */ /* 0x004fca00008e0600 */
[----:B------:R0:W2:Y:S02]  /*c310*/  @!P0 LDG.E.U16 R18, [R4.64] ;  /* 0x0000000404128981 */ /* 0x0000a4000c1e1500 */
[----:B0-----:R-:W-:-:S05]  /*c320*/  IADD3 R4, P1, R3, R28, RZ ;  /* 0x0000001c03047210 */ /* 0x001fca0007f3e0ff */
[----:B------:R-:W-:-:S05]  /*c330*/  IMAD.X R5, R2, 0x1, R0, P1 ;  /* 0x0000000102057824 */ /* 0x000fca00008e0600 */
[----:B------:R-:W3:Y:S04]  /*c340*/  @!P0 LDG.E.U16 R25, [R4.64] ;  /* 0x0000000404198981 */ /* 0x000ee8000c1e1500 */
[----:B--2---:R0:W-:Y:S04]  /*c350*/  STL [R1+0xbc], R18 ;  /* 0x0000bc1201007387 */ /* 0x0041e80000100800 */
[----:B------:R-:W2:Y:S04]  /*c360*/  LDL R26, [R1+0xebc] ;  /* 0x000ebc00011a7983 */ /* 0x000ea80000100800 */
[----:B0-----:R-:W2:Y:S04]  /*c370*/  LDL R18, [R1+0x1010] ;  /* 0x0010100001127983 */ /* 0x001ea80000100800 */
[----:B------:R-:W-:Y:S04]  /*c380*/  STL [R1+0x10b0], R3 ;  /* 0x0010b00301007387 */ /* 0x000fe80000100800 */
[----:B------:R-:W-:Y:S04]  /*c390*/  STL [R1+0x10b4], R2 ;  /* 0x0010b40201007387 */ /* 0x000fe80000100800 */
[----:B---3--:R0:W-:Y:S04]  /*c3a0*/  STL [R1+0xb4], R25 ;  /* 0x0000b41901007387 */ /* 0x0081e80000100800 */
[----:B0-----:R-:W3:Y:S04]  /*c3b0*/  LDL.LU R25, [R1+0x22e4] ;  /* 0x0022e40001197983 */ /* 0x001ee80000300800 */
[----:B------:R-:W2:Y:S01]  /*c3c0*/  LDL R5, [R1+0xf6c] ;  /* 0x000f6c0001057983 */ /* 0x000ea20000100800 */
[----:B---3--:R-:W-:-:S02]  /*c3d0*/  PRMT R25, RZ, 0x7610, R25 ;  /* 0x00007610ff197816 */ /* 0x008fc40000000019 */
[----:B--2---:R-:W-:-:S05]  /*c3e0*/  IADD3 R4, P1, R5, R28, RZ ;  /* 0x0000001c05047210 */ /* 0x004fca0007f3e0ff */
[----:B----4-:R-:W-:Y:S02]  /*c3f0*/  IMAD.X R5, R24, 0x1, R0, P1 ;  /* 0x0000000118057824 */ /* 0x010fe400008e0600 */
[----:B------:R-:W2:Y:S04]  /*c400*/  LDL R24, [R1+0x1004] ;  /* 0x0010040001187983 */ /* 0x000ea80000100800 */
[----:B------:R-:W3:Y:S04]  /*c410*/  @!P0 LDG.E.U16 R25, [R4.64] ;  /* 0x0000000404198981 */ /* 0x000ee8000c1e1500 */
[----:B---3--:R0:W-:Y:S04]  /*c420*/  STL [R1+0xb0], R25 ;  /* 0x0000b01901007387 */ /* 0x0081e80000100800 */
[----:B0-----:R-:W3:Y:S04]  /*c430*/  LDL.LU R25, [R1+0x22e0] ;  /* 0x0022e00001197983 */ /* 0x001ee80000300800 */
[----:B------:R-:W4:Y:S02]  /*c440*/  LDL R5, [R1+0x1014] ;  /* 0x0010140001057983 */ /* 0x000f240000100800 */
[----:B----4-:R-:W-:-:S02]  /*c450*/  IADD3 R4, P1, R5, R28, RZ ;  /* 0x0000001c05047210 */ /* 0x010fc40007f3e0ff */
[----:B------:R-:W4:Y:S01]  /*c460*/  LDL R5, [R1+0xf68] ;  /* 0x000f680001057983 */ /* 0x000f220000100800 */
[----:B---3--:R-:W-:Y:S02]  /*c470*/  PRMT R25, RZ, 0x7610, R25 ;  /* 0x00007610ff197816 */ /* 0x008fe40000000019 */
[----:B----4-:R-:W-:-:S05]  /*c480*/  IMAD.X R5, R5, 0x1, R0, P1 ;  /* 0x0000000105057824 */ /* 0x010fca00008e0600 */
[----:B------:R-:W3:Y:S04]  /*c490*/  @!P0 LDG.E.U16 R25, [R4.64] ;  /* 0x0000000404198981 */ /* 0x000ee8000c1e1500 */
[----:B---3--:R0:W-:Y:S04]  /*c4a0*/  STL [R1+0xac], R25 ;  /* 0x0000ac1901007387 */ /* 0x0081e80000100800 */
[----:B0-----:R-:W3:Y:S04]  /*c4b0*/  LDL.LU R25, [R1+0x22dc] ;  /* 0x0022dc0001197983 */ /* 0x001ee80000300800 */
[----:B------:R-:W4:Y:S01]  /*c4c0*/  LDL R5, [R1+0x106c] ;  /* 0x00106c0001057983 */ /* 0x000f220000100800 */
[----:B---3--:R-:W-:-:S02]  /*c4d0*/  PRMT R25, RZ, 0x7610, R25 ;  /* 0x00007610ff197816 */ /* 0x008fc40000000019 */
[----:B----4-:R-:W-:-:S05]  /*c4e0*/  IADD3 R4, P1, R5, R28, RZ ;  /* 0x0000001c05047210 */ /* 0x010fca0007f3e0ff */
[----:B------:R-:W-:-:S05]  /*c4f0*/  IMAD.X R5, R18, 0x1, R0, P1 ;  /* 0x0000000112057824 */ /* 0x000fca00008e0600 */
        /* <DEDUP_REMOVED lines=11> */
[----:B--2---:R-:W-:-:S02]  /*c5b0*/  IADD3 R4, P1, R24, R28, RZ ;  /* 0x0000001c18047210 */ /* 0x004fc40007f3e0ff */
[----:B---3--:R-:W-:-:S03]  /*c5c0*/  PRMT R25, RZ, 0x7610, R25 ;  /* 0x00007610ff197816 */ /* 0x008fc60000000019 */
[----:B----4-:R-:W-:-:S05]  /*c5d0*/  IMAD.X R5, R5, 0x1, R0, P1 ;  /* 0x0000000105057824 */ /* 0x010fca00008e0600 */
[----:B------:R-:W2:Y:S04]  /*c5e0*/  @!P0 LDG.E.U16 R25, [R4.64] ;  /* 0x0000000404198981 */ /* 0x000ea8000c1e1500 */
[----:B--2---:R0:W-:Y:S04]  /*c5f0*/  STL [R1+0xa0], R25 ;  /* 0x0000a01901007387 */ /* 0x0041e80000100800 */
[----:B0-----:R-:W2:Y:S04]  /*c600*/  LDL.LU R25, [R1+0x22d0] ;  /* 0x0022d00001197983 */ /* 0x001ea80000300800 */
[----:B------:R-:W3:Y:S02]  /*c610*/  LDL R5, [R1+0x1064] ;  /* 0x0010640001057983 */ /* 0x000ee40000100800 */
[----:B---3--:R-:W-:-:S02]  /*c620*/  IADD3 R4, P1, R5, R28, RZ ;  /* 0x0000001c05047210 */ /* 0x008fc40007f3e0ff */
[----:B------:R-:W3:Y:S01]  /*c630*/  LDL R5, [R1+0x1000] ;  /* 0x0010000001057983 */ /* 0x000ee20000100800 */
[----:B------:R-:W-:Y:S02]  /*c640*/  PRMT R20, RZ, 0x7610, R20 ;  /* 0x00007610ff147816 */ /* 0x000fe40000000014 */
[----:B---3--:R-:W-:-:S05]  /*c650*/  IMAD.X R5, R5, 0x1, R0, P1 ;  /* 0x0000000105057824 */ /* 0x008fca00008e0600 */
[----:B------:R-:W3:Y:S04]  /*c660*/  @!P0 LDG.E.U16 R20, [R4.64] ;  /* 0x0000000404148981 */ /* 0x000ee8000c1e1500 */
[----:B------:R-:W0:Y:S04]  /*c670*/  S2R R18, SR_TID.X ;  /* 0x0000000000127919 */ /* 0x000e280000002100 */
[----:B---3--:R1:W-:Y:S04]  /*c680*/  STL [R1+0x94], R20 ;  /* 0x0000941401007387 */ /* 0x0083e80000100800 */
[----:B-1----:R-:W3:Y:S04]  /*c690*/  LDL.LU R20, [R1+0x22cc] ;  /* 0x0022cc0001147983 */ /* 0x002ee80000300800 */
[----:B------:R-:W4:Y:S04]  /*c6a0*/  LDL.LU R4, [R1] ;  /* 0x0000000001047983 */ /* 0x000f280000300800 */
[----:B------:R-:W3:Y:S01]  /*c6b0*/  LDL R5, [R1+0xf4c] ;  /* 0x000f4c0001057983 */ /* 0x000ee20000100800 */
[----:B0-----:R-:W-:-:S05]  /*c6c0*/  LOP3.LUT R26, R18, 0x7f, RZ, 0xc0, !PT ;  /* 0x0000007f121a7812 */ /* 0x001fca00078ec0ff */
[----:B------:R-:W-:-:S05]  /*c6d0*/  IMAD.SHL.U32 R24, R26, 0x2, RZ ;  /* 0x000000021a187824 */ /* 0x000fca00078e00ff */
[----:B--2---:R-:W-:Y:S04]  /*c6e0*/  STS.U16 [R24], R25 ;  /* 0x0000001918007388 */ /* 0x004fe80000000400 */
[----:B----4-:R3:W-:Y:S02]  /*c6f0*/  STS.U16 [R24+0x100], R4 ;  /* 0x0001000418007388 */ /* 0x0107e40000000400 */
[----:B---3--:R-:W-:Y:S02]  /*c700*/  IADD3 R4, P1, R5, R28, RZ ;  /* 0x0000001c05047210 */ /* 0x008fe40007f3e0ff */
[----:B------:R-:W2:Y:S01]  /*c710*/  LDL R5, [R1+0xeb4] ;  /* 0x000eb40001057983 */ /* 0x000ea20000100800 */
[----:B------:R-:W-:Y:S02]  /*c720*/  PRMT R20, RZ, 0x7610, R20 ;  /* 0x00007610ff147816 */ /* 0x000fe40000000014 */
[----:B--2---:R-:W-:-:S05]  /*c730*/  IMAD.X R5, R5, 0x1, R0, P1 ;  /* 0x0000000105057824 */ /* 0x004fca00008e0600 */
        /* <DEDUP_REMOVED lines=9> */
[----:B---3--:R0:W-:Y:S04]  /*c7d0*/  STL [R1+0x84], R19 ;  /* 0x0000841301007387 */ /* 0x0081e80000100800 */
[----:B0-----:R-:W3:Y:S04]  /*c7e0*/  LDL.LU R19, [R1+0x22c4] ;  /* 0x0022c40001137983 */ /* 0x001ee80000300800 */
[----:B------:R-:W4:Y:S02]  /*c7f0*/  LDL R5, [R1+0x105c] ;  /* 0x00105c0001057983 */ /* 0x000f240000100800 */
[----:B----4-:R-:W-:-:S02]  /*c800*/  IADD3 R4, P1, R5, R28, RZ ;  /* 0x0000001c05047210 */ /* 0x010fc40007f3e0ff */
[----:B------:R-:W4:Y:S01]  /*c810*/  LDL R5, [R1+0xff0] ;  /* 0x000ff00001057983 */ /* 0x000f220000100800 */
[----:B------:R-:W-:Y:S02]  /*c820*/  PRMT R23, RZ, 0x7610, R23 ;  /* 0x00007610ff177816 */ /* 0x000fe40000000017 */
[----:B----4-:R-:W-:-:S05]  /*c830*/  IMAD.X R5, R5, 0x1, R0, P1 ;  /* 0x0000000105057824 */ /* 0x010fca00008e0600 */
[----:B------:R-:W4:Y:S04]  /*c840*/  @!P0 LDG.E.U16 R23, [R4.64] ;  /* 0x0000000404178981 */ /* 0x000f28000c1e1500 */
[----:B----4-:R0:W-:Y:S04]  /*c850*/  STL [R1+0x80], R23 ;  /* 0x0000801701007387 */ /* 0x0101e80000100800 */
[----:B0-----:R-:W4:Y:S04]  /*c860*/  LDL.LU R23, [R1+0x22c0] ;  /* 0x0022c00001177983 */ /* 0x001f280000300800 */
[----:B------:R-:W2:Y:S02]  /*c870*/  LDL R5, [R1+0xf3c] ;  /* 0x000f3c0001057983 */ /* 0x000ea40000100800 */
[----:B--2---:R-:W-:-:S02]  /*c880*/  IADD3 R4, P1, R5, R28, RZ ;  /* 0x0000001c05047210 */ /* 0x004fc40007f3e0ff */
[----:B------:R-:W2:Y:S01]  /*c890*/  LDL R5, [R1+0xeac] ;  /* 0x000eac0001057983 */ /* 0x000ea20000100800 */
[----:B----4-:R-:W-:Y:S02]  /*c8a0*/  PRMT R23, RZ, 0x7610, R23 ;  /* 0x00007610ff177816 */ /* 0x010fe40000000017 */
[----:B--2---:R-:W-:-:S05]  /*c8b0*/  IMAD.X R5, R5, 0x1, R0, P1 ;  /* 0x0000000105057824 */ /* 0x004fca00008e0600 */
[----:B------:R-:W2:Y:S04]  /*c8c0*/  @!P0 LDG.E.U16 R23, [R4.64] ;  /* 0x0000000404178981 */ /* 0x000ea8000c1e1500 */
[----:B--2---:R0:W-:Y:S04]  /*c8d0*/  STL [R1+0x7c], R23 ;  /* 0x00007c1701007387 */ /* 0x0041e80000100800 */
[----:B0-----:R-:W2:Y:S04]  /*c8e0*/  LDL.LU R23, [R1+0x22bc] ;  /* 0x0022bc0001177983 */ /* 0x001ea80000300800 */
[----:B------:R-:W4:Y:S02]  /*c8f0*/  LDL R5, [R1+0xfe4] ;  /* 0x000fe40001057983 */ /* 0x000f240000100800 */
[----:B----4-:R-:W-:-:S02]  /*c900*/  IADD3 R4, P1, R5, R28, RZ ;  /* 0x0000001c05047210 */ /* 0x010fc40007f3e0ff */
[----:B------:R-:W4:Y:S01]  /*c910*/  LDL R5, [R1+0xf38] ;  /* 0x000f380001057983 */ /* 0x000f220000100800 */
[----:B------:R-:W-:Y:S02]  /*c920*/  PRMT R3, RZ, 0x7610, R3 ;  /* 0x00007610ff037816 */ /* 0x000fe40000000003 */
[----:B----4-:R-:W-:-:S05]  /*c930*/  IMAD.X R5, R5, 0x1, R0, P1 ;  /* 0x0000000105057824 */ /* 0x010fca00008e0600 */
[----:B------:R0:W4:Y:S04]  /*c940*/  @!P0 LDG.E.U16 R3, [R4.64] ;  /* 0x0000000404038981 */ /* 0x000128000c1e1500 */
[----:B0-----:R-:W2:Y:S04]  /*c950*/  LDL R5, [R1+0x1054] ;  /* 0x0010540001057983 */ /* 0x001ea80000100800 */
[----:B----4-:R-:W-:Y:S01]  /*c960*/  STL [R1+0x78], R3 ;  /* 0x0000780301007387 */ /* 0x010fe20000100800 */
[----:B--2---:R-:W-:-:S03]  /*c970*/  IADD3 R4, P1, R5, R28, RZ ;  /* 0x0000001c05047210 */ /* 0x004fc60007f3e0ff */
[----:B------:R-:W2:Y:S01]  /*c980*/  LDL R5, [R1+0xfe0] ;  /* 0x000fe00001057983 */ /* 0x000ea20000100800 */
[----:B------:R-:W-:Y:S01]  /*c990*/  PRMT R23, RZ, 0x7610, R23 ;  /* 0x00007610ff177816 */ /* 0x000fe20000000017 */
[----:B--2---:R-:W-:-:S05]  /*c9a0*/  IMAD.X R5, R5, 0x1, R0, P1 ;  /* 0x0000000105057824 */ /* 0x004fca00008e0600 */
[----:B------:R-:W2:Y:S04]  /*c9b0*/  @!P0 LDG.E.U16 R23, [R4.64] ;  /* 0x0000000404178981 */ /* 0x000ea8000c1e1500 */
[----:B--2---:R0:W-:Y:S04]  /*c9c0*/  STL [R1+0x74], R23 ;  /* 0x0000741701007387 */ /* 0x0041e80000100800 */
[----:B0-----:R-:W2:Y:S04]  /*c9d0*/  LDL.LU R23, [R1+0x22b8] ;  /* 0x0022b80001177983 */ /* 0x001ea80000300800 */
[----:B------:R-:W4:Y:S02]  /*c9e0*/  LDL R5, [R1+0xf2c] ;  /* 0x000f2c0001057983 */ /* 0x000f240000100800 */
[----:B----4-:R-:W-:-:S02]  /*c9f0*/  IADD3 R4, P1, R5, R28, RZ ;  /* 0x0000001c05047210 */ /* 0x010fc40007f3e0ff */
[----:B------:R-:W4:Y:S01]  /*ca00*/  LDL R5, [R1+0xea4] ;  /* 0x000ea40001057983 */ /* 0x000f220000100800 */
[----:B--2---:R-:W-:Y:S02]  /*ca10*/  PRMT R23, RZ, 0x7610, R23 ;  /* 0x00007610ff177816 */ /* 0x004fe40000000017 */
[----:B----4-:R-:W-:-:S05]  /*ca20*/  IMAD.X R5, R5, 0x1, R0, P1 ;  /* 0x0000000105057824 */ /* 0x010fca00008e0600 */
[----:B------:R-:W2:Y:S04]  /*ca30*/  @!P0 LDG.E.U16 R23, [R4.64] ;  /* 0x0000000404178981 */ /* 0x000ea8000c1e1500 */
[----:B------:R-:W0:Y:S04]  /*ca40*/  S2R R3, SR_TID.X ;  /* 0x0000000000037919 */ /* 0x000e280000002100 */
[----:B--2---:R1:W-:Y:S04]  /*ca50*/  STL [R1+0x70], R23 ;  /* 0x0000701701007387 */ /* 0x0043e80000100800 */
[----:B-1----:R-:W2:Y:S04]  /*ca60*/  LDL.LU R23, [R1+0x22b4] ;  /* 0x0022b40001177983 */ /* 0x002ea80000300800 */
[----:B------:R-:W4:Y:S04]  /*ca70*/  LDL.LU R4, [R1+0xc] ;  /* 0x00000c0001047983 */ /* 0x000f280000300800 */
[----:B------:R-:W2:Y:S01]  /*ca80*/  LDL R5, [R1+0xfd4] ;  /* 0x000fd40001057983 */ /* 0x000ea20000100800 */
[----:B0-----:R-:W-:-:S05]  /*ca90*/  LOP3.LUT R3, R3, 0x7f, RZ, 0xc0, !PT ;  /* 0x0000007f03037812 */ /* 0x001fca00078ec0ff */
[----:B------:R-:W-:Y:S01]  /*caa0*/  IMAD.SHL.U32 R3, R3, 0x2, RZ ;  /* 0x0000000203037824 */ /* 0x000fe200078e00ff */
[----:B------:R-:W-:Y:S04]  /*cab0*/  STS.U16 [R24+0x1000], R20 ;  /* 0x0010001418007388 */ /* 0x000fe80000000400 */
[----:B---3--:R-:W-:Y:S01]  /*cac0*/  STS.U16 [R24+0x1100], R19 ;  /* 0x0011001318007388 */ /* 0x008fe20000000400 */
[----:B------:R-:W-:-:S03]  /*cad0*/  LOP3.LUT R3, R3, 0x10, RZ, 0x3c, !PT ;  /* 0x0000001003037812 */ /* 0x000fc600078e3cff */
[----:B------:R-:W-:Y:S04]  /*cae0*/  STS.U16 [R24+0x2000], R13 ;  /* 0x0020000d18007388 */ /* 0x000fe80000000400 */
[----:B------:R-:W-:Y:S04]  /*caf0*/  STS.U16 [R24+0x2100], R12 ;  /* 0x0021000c18007388 */ /* 0x000fe80000000400 */
[----:B------:R-:W-:Y:S04]  /*cb00*/  STS.U16 [R24+0x3000], R7 ;  /* 0x0030000718007388 */ /* 0x000fe80000000400 */
[----:B------:R-:W-:Y:S04]  /*cb10*/  STS.U16 [R24+0x3100], R6 ;  /* 0x0031000618007388 */ /* 0x000fe80000000400 */
[----:B----4-:R2:W-:Y:S02]  /*cb20*/  STS.U16 [R3+0x200], R4 ;  /* 0x0002000403007388 */ /* 0x0105e40000000400 */
[----:B--2---:R-:W-:-:S02]  /*cb30*/  IADD3 R4, P1, R5, R28, RZ ;  /* 0x0000001c05047210 */ /* 0x004fc40007f3e0ff */
[----:B------:R-:W2:Y:S01]  /*cb40*/  LDL R5, [R1+0xf28] ;  /* 0x000f280001057983 */ /* 0x000ea20000100800 */
[----:B------:R-:W-:Y:S02]  /*cb50*/  PRMT R23, RZ, 0x7610, R23 ;  /* 0x00007610ff177816 */ /* 0x000fe40000000017 */
[----:B--2---:R-:W-:-:S05]  /*cb60*/  IMAD.X R5, R5, 0x1, R0, P1 ;  /* 0x0000000105057824 */ /* 0x004fca00008e0600 */
[----:B------:R-:W2:Y:S04]  /*cb70*/  @!P0 LDG.E.U16 R23, [R4.64] ;  /* 0x0000000404178981 */ /* 0x000ea8000c1e1500 */
[----:B--2---:R0:W-:Y:S04]  /*cb80*/  STL [R1+0x6c], R23 ;  /* 0x00006c1701007387 */ /* 0x0041e80000100800 */
[----:B0-----:R-:W2:Y:S04]  /*cb90*/  LDL.LU R23, [R1+0x22b0] ;  /* 0x0022b00001177983 */ /* 0x001ea80000300800 */
[----:B------:R-:W3:Y:S04]  /*cba0*/  LDL.LU R4, [R1+0x10] ;  /* 0x0000100001047983 */ /* 0x000ee80000300800 */
[----:B------:R-:W4:Y:S04]  /*cbb0*/  LDL R5, [R1+0x104c] ;  /* 0x00104c0001057983 */ /* 0x000f280000100800 */
[----:B---3--:R4:W-:Y:S02]  /*cbc0*/  STS.U16 [R3+0x300], R4 ;  /* 0x0003000403007388 */ /* 0x0089e40000000400 */
[----:B----4-:R-:W-:-:S02]  /*cbd0*/  IADD3 R4, P1, R5, R28, RZ ;  /* 0x0000001c05047210 */ /* 0x010fc40007f3e0ff */
[----:B------:R-:W3:Y:S01]  /*cbe0*/  LDL R5, [R1+0xfd0] ;  /* 0x000fd00001057983 */ /* 0x000ee20000100800 */
[----:B--2---:R-:W-:Y:S02]  /*cbf0*/  PRMT R23, RZ, 0x7610, R23 ;  /* 0x00007610ff177816 */ /* 0x004fe40000000017 */
[----:B---3--:R-:W-:-:S05]  /*cc00*/  IMAD.X R5, R5, 0x1, R0, P1 ;  /* 0x0000000105057824 */ /* 0x008fca00008e0600 */
        /* <DEDUP_REMOVED lines=22> */
[----:B------:R-:W-:Y:S02]  /*cd70*/  PRMT R14, RZ, 0x7610, R14 ;  /* 0x00007610ff0e7816 */ /* 0x000fe4000000000e */
[----:B--2---:R-:W-:-:S05]  /*cd80*/  IMAD.X R5, R5, 0x1, R0, P1 ;  /* 0x0000000105057824 */ /* 0x004fca00008e0600 */
[----:B------:R-:W2:Y:S04]  /*cd90*/  @!P0 LDG.E.U16 R14, [R4.64] ;  /* 0x00000004040e8981 */ /* 0x000ea8000c1e1500 */
[----:B--2---:R0:W-:Y:S04]  /*cda0*/  STL [R1+0x58], R14 ;  /* 0x0000580e01007387 */ /* 0x0041e80000100800 */
[----:B0-----:R-:W2:Y:S04]  /*cdb0*/  LDL.LU R14, [R1+0x22a0] ;  /* 0x0022a000010e7983 */ /* 0x001ea80000300800 */
        /* <DEDUP_REMOVED lines=22> */
[----:B------:R-:W-:Y:S04]  /*cf20*/  STS.U16 [R3+0x1200], R23 ;  /* 0x0012001703007388 */ /* 0x000fe80000000400 */
[----:B---3--:R-:W-:Y:S04]  /*cf30*/  STS.U16 [R3+0x1300], R22 ;  /* 0x0013001603007388 */ /* 0x008fe80000000400 */
[----:B----4-:R-:W-:Y:S04]  /*cf40*/  STS.U16 [R3+0x2200], R15 ;  /* 0x0022000f03007388 */ /* 0x010fe80000000400 */
[----:B------:R-:W-:Y:S04]  /*cf50*/  STS.U16 [R3+0x2300], R14 ;  /* 0x0023000e03007388 */ /* 0x000fe80000000400 */
[----:B------:R-:W-:Y:S04]  /*cf60*/  STS.U16 [R3+0x3200], R9 ;  /* 0x0032000903007388 */ /* 0x000fe80000000400 */
[----:B------:R0:W-:Y:S04]  /*cf70*/  STS.U16 [R3+0x3300], R8 ;  /* 0x0033000803007388 */ /* 0x0001e80000000400 */
[----:B0-----:R-:W3:Y:S04]  /*cf80*/  LDL R3, [R1+0x1034] ;  /* 0x0010340001037983 */ /* 0x001ee80000100800 */
[----:B--2---:R0:W-:Y:S04]  /*cf90*/  STL [R1+0x4c], R21 ;  /* 0x00004c1501007387 */ /* 0x0041e80000100800 */
[----:B0-----:R-:W2:Y:S04]  /*cfa0*/  LDL.LU R21, [R1+0x2294] ;  /* 0x0022940001157983 */ /* 0x001ea80000300800 */
[----:B------:R-:W4:Y:S04]  /*cfb0*/  LDL.LU R4, [R1+0x1c] ;  /* 0x00001c0001047983 */ /* 0x000f280000300800 */
[----:B------:R-:W2:Y:S01]  /*cfc0*/  LDL R5, [R1+0xefc] ;  /* 0x000efc0001057983 */ /* 0x000ea20000100800 */
[----:B------:R-:W-:-:S05]  /*cfd0*/  LOP3.LUT R18, R18, 0x7f, RZ, 0xc0, !PT ;  /* 0x0000007f12127812 */ /* 0x000fca00078ec0ff */
[----:B------:R-:W-:-:S05]  /*cfe0*/  IMAD.SHL.U32 R18, R18, 0x2, RZ ;  /* 0x0000000212127824 */ /* 0x000fca00078e00ff */
[----:B------:R-:W-:-:S05]  /*cff0*/  LOP3.LUT R18, R18, 0x20, RZ, 0x3c, !PT ;  /* 0x0000002012127812 */ /* 0x000fca00078e3cff */
[----:B----4-:R2:W-:Y:S02]  /*d000*/  STS.U16 [R18+0x400], R4 ;  /* 0x0004000412007388 */ /* 0x0105e40000000400 */
[----:B--2---:R-:W-:Y:S02]  /*d010*/  IADD3 R4, P1, R5, R28, RZ ;  /* 0x0000001c05047210 */ /* 0x004fe40007f3e0ff */
[----:B------:R-:W2:Y:S01]  /*d020*/  LDL R5, [R1+0xe8c] ;  /* 0x000e8c0001057983 */ /* 0x000ea20000100800 */
[----:B------:R-:W-:Y:S02]  /*d030*/  PRMT R21, RZ, 0x7610, R21 ;  /* 0x00007610ff157816 */ /* 0x000fe40000000015 */
[----:B--2---:R-:W-:-:S05]  /*d040*/  IMAD.X R5, R5, 0x1, R0, P1 ;  /* 0x0000000105057824 */ /* 0x004fca00008e0600 */
[----:B------:R-:W2:Y:S04]  /*d050*/  @!P0 LDG.E.U16 R21, [R4.64] ;  /* 0x0000000404158981 */ /* 0x000ea8000c1e1500 */
[----:B--2---:R0:W-:Y:S04]  /*d060*/  STL [R1+0x48], R21 ;  /* 0x0000481501007387 */ /* 0x0041e80000100800 */
[----:B0-----:R-:W2:Y:S04]  /*d070*/  LDL.LU R21, [R1+0x2290] ;  /* 0x0022900001157983 */ /* 0x001ea80000300800 */
[----:B------:R-:W4:Y:S04]  /*d080*/  LDL.LU R4, [R1+0x20] ;  /* 0x0000200001047983 */ /* 0x000f280000300800 */
[----:B------:R-:W2:Y:S04]  /*d090*/  LDL R5, [R1+0xfa4] ;  /* 0x000fa40001057983 */ /* 0x000ea80000100800 */
        /* <DEDUP_REMOVED lines=8> */
[----:B------:R-:W4:Y:S01]  /*d120*/  LDL.LU R5, [R1+0x4] ;  /* 0x0000040001057983 */ /* 0x000f220000300800 */
[----:B---3--:R-:W-:-:S03]  /*d130*/  IADD3 R4, P1, R3, R28, RZ ;  /* 0x0000001c03047210 */ /* 0x008fc60007f3e0ff */
[----:B----4-:R0:W-:Y:S04]  /*d140*/  STS.U16 [R18+0x1400], R5 ;  /* 0x0014000512007388 */ /* 0x0101e80000000400 */
[----:B0-----:R-:W3:Y:S01]  /*d150*/  LDL R5, [R1+0xfa0] ;  /* 0x000fa00001057983 */ /* 0x001ee20000100800 */
[----:B--2---:R-:W-:-:S03]  /*d160*/  PRMT R21, RZ, 0x7610, R21 ;  /* 0x00007610ff157816 */ /* 0x004fc60000000015 */
[----:B------:R-:W2:Y:S01]  /*d170*/  LDL.LU R3, [R1+0x24] ;  /* 0x0000240001037983 */ /* 0x000ea20000300800 */
[----:B---3--:R-:W-:-:S05]  /*d180*/  IMAD.X R5, R5, 0x1, R0, P1 ;  /* 0x0000000105057824 */ /* 0x008fca00008e0600 */
[----:B------:R-:W3:Y:S04]  /*d190*/  @!P0 LDG.E.U16 R21, [R4.64] ;  /* 0x0000000404158981 */ /* 0x000ee8000c1e1500 */
[----:B---3--:R0:W-:Y:S04]  /*d1a0*/  STL [R1+0x40], R21 ;  /* 0x0000401501007387 */ /* 0x0081e80000100800 */
[----:B0-----:R-:W3:Y:S04]  /*d1b0*/  LDL.LU R21, [R1+0x2288] ;  /* 0x0022880001157983 */ /* 0x001ee80000300800 */
[----:B------:R-:W4:Y:S04]  /*d1c0*/  LDL.LU R4, [R1+0x8] ;  /* 0x0000080001047983 */ /* 0x000f280000300800 */
[----:B------:R-:W2:Y:S04]  /*d1d0*/  LDL R5, [R1+0xeec] ;  /* 0x000eec0001057983 */ /* 0x000ea80000100800 */
[----:B----4-:R0:W-:Y:S04]  /*d1e0*/  STS.U16 [R18+0x1500], R4 ;  /* 0x0015000412007388 */ /* 0x0101e80000000400 */
[----:B0-----:R-:W4:Y:S01]  /*d1f0*/  LDL.LU R18, [R1+0x2284] ;  /* 0x0022840001127983 */ /* 0x001f220000300800 */
[----:B--2---:R-:W-:-:S03]  /*d200*/  IADD3 R4, P1, R5, R28, RZ ;  /* 0x0000001c05047210 */ /* 0x004fc60007f3e0ff */
[----:B------:R-:W2:Y:S01]  /*d210*/  LDL R5, [R1+0xe84] ;  /* 0x000e840001057983 */ /* 0x000ea20000100800 */
[----:B----4-:R-:W-:Y:S01]  /*d220*/  PRMT R18, RZ, 0x7610, R18 ;  /* 0x00007610ff127816 */ /* 0x010fe20000000012 */
[----:B--2---:R-:W-:-:S05]  /*d230*/  IMAD.X R5, R5, 0x1, R0, P1 ;  /* 0x0000000105057824 */ /* 0x004fca00008e0600 */
[----:B------:R0:W2:Y:S04]  /*d240*/  @!P0 LDG.E.U16 R18, [R4.64] ;  /* 0x0000000404128981 */ /* 0x0000a8000c1e1500 */
[----:B0-----:R-:W0:Y:S02]  /*d250*/  S2R R5, SR_TID.X ;  /* 0x0000000000057919 */ /* 0x001e240000002100 */
[----:B0-----:R-:W-:-:S05]  /*d260*/  LOP3.LUT R5, R5, 0x7f, RZ, 0xc0, !PT ;  /* 0x0000007f05057812 */ /* 0x001fca00078ec0ff */
[----:B------:R-:W-:-:S05]  /*d270*/  IMAD.SHL.U32 R5, R5, 0x2, RZ ;  /* 0x0000000205057824 */ /* 0x000fca00078e00ff */
[----:B------:R-:W-:Y:S01]  /*d280*/  LOP3.LUT R4, R5, 0x20, RZ, 0x3c, !PT ;  /* 0x0000002005047812 */ /* 0x000fe200078e3cff */
[----:B--2---:R0:W-:Y:S04]  /*d290*/  STL [R1+0x3c], R18 ;  /* 0x00003c1201007387 */ /* 0x0041e80000100800 */
[----:B0-----:R-:W2:Y:S04]  /*d2a0*/  LDL.LU R18, [R1+0x2280] ;  /* 0x0022800001127983 */ /* 0x001ea80000300800 */
[----:B------:R-:W4:Y:S04]  /*d2b0*/  LDL R5, [R1+0xf94] ;  /* 0x000f940001057983 */ /* 0x000f280000100800 */
[----:B--2---:R4:W-:Y:S02]  /*d2c0*/  STS.U16 [R4+0x2400], R18 ;  /* 0x0024001204007388 */ /* 0x0049e40000000400 */
[----:B----4-:R-:W-:-:S02]  /*d2d0*/  IADD3 R4, P1, R5, R28, RZ ;  /* 0x0000001c05047210 */ /* 0x010fc40007f3e0ff */
[----:B------:R-:W2:Y:S01]  /*d2e0*/  LDL R5, [R1+0xee8] ;  /* 0x000ee80001057983 */ /* 0x000ea20000100800 */
[----:B---3--:R-:W-:Y:S02]  /*d2f0*/  PRMT R21, RZ, 0x7610, R21 ;  /* 0x00007610ff157816 */ /* 0x008fe40000000015 */
        /* <DEDUP_REMOVED lines=8> */
[----:B------:R-:W3:Y:S04]  /*d380*/  LDL R5, [R1+0x102c] ;  /* 0x00102c0001057983 */ /* 0x000ee80000100800 */
[----:B--2---:R3:W-:Y:S02]  /*d390*/  STS.U16 [R4+0x2500], R21 ;  /* 0x0025001504007388 */ /* 0x0047e40000000400 */
[----:B---3--:R-:W-:-:S02]  /*d3a0*/  IADD3 R4, P1, R5, R28, RZ ;  /* 0x0000001c05047210 */ /* 0x008fc40007f3e0ff */
[----:B------:R-:W2:Y:S01]  /*d3b0*/  LDL R5, [R1+0xf90] ;  /* 0x000f900001057983 */ /* 0x000ea20000100800 */
[----:B------:R-:W-:Y:S02]  /*d3c0*/  PRMT R27, RZ, 0x7610, R27 ;  /* 0x00007610ff1b7816 */ /* 0x000fe4000000001b */
        /* <DEDUP_REMOVED lines=9> */
[----:B------:R3:W-:Y:S02]  /*d460*/  STS.U16 [R4+0x3400], R11 ;  /* 0x0034000b04007388 */ /* 0x0007e40000000400 */
[----:B---3--:R-:W-:-:S02]  /*d470*/  IADD3 R4, P1, R5, R28, RZ ;  /* 0x0000001c05047210 */ /* 0x008fc40007f3e0ff */
[----:B------:R-:W3:Y:S01]  /*d480*/  LDL R5, [R1+0xe7c] ;  /* 0x000e7c0001057983 */ /* 0x000ee20000100800 */
[----:B--2---:R-:W-:Y:S02]  /*d490*/  PRMT R27, RZ, 0x7610, R27 ;  /* 0x00007610ff1b7816 */ /* 0x004fe4000000001b */
[----:B---3--:R-:W-:-:S05]  /*d4a0*/  IMAD.X R5, R5, 0x1, R0, P1 ;  /* 0x0000000105057824 */ /* 0x008fca00008e0600 */
        /* <DEDUP_REMOVED lines=11> */
[----:B------:R-:W-:Y:S01]  /*d560*/  PRMT R2, RZ, 0x7610, R2 ;  /* 0x00007610ff027816 */ /* 0x000fe20000000002 */
[----:B------:R-:W-:Y:S02]  /*d570*/  IMAD.SHL.U32 R26, R26, 0x2, RZ ;  /* 0x000000021a1a7824 */ /* 0x000fe400078e00ff */
[----:B---3--:R-:W-:-:S05]  /*d580*/  IMAD.X R5, R5, 0x1, R0, P1 ;  /* 0x0000000105057824 */ /* 0x008fca00008e0600 */
[----:B------:R0:W3:Y:S04]  /*d590*/  @!P0 LDG.E.U16 R2, [R4.64] ;  /* 0x0000000404028981 */ /* 0x0000e8000c1e1500 */
[----:B0-----:R-:W4:Y:S01]  /*d5a0*/  LDL R5, [R1+0x1024] ;  /* 0x0010240001057983 */ /* 0x001f220000100800 */
[----:B------:R-:W-:-:S05]  /*d5b0*/  LOP3.LUT R26, R26, 0x30, RZ, 0x3c, !PT ;  /* 0x000000301a1a7812 */ /* 0x000fca00078e3cff */
[----:B------:R-:W-:Y:S04]  /*d5c0*/  STS.U16 [R26+0x600], R3 ;  /* 0x000600031a007388 */ /* 0x000fe80000000400 */
[----:B---3--:R0:W-:Y:S04]  /*d5d0*/  STL [R1+0x2c], R2 ;  /* 0x00002c0201007387 */ /* 0x0081e80000100800 */
[----:B0-----:R-:W3:Y:S01]  /*d5e0*/  LDL.LU R2, [R1+0x1018] ;  /* 0x0010180001027983 */ /* 0x001ee20000300800 */
[----:B----4-:R-:W-:-:S03]  /*d5f0*/  IADD3 R4, P1, R5, R28, RZ ;  /* 0x0000001c05047210 */ /* 0x010fc60007f3e0ff */
[----:B------:R-:W4:Y:S04]  /*d600*/  LDL.LU R3, [R1+0x1070] ;  /* 0x0010700001037983 */ /* 0x000f280000300800 */
[----:B------:R-:W3:Y:S01]  /*d610*/  LDL R5, [R1+0xf80] ;  /* 0x000f800001057983 */ /* 0x000ee20000100800 */
[----:B--2---:R-:W-:Y:S01]  /*d620*/  PRMT R27, RZ, 0x7610, R27 ;  /* 0x00007610ff1b7816 */ /* 0x004fe2000000001b */
[----:B---3--:R-:W-:-:S05]  /*d630*/  IMAD.X R5, R5, 0x1, R0, P1 ;  /* 0x0000000105057824 */ /* 0x008fca00008e0600 */
[----:B------:R-:W2:Y:S04]  /*d640*/  @!P0 LDG.E.U16 R27, [R4.64] ;  /* 0x00000004041b8981 */ /* 0x000ea8000c1e1500 */
[----:B--2---:R0:W-:Y:S04]  /*d650*/  STL [R1+0x28], R27 ;  /* 0x0000281b01007387 */ /* 0x0041e80000100800 */
[----:B0-----:R-:W2:Y:S04]  /*d660*/  LDL.LU R27, [R1+0x2270] ;  /* 0x00227000011b7983 */ /* 0x001ea80000300800 */
[----:B------:R-:W3:Y:S04]  /*d670*/  LDL.LU R4, [R1+0xdc] ;  /* 0x0000dc0001047983 */ /* 0x000ee80000300800 */
[----:B------:R-:W2:Y:S04]  /*d680*/  LDL R5, [R1+0xecc] ;  /* 0x000ecc0001057983 */ /* 0x000ea80000100800 */
[----:B---3--:R2:W-:Y:S02]  /*d690*/  STS.U16 [R26+0x700], R4 ;  /* 0x000700041a007388 */ /* 0x0085e40000000400 */
        /* <DEDUP_REMOVED lines=8> */
[----:B------:R-:W2:Y:S04]  /*d720*/  LDL R5, [R1+0xf70] ;  /* 0x000f700001057983 */ /* 0x000ea80000100800 */
[----:B---3--:R0:W-:Y:S04]  /*d730*/  STS.U16 [R26+0x1600], R4 ;  /* 0x001600041a007388 */ /* 0x0081e80000000400 */
[----:B0-----:R-:W3:Y:S01]  /*d740*/  LDL.LU R26, [R1+0x2268] ;  /* 0x00226800011a7983 */ /* 0x001ee20000300800 */
[----:B--2---:R-:W-:-:S03]  /*d750*/  IADD3 R4, P1, R5, R28, RZ ;  /* 0x0000001c05047210 */ /* 0x004fc60007f3e0ff */
[----:B------:R-:W2:Y:S01]  /*d760*/  LDL R5, [R1+0xec8] ;  /* 0x000ec80001057983 */ /* 0x000ea20000100800 */
[----:B---3--:R-:W-:Y:S01]  /*d770*/  PRMT R26, RZ, 0x7610, R26 ;  /* 0x00007610ff1a7816 */ /* 0x008fe2000000001a */
        /* <DEDUP_REMOVED lines=8> */
[----:B------:R-:W3:Y:S04]  /*d800*/  LDL.LU R5, [R1+0x18] ;  /* 0x0000180001057983 */ /* 0x000ee80000300800 */
[----:B---3--:R4:W-:Y:S01]  /*d810*/  STS.U16 [R4+0x1700], R5 ;  /* 0x0017000504007388 */ /* 0x0089e20000000400 */
[----:B--2---:R-:W-:-:S02]  /*d820*/  PRMT R26, RZ, 0x7610, R26 ;  /* 0x00007610ff1a7816 */ /* 0x004fc4000000001a */
[----:B----4-:R-:W-:-:S05]  /*d830*/  IADD3 R4, P1, R3, R28, RZ ;  /* 0x0000001c03047210 */ /* 0x010fca0007f3e0ff */
[----:B------:R-:W-:-:S05]  /*d840*/  IMAD.X R5, R2, 0x1, R0, P1 ;  /* 0x0000000102057824 */ /* 0x000fca00008e0600 */
[----:B------:R0:W2:Y:S04]  /*d850*/  @!P0 LDG.E.U16 R26, [R4.64] ;  /* 0x00000004041a8981 */ /* 0x0000a8000c1e1500 */
[----:B0-----:R-:W0:Y:S04]  /*d860*/  S2R R5, SR_TID.X ;  /* 0x0000000000057919 */ /* 0x001e280000002100 */
[----:B------:R1:W-:Y:S04]  /*d870*/  STL [R1+0x10d8], R3 ;  /* 0x0010d80301007387 */ /* 0x0003e80000100800 */
[----:B-1----:R-:W3:Y:S01]  /*d880*/  LDL.LU R3, [R1+0x100c] ;  /* 0x00100c0001037983 */ /* 0x002ee20000300800 */
[----:B0-----:R-:W-:-:S03]  /*d890*/  LOP3.LUT R5, R5, 0x7f, RZ, 0xc0, !PT ;  /* 0x0000007f05057812 */ /* 0x001fc600078ec0ff */
[----:B------:R0:W-:Y:S02]  /*d8a0*/  STL [R1+0x10dc], R2 ;  /* 0x0010dc0201007387 */ /* 0x0001e40000100800 */
[----:B------:R-:W-:Y:S02]  /*d8b0*/  IMAD.SHL.U32 R5, R5, 0x2, RZ ;  /* 0x0000000205057824 */ /* 0x000fe400078e00ff */
[----:B0-----:R-:W4:Y:S03]  /*d8c0*/  LDL.LU R2, [R1+0xf60] ;  /* 0x000f600001027983 */ /* 0x001f260000300800 */
        /* <DEDUP_REMOVED lines=10> */
[----:B0-----:R-:W0:Y:S04]  /*d970*/  S2R R5, SR_TID.X ;  /* 0x0000000000057919 */ /* 0x001e280000002100 */
[----:B--2---:R1:W-:Y:S04]  /*d980*/  STL [R1+0x18], R27 ;  /* 0x0000181b01007387 */ /* 0x0043e80000100800 */
[----:B-1----:R-:W2:Y:S01]  /*d990*/  LDL.LU R27, [R1+0x225c] ;  /* 0x00225c00011b7983 */ /* 0x002ea20000300800 */
[----:B0-----:R-:W-:-:S05]  /*d9a0*/  LOP3.LUT R5, R5, 0x7f, RZ, 0xc0, !PT ;  /* 0x0000007f05057812 */ /* 0x001fca00078ec0ff */
[----:B------:R-:W-:Y:S01]  /*d9b0*/  IMAD.SHL.U32 R5, R5, 0x2, RZ ;  /* 0x0000000205057824 */ /* 0x000fe200078e00ff */
[----:B------:R-:W-:-:S04]  /*d9c0*/  IADD3 R4, P1, R3, R28, RZ ;  /* 0x0000001c03047210 */ /* 0x000fc80007f3e0ff */
[----:B------:R-:W-:Y:S02]  /*d9d0*/  LOP3.LUT R5, R5, 0x30, RZ, 0x3c, !PT ;  /* 0x0000003005057812 */ /* 0x000fe400078e3cff */
[----:B------:R-:W-:-:S03]  /*d9e0*/  PRMT R16, RZ, 0x7610, R16 ;  /* 0x00007610ff107816 */ /* 0x000fc60000000010 */
[----:B--2---:R4:W-:Y:S02]  /*d9f0*/  STS.U16 [R5+0x2700], R27 ;  /* 0x0027001b05007388 */ /* 0x0049e40000000400 */
[----:B----4-:R-:W-:-:S05]  /*da00*/  IMAD.X R5, R2, 0x1, R0, P1 ;  /* 0x0000000102057824 */ /* 0x010fca00008e0600 */
[----:B------:R0:W2:Y:S04]  /*da10*/  @!P0 LDG.E.U16 R16, [R4.64] ;  /* 0x0000000404108981 */ /* 0x0000a8000c1e1500 */
[----:B------:R1:W-:Y:S04]  /*da20*/  STL [R1+0x1100], R3 ;  /* 0x0011000301007387 */ /* 0x0003e80000100800 */
[----:B-1----:R-:W3:Y:S04]  /*da30*/  LDL.LU R3, [R1+0x1068] ;  /* 0x0010680001037983 */ /* 0x002ee80000300800 */
[----:B------:R1:W-:Y:S04]  /*da40*/  STL [R1+0x1104], R2 ;  /* 0x0011040201007387 */ /* 0x0003e80000100800 */
[----:B-1----:R-:W4:Y:S04]  /*da50*/  LDL.LU R2, [R1+0x1008] ;  /* 0x0010080001027983 */ /* 0x002f280000300800 */
[----:B0-----:R-:W0:Y:S04]  /*da60*/  S2R R5, SR_TID.X ;  /* 0x0000000000057919 */ /* 0x001e280000002100 */
[----:B--2---:R1:W-:Y:S04]  /*da70*/  STL [R1+0x14], R16 ;  /* 0x0000141001007387 */ /* 0x0043e80000100800 */
[----:B-1----:R-:W2:Y:S01]  /*da80*/  LDL.LU R16, [R1+0x2258] ;  /* 0x0022580001107983 */ /* 0x002ea20000300800 */
[----:B0-----:R-:W-:-:S05]  /*da90*/  LOP3.LUT R5, R5, 0x7f, RZ, 0xc0, !PT ;  /* 0x0000007f05057812 */ /* 0x001fca00078ec0ff */
[----:B------:R-:W-:Y:S01]  /*daa0*/  IMAD.SHL.U32 R5, R5, 0x2, RZ ;  /* 0x0000000205057824 */ /* 0x000fe200078e00ff */
[----:B---3--:R-:W-:-:S04]  /*dab0*/  IADD3 R4, P1, R3, R28, RZ ;  /* 0x0000001c03047210 */ /* 0x008fc80007f3e0ff */
[----:B------:R-:W-:Y:S02]  /*dac0*/  LOP3.LUT R5, R5, 0x30, RZ, 0x3c, !PT ;  /* 0x0000003005057812 */ /* 0x000fe400078e3cff */
[----:B------:R-:W-:-:S03]  /*dad0*/  PRMT R17, RZ, 0x7610, R17 ;  /* 0x00007610ff117816 */ /* 0x000fc60000000011 */
[----:B--2---:R4:W-:Y:S02]  /*dae0*/  STS.U16 [R5+0x3600], R16 ;  /* 0x0036001005007388 */ /* 0x0049e40000000400 */
[----:B----4-:R-:W-:-:S05]  /*daf0*/  IMAD.X R5, R2, 0x1, R0, P1 ;  /* 0x0000000102057824 */ /* 0x010fca00008e0600 */
[----:B------:R0:W2:Y:S04]  /*db00*/  @!P0 LDG.E.U16 R17, [R4.64] ;  /* 0x0000000404118981 */ /* 0x0000a8000c1e1500 */
[----:B0-----:R-:W0:Y:S04]  /*db10*/  S2R R5, SR_TID.X ;  /* 0x0000000000057919 */ /* 0x001e280000002100 */
[----:B------:R-:W-:Y:S04]  /*db20*/  STL [R1+0x1120], R3 ;  /* 0x0011200301007387 */ /* 0x000fe80000100800 */
[----:B------:R-:W-:Y:S01]  /*db30*/  STL [R1+0x1124], R2 ;  /* 0x0011240201007387 */ /* 0x000fe20000100800 */
        /* <DEDUP_REMOVED lines=11> */
[----:B------:R-:W2:Y:S01]  /*dbf0*/  @!P0 LDG.E.U16 R29, [R4.64] ;  /* 0x00000004041d8981 */ /* 0x000ea2000c1e1500 */
[----:B------:R-:W-:-:S03]  /*dc00*/  LOP3.LUT R24, R24, 0x40, RZ, 0x3c, !PT ;  /* 0x0000004018187812 */ /* 0x000fc600078e3cff */
        /* <DEDUP_REMOVED lines=17> */
[----:B------:R-:W-:Y:S02]  /*dd20*/  PRMT R3, RZ, 0x7610, R3 ;  /* 0x00007610ff037816 */ /* 0x000fe40000000003 */
[----:B---3--:R-:W-:-:S05]  /*dd30*/  IMAD.X R5, R5, 0x1, R0, P1 ;  /* 0x0000000105057824 */ /* 0x008fca00008e0600 */
[----:B------:R0:W3:Y:S04]  /*dd40*/  @!P0 LDG.E.U16 R3, [R4.64] ;  /* 0x0000000404038981 */ /* 0x0000e8000c1e1500 */
[----:B0-----:R-:W4:Y:S04]  /*dd50*/  LDL.LU R4, [R1+0xd4] ;  /* 0x0000d40001047983 */ /* 0x001f280000300800 */
[----:B------:R-:W2:Y:S04]  /*dd60*/  LDL R5, [R1+0xf44] ;  /* 0x000f440001057983 */ /* 0x000ea80000100800 */
[----:B---3--:R0:W-:Y:S04]  /*dd70*/  STL [R1+0x21e0], R3 ;  /* 0x0021e00301007387 */ /* 0x0081e80000100800 */
[----:B----4-:R2:W-:Y:S04]  /*dd80*/  STS.U16 [R24+0x1800], R4 ;  /* 0x0018000418007388 */ /* 0x0105e80000000400 */
[----:B0-----:R-:W3:Y:S01]  /*dd90*/  LDL.LU R3, [R1+0x9c] ;  /* 0x00009c0001037983 */ /* 0x001ee20000300800 */
[----:B--2---:R-:W-:-:S03]  /*dda0*/  IADD3 R4, P1, R5, R28, RZ ;  /* 0x0000001c05047210 */ /* 0x004fc60007f3e0ff */
[----:B------:R-:W2:Y:S01]  /*ddb0*/  LDL R5, [R1+0xeb0] ;  /* 0x000eb00001057983 */ /* 0x000ea20000100800 */
[----:B------:R-:W-:Y:S01]  /*ddc0*/  PRMT R2, RZ, 0x7610, R2 ;  /* 0x00007610ff027816 */ /* 0x000fe20000000002 */
[----:B--2---:R-:W-:-:S05]  /*ddd0*/  IMAD.X R5, R5, 0x1, R0, P1 ;  /* 0x0000000105057824 */ /* 0x004fca00008e0600 */
[----:B------:R0:W2:Y:S04]  /*dde0*/  @!P0 LDG.E.U16 R2, [R4.64] ;  /* 0x0000000404028981 */ /* 0x0000a8000c1e1500 */
[----:B0-----:R-:W4:Y:S04]  /*ddf0*/  LDL.LU R4, [R1+0xd8] ;  /* 0x0000d80001047983 */ /* 0x001f280000300800 */
[----:B------:R-:W3:Y:S04]  /*de00*/  LDL R5, [R1+0xfec] ;  /* 0x000fec0001057983 */ /* 0x000ee80000100800 */
[----:B--2---:R0:W-:Y:S04]  /*de10*/  STL [R1+0x21e4], R2 ;  /* 0x0021e40201007387 */ /* 0x0041e80000100800 */
[----:B0-----:R-:W2:Y:S04]  /*de20*/  LDL R2, [R1+0xf40] ;  /* 0x000f400001027983 */ /* 0x001ea80000100800 */
[----:B----4-:R3:W-:Y:S01]  /*de30*/  STS.U16 [R24+0x1900], R4 ;  /* 0x0019000418007388 */ /* 0x0107e20000000400 */
[----:B------:R-:W-:-:S02]  /*de40*/  PRMT R27, RZ, 0x7610, R27 ;  /* 0x00007610ff1b7816 */ /* 0x000fc4000000001b */
[----:B---3--:R-:W-:Y:S01]  /*de50*/  IADD3 R4, P1, R5, R28, RZ ;  /* 0x0000001c05047210 */ /* 0x008fe20007f3e0ff */
[----:B------:R-:W3:Y:S04]  /*de60*/  LDL.LU R24, [R1+0x2248] ;  /* 0x0022480001187983 */ /* 0x000ee80000300800 */
[----:B--2---:R-:W-:Y:S02]  /*de70*/  IMAD.X R5, R2, 0x1, R0, P1 ;  /* 0x0000000102057824 */ /* 0x004fe400008e0600 */
[----:B------:R-:W2:Y:S04]  /*de80*/  LDL R2, [R1+0xfdc] ;  /* 0x000fdc0001027983 */ /* 0x000ea80000100800 */
[----:B------:R0:W4:Y:S04]  /*de90*/  @!P0 LDG.E.U16 R27, [R4.64] ;  /* 0x00000004041b8981 */ /* 0x000128000c1e1500 */
[----:B0-----:R-:W2:Y:S04]  /*dea0*/  LDL.LU R4, [R1+0x98] ;  /* 0x0000980001047983 */ /* 0x001ea80000300800 */
[----:B------:R-:W2:Y:S04]  /*deb0*/  LDL R5, [R1+0x1058] ;  /* 0x0010580001057983 */ /* 0x000ea80000100800 */
[----:B----4-:R0:W-:Y:S04]  /*dec0*/  STL [R1+0x21e8], R27 ;  /* 0x0021e81b01007387 */ /* 0x0101e80000100800 */
[----:B0-----:R-:W0:Y:S02]  /*ded0*/  S2R R27, SR_TID.X ;  /* 0x00000000001b7919 */ /* 0x001e240000002100 */
[----:B0-----:R-:W-:-:S05]  /*dee0*/  LOP3.LUT R27, R27, 0x7f, RZ, 0xc0, !PT ;  /* 0x0000007f1b1b7812 */ /* 0x001fca00078ec0ff */
[----:B------:R-:W-:-:S05]  /*def0*/  IMAD.SHL.U32 R27, R27, 0x2, RZ ;  /* 0x000000021b1b7824 */ /* 0x000fca00078e00ff */
[----:B------:R-:W-:-:S05]  /*df00*/  LOP3.LUT R27, R27, 0x40, RZ, 0x3c, !PT ;  /* 0x000000401b1b7812 */ /* 0x000fca00078e3cff */
[----:B--2---:R0:W-:Y:S02]  /*df10*/  STS.U16 [R27+0x2800], R4 ;  /* 0x002800041b007388 */ /* 0x0041e40000000400 */
[----:B0-----:R-:W-:Y:S02]  /*df20*/  IADD3 R4, P1, R5, R28, RZ ;  /* 0x0000001c05047210 */ /* 0x001fe40007f3e0ff */
[----:B------:R-:W2:Y:S01]  /*df30*/  LDL R5, [R1+0xfe8] ;  /* 0x000fe80001057983 */ /* 0x000ea20000100800 */
[----:B------:R-:W-:Y:S02]  /*df40*/  PRMT R26, RZ, 0x7610, R26 ;  /* 0x00007610ff1a7816 */ /* 0x000fe4000000001a */
[----:B--2---:R-:W-:-:S05]  /*df50*/  IMAD.X R5, R5, 0x1, R0, P1 ;  /* 0x0000000105057824 */ /* 0x004fca00008e0600 */
[----:B------:R0:W2:Y:S04]  /*df60*/  @!P0 LDG.E.U16 R26, [R4.64] ;  /* 0x00000004041a8981 */ /* 0x0000a8000c1e1500 */
[----:B0-----:R-:W4:Y:S04]  /*df70*/  LDL R5, [R1+0xf34] ;  /* 0x000f340001057983 */ /* 0x001f280000100800 */
[----:B------:R-:W-:Y:S04]  /*df80*/  STS.U16 [R27+0x2900], R3 ;  /* 0x002900031b007388 */ /* 0x000fe80000000400 */
[----:B--2---:R0:W-:Y:S04]  /*df90*/  STL [R1+0x21ec], R26 ;  /* 0x0021ec1a01007387 */ /* 0x0041e80000100800 */
[----:B0-----:R-:W2:Y:S01]  /*dfa0*/  LDL.LU R26, [R1+0x108] ;  /* 0x00010800011a7983 */ /* 0x001ea20000300800 */
[----:B----4-:R-:W-:-:S03]  /*dfb0*/  IADD3 R4, P1, R5, R28, RZ ;  /* 0x0000001c05047210 */ /* 0x010fc60007f3e0ff */
[----:B------:R-:W4:Y:S04]  /*dfc0*/  LDL.LU R3, [R1+0x10c] ;  /* 0x00010c0001037983 */ /* 0x000f280000300800 */
[----:B------:R-:W2:Y:S01]  /*dfd0*/  LDL R5, [R1+0xea8] ;  /* 0x000ea80001057983 */ /* 0x000ea20000100800 */
[----:B------:R-:W-:Y:S01]  /*dfe0*/  PRMT R25, RZ, 0x7610, R25 ;  /* 0x00007610ff197816 */ /* 0x000fe20000000019 */
[----:B--2---:R-:W-:-:S05]  /*dff0*/  IMAD.X R5, R5, 0x1, R0, P1 ;  /* 0x0000000105057824 */ /* 0x004fca00008e0600 */
[----:B------:R-:W2:Y:S04]  /*e000*/  @!P0 LDG.E.U16 R25, [R4.64] ;  /* 0x0000000404198981 */ /* 0x000ea8000c1e1500 */
[----:B--2---:R0:W-:Y:S04]  /*e010*/  STL [R1+0x21f0], R25 ;  /* 0x0021f01901007387 */ /* 0x0041e80000100800 */
[----:B------:R-:W2:Y:S01]  /*e020*/  LDL R5, [R1+0xf30] ;  /* 0x000f300001057983 */ /* 0x000ea20000100800 */
[----:B------:R-:W-:-:S03]  /*e030*/  IADD3 R4, P1, R2, R28, RZ ;  /* 0x0000001c02047210 */ /* 0x000fc60007f3e0ff */
[----:B---3--:R1:W-:Y:S04]  /*e040*/  STS.U16 [R27+0x3800], R24 ;  /* 0x003800181b007388 */ /* 0x0083e80000000400 */
[----:B0-----:R-:W3:Y:S01]  /*e050*/  LDL R25, [R1+0x1050] ;  /* 0x0010500001197983 */ /* 0x001ee20000100800 */
[----:B-1----:R-:W-:-:S03]  /*e060*/  PRMT R24, RZ, 0x7610, R24 ;  /* 0x00007610ff187816 */ /* 0x002fc60000000018 */
[----:B------:R-:W3:Y:S04]  /*e070*/  LDL R27, [R1+0xea0] ;  /* 0x000ea000011b7983 */ /* 0x000ee80000100800 */
[----:B------:R-:W3:Y:S01]  /*e080*/  LDL.LU R2, [R1+0xe8] ;  /* 0x0000e80001027983 */ /* 0x000ee20000300800 */
[----:B--2---:R-:W-:-:S05]  /*e090*/  IMAD.X R5, R5, 0x1, R0, P1 ;  /* 0x0000000105057824 */ /* 0x004fca00008e0600 */
[----:B------:R0:W2:Y:S04]  /*e0a0*/  @!P0 LDG.E.U16 R24, [R4.64] ;  /* 0x0000000404188981 */ /* 0x0000a8000c1e1500 */
[----:B0-----:R-:W3:Y:S04]  /*e0b0*/  LDL.LU R4, [R1+0x64] ;  /* 0x0000640001047983 */ /* 0x001ee80000300800 */
[----:B------:R-:W0:Y:S02]  /*e0c0*/  S2R R5, SR_TID.X ;  /* 0x0000000000057919 */ /* 0x000e240000002100 */
[----:B0-----:R-:W-:-:S02]  /*e0d0*/  LOP3.LUT R5, R5, 0x7f, RZ, 0xc0, !PT ;  /* 0x0000007f05057812 */ /* 0x001fc400078ec0ff */
[----:B--2---:R0:W-:Y:S04]  /*e0e0*/  STL [R1+0x21f4], R24 ;  /* 0x0021f41801007387 */ /* 0x0041e80000100800 */
[----:B0-----:R-:W0:Y:S02]  /*e0f0*/  S2R R24, SR_TID.X ;  /* 0x0000000000187919 */ /* 0x001e240000002100 */
[----:B0-----:R-:W-:-:S05]  /*e100*/  LOP3.LUT R24, R24, 0x7f, RZ, 0xc0, !PT ;  /* 0x0000007f18187812 */ /* 0x001fca00078ec0ff */
[----:B------:R-:W-:-:S05]  /*e110*/  IMAD.SHL.U32 R24, R24, 0x2, RZ ;  /* 0x0000000218187824 */ /* 0x000fca00078e00ff */
[----:B------:R-:W-:-:S05]  /*e120*/  LOP3.LUT R24, R24, 0x40, RZ, 0x3c, !PT ;  /* 0x0000004018187812 */ /* 0x000fca00078e3cff */
[----:B---3--:R0:W-:Y:S02]  /*e130*/  STS.U16 [R24+0x3900], R4 ;  /* 0x0039000418007388 */ /* 0x0081e40000000400 */
[----:B0-----:R-:W-:Y:S02]  /*e140*/  IMAD.SHL.U32 R24, R5, 0x2, RZ ;  /* 0x0000000205187824 */ /* 0x001fe400078e00ff */
[----:B------:R-:W2:Y:S01]  /*e150*/  LDL R5, [R1+0xfd8] ;  /* 0x000fd80001057983 */ /* 0x000ea20000100800 */
[----:B------:R-:W-:Y:S02]  /*e160*/  IADD3 R4, P1, R25, R28, RZ ;  /* 0x0000001c19047210 */ /* 0x000fe40007f3e0ff */
[----:B------:R-:W-:Y:S01]  /*e170*/  PRMT R23, RZ, 0x7610, R23 ;  /* 0x00007610ff177816 */ /* 0x000fe20000000017 */
[----:B------:R-:W3:Y:S02]  /*e180*/  LDL.LU R25, [R1+0xec] ;  /* 0x0000ec0001197983 */ /* 0x000ee40000300800 */
[----:B--2---:R-:W-:-:S05]  /*e190*/  IMAD.X R5, R5, 0x1, R0, P1 ;  /* 0x0000000105057824 */ /* 0x004fca00008e0600 */
[----:B------:R0:W2:Y:S04]  /*e1a0*/  @!P0 LDG.E.U16 R23, [R4.64] ;  /* 0x0000000404178981 */ /* 0x0000a8000c1e1500 */
[----:B0-----:R-:W3:Y:S01]  /*e1b0*/  LDL R5, [R1+0xf24] ;  /* 0x000f240001057983 */ /* 0x001ee20000100800 */
[----:B------:R-:W-:Y:S02]  /*e1c0*/  LOP3.LUT R24, R24, 0x50, RZ, 0x3c, !PT ;  /* 0x0000005018187812 */ /* 0x000fe400078e3cff */
[----:B------:R-:W-:-:S03]  /*e1d0*/  PRMT R22, RZ, 0x7610, R22 ;  /* 0x00007610ff167816 */ /* 0x000fc60000000016 */
[----:B------:R-:W-:Y:S04]  /*e1e0*/  STS.U16 [R24+0xa00], R26 ;  /* 0x000a001a18007388 */ /* 0x000fe80000000400 */
[----:B--2---:R0:W-:Y:S01]  /*e1f0*/  STL [R1+0x21f8], R23 ;  /* 0x0021f81701007387 */ /* 0x0041e20000100800 */
[----:B---3--:R-:W-:-:S03]  /*e200*/  IADD3 R4, P1, R5, R28, RZ ;  /* 0x0000001c05047210 */ /* 0x008fc60007f3e0ff */
[----:B0-----:R-:W2:Y:S02]  /*e210*/  LDL R23, [R1+0xf20] ;  /* 0x000f200001177983 */ /* 0x001ea40000100800 */
[----:B------:R-:W-:Y:S02]  /*e220*/  IMAD.X R5, R27, 0x1, R0, P1 ;  /* 0x000000011b057824 */ /* 0x000fe400008e0600 */
[----:B------:R-:W3:Y:S04]  /*e230*/  LDL.LU R26, [R1+0xcc] ;  /* 0x0000cc00011a7983 */ /* 0x000ee80000300800 */
[----:B------:R0:W2:Y:S01]  /*e240*/  @!P0 LDG.E.U16 R22, [R4.64] ;  /* 0x0000000404168981 */ /* 0x0000a2000c1e1500 */
[----:B------:R-:W-:-:S03]  /*e250*/  PRMT R21, RZ, 0x7610, R21 ;  /* 0x00007610ff157816 */ /* 0x000fc60000000015 */
[----:B------:R-:W3:Y:S04]  /*e260*/  LDL R27, [R1+0xfc8] ;  /* 0x000fc800011b7983 */ /* 0x000ee80000100800 */
[----:B0-----:R-:W3:Y:S04]  /*e270*/  LDL R5, [R1+0xfcc] ;  /* 0x000fcc0001057983 */ /* 0x001ee80000100800 */
[----:B----4-:R0:W-:Y:S04]  /*e280*/  STS.U16 [R24+0xb00], R3 ;  /* 0x000b000318007388 */ /* 0x0101e80000000400 */
[----:B--2---:R1:W-:Y:S04]  /*e290*/  STL [R1+0x21fc], R22 ;  /* 0x0021fc1601007387 */ /* 0x0043e80000100800 */
[----:B0-----:R-:W2:Y:S01]  /*e2a0*/  LDL.LU R3, [R1+0xd0] ;  /* 0x0000d00001037983 */ /* 0x001ea20000300800 */
[----:B---3--:R-:W-:-:S03]  /*e2b0*/  IADD3 R4, P1, R5, R28, RZ ;  /* 0x0000001c05047210 */ /* 0x008fc60007f3e0ff */
[----:B-1----:R-:W3:Y:S02]  /*e2c0*/  LDL R22, [R1+0xe98] ;  /* 0x000e980001167983 */ /* 0x002ee40000100800 */
[----:B------:R-:W-:-:S05]  /*e2d0*/  IMAD.X R5, R23, 0x1, R0, P1 ;  /* 0x0000000117057824 */ /* 0x000fca00008e0600 */
[----:B------:R0:W4:Y:S04]  /*e2e0*/  @!P0 LDG.E.U16 R21, [R4.64] ;  /* 0x0000000404158981 */ /* 0x000128000c1e1500 */
[----:B0-----:R-:W2:Y:S01]  /*e2f0*/  LDL R5, [R1+0x1048] ;  /* 0x0010480001057983 */ /* 0x001ea20000100800 */
[----:B------:R-:W-:-:S03]  /*e300*/  PRMT R20, RZ, 0x7610, R20 ;  /* 0x00007610ff147816 */ /* 0x000fc60000000014 */
[----:B----4-:R0:W-:Y:S01]  /*e310*/  STL [R1+0x2200], R21 ;  /* 0x0022001501007387 */ /* 0x0101e20000100800 */
[----:B--2---:R-:W-:-:S03]  /*e320*/  IADD3 R4, P1, R5, R28, RZ ;  /* 0x0000001c05047210 */ /* 0x004fc60007f3e0ff */
[----:B0-----:R-:W2:Y:S02]  /*e330*/  LDL R21, [R1+0xf14] ;  /* 0x000f140001157983 */ /* 0x001ea40000100800 */
[----:B------:R-:W-:-:S05]  /*e340*/  IMAD.X R5, R27, 0x1, R0, P1 ;  /* 0x000000011b057824 */ /* 0x000fca00008e0600 */
[----:B------:R2:W4:Y:S04]  /*e350*/  @!P0 LDG.E.U16 R20, [R4.64] ;  /* 0x0000000404148981 */ /* 0x000528000c1e1500 */
[----:B------:R0:W-:Y:S04]  /*e360*/  STS.U16 [R24+0x1a00], R2 ;  /* 0x001a000218007388 */ /* 0x0001e80000000400 */
[----:B0-----:R-:W4:Y:S04]  /*e370*/  LDL R2, [R1+0xfbc] ;  /* 0x000fbc0001027983 */ /* 0x001f280000100800 */
[----:B------:R-:W4:Y:S04]  /*e380*/  LDL.LU R23, [R1+0x88] ;  /* 0x0000880001177983 */ /* 0x000f280000300800 */
[----:B------:R-:W4:Y:S04]  /*e390*/  LDL R27, [R1+0xf10] ;  /* 0x000f1000011b7983 */ /* 0x000f280000100800 */
[----:B------:R0:W-:Y:S01]  /*e3a0*/  STS.U16 [R24+0x1b00], R25 ;  /* 0x001b001918007388 */ /* 0x0001e20000000400 */
[----:B--2---:R-:W-:-:S05]  /*e3b0*/  IADD3 R4, P1, R21, R28, RZ ;  /* 0x0000001c15047210 */ /* 0x004fca0007f3e0ff */
[----:B---3--:R-:W-:Y:S01]  /*e3c0*/  IMAD.X R5, R22, 0x1, R0, P1 ;  /* 0x0000000116057824 */ /* 0x008fe200008e0600 */
[----:B----4-:R1:W-:Y:S04]  /*e3d0*/  STL [R1+0x2204], R20 ;  /* 0x0022041401007387 */ /* 0x0103e80000100800 */
[----:B0-----:R-:W2:Y:S04]  /*e3e0*/  LDL.LU R25, [R1+0x8c] ;  /* 0x00008c0001197983 */ /* 0x001ea80000300800 */
[----:B------:R-:W3:Y:S04]  /*e3f0*/  LDL R22, [R1+0x1040] ;  /* 0x0010400001167983 */ /* 0x000ee80000100800 */
[----:B------:R-:W4:Y:S01]  /*e400*/  LDL R21, [R1+0xfb8] ;  /* 0x000fb80001157983 */ /* 0x000f220000100800 */
[----:B------:R-:W-:-:S06]  /*e410*/  PRMT R19, RZ, 0x7610, R19 ;  /* 0x00007610ff137816 */ /* 0x000fcc0000000013 */
[----:B------:R0:W2:Y:S01]  /*e420*/  @!P0 LDG.E.U16 R19, [R4.64] ;  /* 0x0000000404138981 */ /* 0x0000a2000c1e1500 */
[----:B------:R-:W-:Y:S02]  /*e430*/  PRMT R18, RZ, 0x7610, R18 ;  /* 0x00007610ff127816 */ /* 0x000fe40000000012 */
[----:B0-----:R-:W-:-:S05]  /*e440*/  IADD3 R4, P1, R2, R28, RZ ;  /* 0x0000001c02047210 */ /* 0x001fca0007f3e0ff */
[----:B------:R-:W-:-:S05]  /*e450*/  IMAD.X R5, R27, 0x1, R0, P1 ;  /* 0x000000011b057824 */ /* 0x000fca00008e0600 */
[----:B------:R3:W2:Y:S01]  /*e460*/  @!P0 LDG.E.U16 R18, [R4.64] ;  /* 0x0000000404128981 */ /* 0x0006a2000c1e1500 */
[----:B------:R-:W-:Y:S02]  /*e470*/  PRMT R17, RZ, 0x7610, R17 ;  /* 0x00007610ff117816 */ /* 0x000fe40000000011 */
[----:B---3--:R-:W-:-:S05]  /*e480*/  IADD3 R4, P1, R22, R28, RZ ;  /* 0x0000001c16047210 */ /* 0x008fca0007f3e0ff */
[----:B----4-:R-:W-:-:S05]  /*e490*/  IMAD.X R5, R21, 0x1, R0, P1 ;  /* 0x0000000115057824 */ /* 0x010fca00008e0600 */
[----:B------:R-:W3:Y:S04]  /*e4a0*/  @!P0 LDG.E.U16 R17, [R4.64] ;  /* 0x0000000404118981 */ /* 0x000ee8000c1e1500 */
[----:B--2---:R-:W-:Y:S04]  /*e4b0*/  STL [R1+0x2208], R19 ;  /* 0x0022081301007387 */ /* 0x004fe80000100800 */
[----:B-1----:R-:W2:Y:S04]  /*e4c0*/  LDL R20, [R1+0xf04] ;  /* 0x000f040001147983 */ /* 0x002ea80000100800 */
[----:B------:R-:W4:Y:S04]  /*e4d0*/  LDL R2, [R1+0xe90] ;  /* 0x000e900001027983 */ /* 0x000f280000100800 */
[----:B------:R0:W-:Y:S04]  /*e4e0*/  STS.U16 [R24+0x2a00], R26 ;  /* 0x002a001a18007388 */ /* 0x0001e80000000400 */
[----:B------:R1:W-:Y:S04]  /*e4f0*/  STS.U16 [R24+0x2b00], R3 ;  /* 0x002b000318007388 */ /* 0x0003e80000000400 */
[----:B0-----:R-:W4:Y:S04]  /*e500*/  LDL.LU R26, [R1+0x11c] ;  /* 0x00011c00011a7983 */ /* 0x001f280000300800 */
[----:B------:R0:W-:Y:S04]  /*e510*/  STL [R1+0x220c], R18 ;  /* 0x00220c1201007387 */ /* 0x0001e80000100800 */
[----:B------:R-:W4:Y:S04]  /*e520*/  LDL R19, [R1+0xfac] ;  /* 0x000fac0001137983 */ /* 0x000f280000100800 */
[----:B-1----:R-:W4:Y:S04]  /*e530*/  LDL R3, [R1+0xf00] ;  /* 0x000f000001037983 */ /* 0x002f280000100800 */
[----:B------:R-:W4:Y:S04]  /*e540*/  LDL.LU R27, [R1+0x118] ;  /* 0x00011800011b7983 */ /* 0x000f280000300800 */
[----:B---3--:R1:W-:Y:S04]  /*e550*/  STL [R1+0x2210], R17 ;  /* 0x0022101101007387 */ /* 0x0083e80000100800 */
[----:B0-----:R-:W3:Y:S04]  /*e560*/  LDL R18, [R1+0x1038] ;  /* 0x0010380001127983 */ /* 0x001ee80000100800 */
[----:B-1----:R-:W3:Y:S01]  /*e570*/  LDL R17, [R1+0xfa8] ;  /* 0x000fa80001117983 */ /* 0x002ee20000100800 */
[----:B--2---:R-:W-:-:S02]  /*e580*/  IADD3 R4, P1, R20, R28, RZ ;  /* 0x0000001c14047210 */ /* 0x004fc40007f3e0ff */
[----:B------:R-:W-:-:S03]  /*e590*/  PRMT R16, RZ, 0x7610, R16 ;  /* 0x00007610ff107816 */ /* 0x000fc60000000010 */
[----:B----4-:R-:W-:-:S05]  /*e5a0*/  IMAD.X R5, R2, 0x1, R0, P1 ;  /* 0x0000000102057824 */ /* 0x010fca00008e0600 */
[----:B------:R0:W2:Y:S01]  /*e5b0*/  @!P0 LDG.E.U16 R16, [R4.64] ;  /* 0x0000000404108981 */ /* 0x0000a2000c1e1500 */
[----:B------:R-:W-:Y:S02]  /*e5c0*/  PRMT R15, RZ, 0x7610, R15 ;  /* 0x00007610ff0f7816 */ /* 0x000fe4000000000f */
[----:B0-----:R-:W-:-:S05]  /*e5d0*/  IADD3 R4, P1, R19, R28, RZ ;  /* 0x0000001c13047210 */ /* 0x001fca0007f3e0ff */
[----:B------:R-:W-:-:S05]  /*e5e0*/  IMAD.X R5, R3, 0x1, R0, P1 ;  /* 0x0000000103057824 */ /* 0x000fca00008e0600 */
[----:B------:R3:W4:Y:S01]  /*e5f0*/  @!P0 LDG.E.U16 R15, [R4.64] ;  /* 0x00000004040f8981 */ /* 0x000722000c1e1500 */
[----:B------:R-:W-:Y:S02]  /*e600*/  PRMT R14, RZ, 0x7610, R14 ;  /* 0x00007610ff0e7816 */ /* 0x000fe4000000000e */
[----:B---3--:R-:W-:-:S05]  /*e610*/  IADD3 R4, P1, R18, R28, RZ ;  /* 0x0000001c12047210 */ /* 0x008fca0007f3e0ff */
[----:B------:R-:W-:-:S05]  /*e620*/  IMAD.X R5, R17, 0x1, R0, P1 ;  /* 0x0000000111057824 */ /* 0x000fca00008e0600 */
[----:B------:R-:W3:Y:S04]  /*e630*/  @!P0 LDG.E.U16 R14, [R4.64] ;  /* 0x00000004040e8981 */ /* 0x000ee8000c1e1500 */
[----:B------:R-:W0:Y:S04]  /*e640*/  S2R R2, SR_TID.X ;  /* 0x0000000000027919 */ /* 0x000e280000002100 */
[----:B--2---:R-:W-:Y:S04]  /*e650*/  STL [R1+0x2214], R16 ;  /* 0x0022141001007387 */ /* 0x004fe80000100800 */
[----:B------:R-:W2:Y:S04]  /*e660*/  LDL R3, [R1+0xef4] ;  /* 0x000ef40001037983 */ /* 0x000ea80000100800 */
[----:B------:R1:W-:Y:S01]  /*e670*/  STS.U16 [R24+0x3a00], R23 ;  /* 0x003a001718007388 */ /* 0x0003e20000000400 */
[----:B0-----:R-:W-:-:S03]  /*e680*/  LOP3.LUT R2, R2, 0x7f, RZ, 0xc0, !PT ;  /* 0x0000007f02027812 */ /* 0x001fc600078ec0ff */
[----:B-1----:R-:W2:Y:S02]  /*e690*/  LDL.LU R23, [R1+0x100] ;  /* 0x0001000001177983 */ /* 0x002ea40000300800 */
[----:B------:R-:W-:Y:S02]  /*e6a0*/  IMAD.SHL.U32 R2, R2, 0x2, RZ ;  /* 0x0000000202027824 */ /* 0x000fe400078e00ff */
[----:B------:R0:W-:Y:S03]  /*e6b0*/  STS.U16 [R24+0x3b00], R25 ;  /* 0x003b001918007388 */ /* 0x0001e60000000400 */
[----:B------:R-:W-:Y:S02]  /*e6c0*/  LOP3.LUT R20, R2, 0x60, RZ, 0x3c, !PT ;  /* 0x0000006002147812 */ /* 0x000fe400078e3cff */
[----:B------:R-:W2:Y:S04]  /*e6d0*/  LDL R2, [R1+0xe88] ;  /* 0x000e880001027983 */ /* 0x000ea80000100800 */
[----:B0-----:R-:W2:Y:S04]  /*e6e0*/  LDL.LU R24, [R1+0x104] ;  /* 0x0001040001187983 */ /* 0x001ea80000300800 */
[----:B----4-:R-:W-:Y:S04]  /*e6f0*/  STL [R1+0x2218], R15 ;  /* 0x0022180f01007387 */ /* 0x010fe80000100800 */
[----:B------:R0:W-:Y:S04]  /*e700*/  STS.U16 [R20+0xc00], R26 ;  /* 0x000c001a14007388 */ /* 0x0001e80000000400 */
[----:B------:R-:W4:Y:S04]  /*e710*/  LDL.LU R25, [R1+0xe0] ;  /* 0x0000e00001197983 */ /* 0x000f280000300800 */
[----:B0-----:R-:W4:Y:S04]  /*e720*/  LDL.LU R26, [R1+0xe4] ;  /* 0x0000e400011a7983 */ /* 0x001f280000300800 */
[----:B------:R0:W-:Y:S04]  /*e730*/  STS.U16 [R20+0xd00], R27 ;  /* 0x000d001b14007388 */ /* 0x0001e80000000400 */
[----:B---3--:R1:W-:Y:S04]  /*e740*/  STL [R1+0x221c], R14 ;  /* 0x00221c0e01007387 */ /* 0x0083e80000100800 */
[----:B------:R-:W3:Y:S04]  /*e750*/  LDL R22, [R1+0xf9c] ;  /* 0x000f9c0001167983 */ /* 0x000ee80000100800 */
[----:B------:R-:W4:Y:S04]  /*e760*/  LDL R21, [R1+0xef0] ;  /* 0x000ef00001157983 */ /* 0x000f280000100800 */
[----:B0-----:R-:W4:Y:S04]  /*e770*/  LDL.LU R27, [R1+0xb8] ;  /* 0x0000b800011b7983 */ /* 0x001f280000300800 */
[----:B------:R-:W4:Y:S04]  /*e780*/  LDL R19, [R1+0x1030] ;  /* 0x0010300001137983 */ /* 0x000f280000100800 */
[----:B------:R-:W4:Y:S04]  /*e790*/  LDL R18, [R1+0xf98] ;  /* 0x000f980001127983 */ /* 0x000f280000100800 */
[----:B------:R-:W4:Y:S04]  /*e7a0*/  LDL R17, [R1+0xee4] ;  /* 0x000ee40001117983 */ /* 0x000f280000100800 */
[----:B------:R-:W4:Y:S04]  /*e7b0*/  LDL R16, [R1+0xe80] ;  /* 0x000e800001107983 */ /* 0x000f280000100800 */
[----:B------:R-:W4:Y:S04]  /*e7c0*/  LDL R15, [R1+0xf8c] ;  /* 0x000f8c00010f7983 */ /* 0x000f280000100800 */
[----:B-1----:R-:W4:Y:S01]  /*e7d0*/  LDL R14, [R1+0xee0] ;  /* 0x000ee000010e7983 */ /* 0x002f220000100800 */
[----:B--2---:R-:W-:-:S02]  /*e7e0*/  IADD3 R4, P1, R3, R28, RZ ;  /* 0x0000001c03047210 */ /* 0x004fc40007f3e0ff */
[----:B------:R-:W-:Y:S01]  /*e7f0*/  PRMT R13, RZ, 0x7610, R13 ;  /* 0x00007610ff0d7816 */ /* 0x000fe2000000000d */
[----:B------:R-:W2:Y:S02]  /*e800*/  LDL R3, [R1+0x1028] ;  /* 0x0010280001037983 */ /* 0x000ea40000100800 */
[----:B------:R-:W-:Y:S01]  /*e810*/  IMAD.X R5, R2, 0x1, R0, P1 ;  /* 0x0000000102057824 */ /* 0x000fe200008e0600 */
[----:B------:R-:W-:Y:S01]  /*e820*/  PRMT R12, RZ, 0x7610, R12 ;  /* 0x00007610ff0c7816 */ /* 0x000fe2000000000c */
[----:B------:R-:W2:Y:S04]  /*e830*/  LDL R2, [R1+0xf88] ;  /* 0x000f880001027983 */ /* 0x000ea80000100800 */
[----:B------:R3:W2:Y:S01]  /*e840*/  @!P0 LDG.E.U16 R13, [R4.64] ;  /* 0x00000004040d8981 */ /* 0x0006a2000c1e1500 */
[----:B------:R-:W-:-:S02]  /*e850*/  PRMT R11, RZ, 0x7610, R11 ;  /* 0x00007610ff0b7816 */ /* 0x000fc4000000000b */
[----:B------:R-:W-:Y:S02]  /*e860*/  PRMT R10, RZ, 0x7610, R10 ;  /* 0x00007610ff0a7816 */ /* 0x000fe4000000000a */
[----:B------:R-:W-:Y:S02]  /*e870*/  PRMT R9, RZ, 0x7610, R9 ;  /* 0x00007610ff097816 */ /* 0x000fe40000000009 */
[----:B---3--:R-:W-:-:S05]  /*e880*/  IADD3 R4, P1, R22, R28, RZ ;  /* 0x0000001c16047210 */ /* 0x008fca0007f3e0ff */
[----:B----4-:R-:W-:-:S05]  /*e890*/  IMAD.X R5, R21, 0x1, R0, P1 ;  /* 0x0000000115057824 */ /* 0x010fca00008e0600 */
[----:B------:R0:W3:Y:S02]  /*e8a0*/  @!P0 LDG.E.U16 R12, [R4.64] ;  /* 0x00000004040c8981 */ /* 0x0000e4000c1e1500 */
[----:B0-----:R-:W-:-:S05]  /*e8b0*/  IADD3 R4, P1, R19, R28, RZ ;  /* 0x0000001c13047210 */ /* 0x001fca0007f3e0ff */
[----:B------:R-:W-:-:S05]  /*e8c0*/  IMAD.X R5, R18, 0x1, R0, P1 ;  /* 0x0000000112057824 */ /* 0x000fca00008e0600 */
[----:B------:R0:W4:Y:S02]  /*e8d0*/  @!P0 LDG.E.U16 R11, [R4.64] ;  /* 0x00000004040b8981 */ /* 0x000124000c1e1500 */
[----:B0-----:R-:W-:-:S05]  /*e8e0*/  IADD3 R4, P1, R17, R28, RZ ;  /* 0x0000001c11047210 */ /* 0x001fca0007f3e0ff */
[----:B------:R-:W-:-:S05]  /*e8f0*/  IMAD.X R5, R16, 0x1, R0, P1 ;  /* 0x0000000110057824 */ /* 0x000fca00008e0600 */
[----:B------:R0:W4:Y:S02]  /*e900*/  @!P0 LDG.E.U16 R10, [R4.64] ;  /* 0x00000004040a8981 */ /* 0x000124000c1e1500 */
[----:B0-----:R-:W-:-:S05]  /*e910*/  IADD3 R4, P1, R15, R28, RZ ;  /* 0x0000001c0f047210 */ /* 0x001fca0007f3e0ff */
[----:B------:R-:W-:-:S05]  /*e920*/  IMAD.X R5, R14, 0x1, R0, P1 ;  /* 0x000000010e057824 */ /* 0x000fca00008e0600 */
[----:B------:R0:W4:Y:S01]  /*e930*/  @!P0 LDG.E.U16 R9, [R4.64] ;  /* 0x0000000404098981 */ /* 0x000122000c1e1500 */
[----:B------:R-:W-:-:S03]  /*e940*/  PRMT R8, RZ, 0x7610, R8 ;  /* 0x00007610ff087816 */ /* 0x000fc60000000008 */
[----:B--2---:R-:W-:Y:S01]  /*e950*/  STL [R1+0x2220], R13 ;  /* 0x0022200d01007387 */ /* 0x004fe20000100800 */
[----:B0-----:R-:W-:-:S05]  /*e960*/  IADD3 R4, P1, R3, R28, RZ ;  /* 0x0000001c03047210 */ /* 0x001fca0007f3e0ff */
[----:B------:R-:W-:-:S05]  /*e970*/  IMAD.X R5, R2, 0x1, R0, P1 ;  /* 0x0000000102057824 */ /* 0x000fca00008e0600 */
[----:B------:R-:W2:Y:S04]  /*e980*/  @!P0 LDG.E.U16 R8, [R4.64] ;  /* 0x0000000404088981 */ /* 0x000ea8000c1e1500 */
[----:B---3--:R-:W-:Y:S04]  /*e990*/  STL [R1+0x2224], R12 ;  /* 0x0022240c01007387 */ /* 0x008fe80000100800 */
[----:B----4-:R0:W-:Y:S04]  /*e9a0*/  STL [R1+0x2228], R11 ;  /* 0x0022280b01007387 */ /* 0x0101e80000100800 */
[----:B------:R1:W-:Y:S04]  /*e9b0*/  STL [R1+0x222c], R10 ;  /* 0x00222c0a01007387 */ /* 0x0003e80000100800 */
[----:B------:R3:W-:Y:S04]  /*e9c0*/  STL [R1+0x2230], R9 ;  /* 0x0022300901007387 */ /* 0x0007e80000100800 */
[----:B0-----:R-:W4:Y:S04]  /*e9d0*/  LDL R11, [R1+0xed4] ;  /* 0x000ed400010b7983 */ /* 0x001f280000100800 */
[----:B-1----:R-:W4:Y:S04]  /*e9e0*/  LDL R10, [R1+0xf7c] ;  /* 0x000f7c00010a7983 */ /* 0x002f280000100800 */
[----:B---3--:R-:W3:Y:S04]  /*e9f0*/  LDL R9, [R1+0xe78] ;  /* 0x000e780001097983 */ /* 0x008ee80000100800 */
[----:B------:R-:W-:Y:S04]  /*ea00*/  STS.U16 [R20+0x1c00], R23 ;  /* 0x001c001714007388 */ /* 0x000fe80000000400 */
[----:B------:R-:W3:Y:S04]  /*ea10*/  LDL.LU R15, [R1+0x480] ;  /* 0x00048000010f7983 */ /* 0x000ee80000300800 */
[----:B------:R-:W-:Y:S04]  /*ea20*/  STS.U16 [R20+0x1d00], R24 ;  /* 0x001d001814007388 */ /* 0x000fe80000000400 */
[----:B------:R-:W3:Y:S04]  /*ea30*/  LDL.LU R16, [R1+0x114] ;  /* 0x0001140001107983 */ /* 0x000ee80000300800 */
[----:B------:R-:W-:Y:S04]  /*ea40*/  STS.U16 [R20+0x2c00], R25 ;  /* 0x002c001914007388 */ /* 0x000fe80000000400 */
[----:B------:R-:W3:Y:S04]  /*ea50*/  LDL.LU R17, [R1+0x110] ;  /* 0x0001100001117983 */ /* 0x000ee80000300800 */
[----:B------:R-:W-:Y:S04]  /*ea60*/  STS.U16 [R20+0x2d00], R26 ;  /* 0x002d001a14007388 */ /* 0x000fe80000000400 */
[----:B------:R-:W3:Y:S04]  /*ea70*/  LDL.LU R18, [R1+0xf4] ;  /* 0x0000f40001127983 */ /* 0x000ee80000300800 */
[----:B------:R0:W-:Y:S04]  /*ea80*/  STS.U16 [R20+0x3c00], R27 ;  /* 0x003c001b14007388 */ /* 0x0001e80000000400 */
[----:B------:R-:W3:Y:S01]  /*ea90*/  LDL.LU R19, [R1+0xf0] ;  /* 0x0000f00001137983 */ /* 0x000ee20000300800 */
[----:B------:R-:W-:-:S03]  /*eaa0*/  PRMT R7, RZ, 0x7610, R7 ;  /* 0x00007610ff077816 */ /* 0x000fc60000000007 */
[----:B0-----:R-:W3:Y:S04]  /*eab0*/  LDL.LU R27, [R1+0xc8] ;  /* 0x0000c800011b7983 */ /* 0x001ee80000300800 */
[----:B------:R-:W3:Y:S04]  /*eac0*/  LDL.LU R2, [R1+0xc4] ;  /* 0x0000c40001027983 */ /* 0x000ee80000300800 */
[----:B------:R-:W3:Y:S04]  /*ead0*/  LDL.LU R3, [R1+0xb4] ;  /* 0x0000b40001037983 */ /* 0x000ee80000300800 */
[----:B--2---:R-:W-:Y:S04]  /*eae0*/  STL [R1+0x2234], R8 ;  /* 0x0022340801007387 */ /* 0x004fe80000100800 */
[----:B------:R0:W-:Y:S04]  /*eaf0*/  STS.U16 [R20+0x3d00], R29 ;  /* 0x003d001d14007388 */ /* 0x0001e80000000400 */
[----:B0-----:R-:W2:Y:S04]  /*eb00*/  LDL.LU R29, [R1+0x2244] ;  /* 0x00224400011d7983 */ /* 0x001ea80000300800 */
[----:B------:R-:W2:Y:S01]  /*eb10*/  LDL R8, [R1+0xed0] ;  /* 0x000ed00001087983 */ /* 0x000ea20000100800 */
[----:B----4-:R-:W-:-:S03]  /*eb20*/  IADD3 R4, P1, R11, R28, RZ ;  /* 0x0000001c0b047210 */ /* 0x010fc60007f3e0ff */
[----:B------:R-:W0:Y:S01]  /*eb30*/  S2R R26, SR_TID.X ;  /* 0x00000000001a7919 */ /* 0x000e220000002100 */
[----:B------:R-:W-:-:S03]  /*eb40*/  PRMT R6, RZ, 0x7610, R6 ;  /* 0x00007610ff067816 */ /* 0x000fc60000000006 */
[----:B------:R-:W4:Y:S01]  /*eb50*/  LDL.LU R20, [R1+0xb0] ;  /* 0x0000b00001147983 */ /* 0x000f220000300800 */
[----:B---3--:R-:W-:-:S03]  /*eb60*/  IMAD.X R5, R9, 0x1, R0, P1 ;  /* 0x0000000109057824 */ /* 0x008fc600008e0600 */
[----:B------:R-:W3:Y:S04]  /*eb70*/  LDL.LU R21, [R1+0xac] ;  /* 0x0000ac0001157983 */ /* 0x000ee80000300800 */
[----:B------:R1:W3:Y:S04]  /*eb80*/  @!P0 LDG.E.U16 R7, [R4.64] ;  /* 0x0000000404078981 */ /* 0x0002e8000c1e1500 */
[----:B------:R-:W4:Y:S04]  /*eb90*/  LDL.LU R22, [R1+0xa8] ;  /* 0x0000a80001167983 */ /* 0x000f280000300800 */
[----:B------:R-:W4:Y:S01]  /*eba0*/  LDL.LU R23, [R1+0xa4] ;  /* 0x0000a40001177983 */ /* 0x000f220000300800 */
[----:B0-----:R-:W-:-:S03]  /*ebb0*/  LOP3.LUT R26, R26, 0x7f, RZ, 0xc0, !PT ;  /* 0x0000007f1a1a7812 */ /* 0x001fc600078ec0ff */
[----:B------:R-:W4:Y:S01]  /*ebc0*/  LDL.LU R24, [R1+0xa0] ;  /* 0x0000a00001187983 */ /* 0x000f220000300800 */
[----:B-1----:R-:W-:Y:S01]  /*ebd0*/  IADD3 R4, P1, R10, R28, RZ ;  /* 0x0000001c0a047210 */ /* 0x002fe20007f3e0ff */
[----:B------:R-:W-:Y:S02]  /*ebe0*/  IMAD.SHL.U32 R14, R26, 0x2, RZ ;  /* 0x000000021a0e7824 */ /* 0x000fe400078e00ff */
[----:B------:R-:W4:Y:S03]  /*ebf0*/  LDL.LU R25, [R1+0x94] ;  /* 0x0000940001197983 */ /* 0x000f260000300800 */
[----:B------:R-:W-:Y:S01]  /*ec00*/  LOP3.LUT R9, R14, 0x70, RZ, 0x3c, !PT ;  /* 0x000000700e097812 */ /* 0x000fe200078e3cff */
[----:B------:R-:W4:Y:S01]  /*ec10*/  LDL.LU R26, [R1+0x90] ;  /* 0x00009000011a7983 */ /* 0x000f220000300800 */
[----:B--2---:R-:W-:-:S03]  /*ec20*/  IMAD.X R5, R8, 0x1, R0, P1 ;  /* 0x0000000108057824 */ /* 0x004fc600008e0600 */
[----:B------:R0:W-:Y:S04]  /*ec30*/  STS.U16 [R9+0xe00], R29 ;  /* 0x000e001d09007388 */ /* 0x0001e80000000400 */
[----:B------:R-:W2:Y:S04]  /*ec40*/  @!P0 LDG.E.U16 R6, [R4.64] ;  /* 0x0000000404068981 */ /* 0x000ea8000c1e1500 */
[----:B---3--:R-:W-:Y:S04]  /*ec50*/  STL [R1+0x2238], R7 ;  /* 0x0022380701007387 */ /* 0x008fe80000100800 */
[----:B0-----:R-:W3:Y:S04]  /*ec60*/  LDL.LU R29, [R1+0x2240] ;  /* 0x00224000011d7983 */ /* 0x001ee80000300800 */
[----:B------:R-:W-:Y:S04]  /*ec70*/  STS.U16 [R9+0xf00], R15 ;  /* 0x000f000f09007388 */ /* 0x000fe80000000400 */
[----:B------:R-:W-:Y:S04]  /*ec80*/  STS.U16 [R9+0x1e00], R16 ;  /* 0x001e001009007388 */ /* 0x000fe80000000400 */
[----:B------:R-:W-:Y:S04]  /*ec90*/  STS.U16 [R9+0x1f00], R17 ;  /* 0x001f001109007388 */ /* 0x000fe80000000400 */
[----:B------:R-:W-:Y:S04]  /*eca0*/  STL [R1+0x1128], R28 ;  /* 0x0011281c01007387 */ /* 0x000fe80000100800 */
[----:B------:R-:W-:Y:S04]  /*ecb0*/  STS.U16 [R9+0x2e00], R18 ;  /* 0x002e001209007388 */ /* 0x000fe80000000400 */
[----:B------:R-:W-:Y:S04]  /*ecc0*/  STL [R1+0x112c], R0 ;  /* 0x00112c0001007387 */ /* 0x000fe80000100800 */
[----:B------:R-:W-:Y:S04]  /*ecd0*/  STS.U16 [R9+0x2f00], R19 ;  /* 0x002f001309007388 */ /* 0x000fe80000000400 */
[----:B------:R0:W-:Y:S04]  /*ece0*/  STS.U16 [R9+0x3e00], R27 ;  /* 0x003e001b09007388 */ /* 0x0001e80000000400 */
[----:B------:R1:W-:Y:S04]  /*ecf0*/  STS.U16 [R9+0x3f00], R2 ;  /* 0x003f000209007388 */ /* 0x0003e80000000400 */
[----:B--2---:R-:W-:Y:S04]  /*ed00*/  STL [R1+0x223c], R6 ;  /* 0x00223c0601007387 */ /* 0x004fe80000100800 */
[----:B0-----:R-:W2:Y:S04]  /*ed10*/  LDL.LU R27, [R1+0x84] ;  /* 0x00008400011b7983 */ /* 0x001ea80000300800 */
[----:B-1----:R-:W2:Y:S04]  /*ed20*/  LDL.LU R2, [R1+0x80] ;  /* 0x0000800001027983 */ /* 0x002ea80000300800 */
[----:B---3--:R0:W-:Y:S04]  /*ed30*/  STS.U16 [R29+0x4000], R3 ;  /* 0x004000031d007388 */ /* 0x0081e80000000400 */
[----:B0-----:R-:W3:Y:S04]  /*ed40*/  LDL.LU R3, [R1+0x7c] ;  /* 0x00007c0001037983 */ /* 0x001ee80000300800 */
        /* <DEDUP_REMOVED lines=13> */
[----:B----4-:R0:W-:Y:S04]  /*ee20*/  STS.U16 [R29+0x4200], R20 ;  /* 0x004200141d007388 */ /* 0x0101e80000000400 */
[----:B------:R-:W4:Y:S04]  /*ee30*/  LDL.LU R19, [R1+0x40] ;  /* 0x0000400001137983 */ /* 0x000f280000300800 */
[----:B------:R1:W-:Y:S04]  /*ee40*/  STS.U16 [R29+0x4400], R21 ;  /* 0x004400151d007388 */ /* 0x0003e80000000400 */
[----:B0-----:R-:W4:Y:S04]  /*ee50*/  LDL.LU R20, [R1+0x3c] ;  /* 0x00003c0001147983 */ /* 0x001f280000300800 */
[----:B------:R0:W-:Y:S04]  /*ee60*/  STS.U16 [R29+0x4600], R22 ;  /* 0x004600161d007388 */ /* 0x0001e80000000400 */
[----:B-1----:R-:W4:Y:S04]  /*ee70*/  LDL.LU R21, [R1+0x38] ;  /* 0x0000380001157983 */ /* 0x002f280000300800 */
[----:B------:R1:W-:Y:S04]  /*ee80*/  STS.U16 [R29+0x4800], R23 ;  /* 0x004800171d007388 */ /* 0x0003e80000000400 */
[----:B0-----:R-:W4:Y:S04]  /*ee90*/  LDL.LU R22, [R1+0x34] ;  /* 0x0000340001167983 */ /* 0x001f280000300800 */
[----:B------:R0:W-:Y:S04]  /*eea0*/  STS.U16 [R29+0x4a00], R24 ;  /* 0x004a00181d007388 */ /* 0x0001e80000000400 */
[----:B-1----:R-:W4:Y:S04]  /*eeb0*/  LDL.LU R23, [R1+0x30] ;  /* 0x0000300001177983 */ /* 0x002f280000300800 */
[----:B------:R-:W4:Y:S04]  /*eec0*/  LDL.LU R4, [R1+0x2c] ;  /* 0x00002c0001047983 */ /* 0x000f280000300800 */
[----:B------:R1:W-:Y:S04]  /*eed0*/  STS.U16 [R29+0x4c00], R25 ;  /* 0x004c00191d007388 */ /* 0x0003e80000000400 */
[----:B0-----:R-:W4:Y:S04]  /*eee0*/  LDL.LU R24, [R1+0x28] ;  /* 0x0000280001187983 */ /* 0x001f280000300800 */
[----:B-1----:R-:W4:Y:S04]  /*eef0*/  LDL.LU R25, [R1+0x24] ;  /* 0x0000240001197983 */ /* 0x002f280000300800 */
[----:B------:R0:W-:Y:S04]  /*ef00*/  STS.U16 [R29+0x4e00], R26 ;  /* 0x004e001a1d007388 */ /* 0x0001e80000000400 */
[----:B--2---:R1:W-:Y:S04]  /*ef10*/  STS.U16 [R29+0x5000], R27 ;  /* 0x0050001b1d007388 */ /* 0x0043e80000000400 */
[----:B------:R2:W-:Y:S04]  /*ef20*/  STS.U16 [R29+0x5200], R2 ;  /* 0x005200021d007388 */ /* 0x0005e80000000400 */
[----:B0-----:R-:W4:Y:S04]  /*ef30*/  LDL.LU R26, [R1+0xbc] ;  /* 0x0000bc00011a7983 */ /* 0x001f280000300800 */
[----:B-1----:R-:W4:Y:S04]  /*ef40*/  LDL.LU R27, [R1+0x20] ;  /* 0x00002000011b7983 */ /* 0x002f280000300800 */
[----:B--2---:R-:W2:Y:S04]  /*ef50*/  LDL.LU R2, [R1+0x1c] ;  /* 0x00001c0001027983 */ /* 0x004ea80000300800 */
[----:B---3--:R0:W-:Y:S04]  /*ef60*/  STS.U16 [R29+0x5400], R3 ;  /* 0x005400031d007388 */ /* 0x0081e80000000400 */
[----:B0-----:R-:W3:Y:S04]  /*ef70*/  LDL.LU R3, [R1+0x18] ;  /* 0x0000180001037983 */ /* 0x001ee80000300800 */
[----:B------:R-:W3:Y:S04]  /*ef80*/  LDL.LU R5, [R1+0x10] ;  /* 0x0000100001057983 */ /* 0x000ee80000300800 */
[----:B------:R-:W3:Y:S04]  /*ef90*/  LDL.LU R0, [R1+0xc] ;  /* 0x00000c0001007983 */ /* 0x000ee80000300800 */
[----:B------:R-:W3:Y:S04]  /*efa0*/  LDL.LU R28, [R1+0x8] ;  /* 0x00000800011c7983 */ /* 0x000ee80000300800 */
[----:B------:R0:W-:Y:S04]  /*efb0*/  STS.U16 [R29+0x5600], R6 ;  /* 0x005600061d007388 */ /* 0x0001e80000000400 */
[----:B------:R1:W-:Y:S04]  /*efc0*/  STS.U16 [R29+0x5800], R7 ;  /* 0x005800071d007388 */ /* 0x0003e80000000400 */
[----:B------:R1:W-:Y:S04]  /*efd0*/  STS.U16 [R29+0x5a00], R8 ;  /* 0x005a00081d007388 */ /* 0x0003e80000000400 */
[----:B0-----:R-:W3:Y:S04]  /*efe0*/  LDL.LU R6, [R1+0x223c] ;  /* 0x00223c0001067983 */ /* 0x001ee80000300800 */
[----:B-1----:R-:W3:Y:S04]  /*eff0*/  LDL.LU R7, [R1+0x2238] ;  /* 0x0022380001077983 */ /* 0x002ee80000300800 */
        /* <DEDUP_REMOVED lines=20> */
[----:B----4-:R1:W-:Y:S04]  /*f140*/  STS.U16 [R29+0x7000], R19 ;  /* 0x007000131d007388 */ /* 0x0103e80000000400 */
[----:B------:R4:W-:Y:S04]  /*f150*/  STS.U16 [R29+0x7200], R20 ;  /* 0x007200141d007388 */ /* 0x0009e80000000400 */
[----:B0-----:R-:W3:Y:S04]  /*f160*/  LDL.LU R18, [R1+0x220c] ;  /* 0x00220c0001127983 */ /* 0x001ee80000300800 */
[----:B-1----:R-:W3:Y:S04]  /*f170*/  LDL.LU R19, [R1+0x2208] ;  /* 0x0022080001137983 */ /* 0x002ee80000300800 */
[----:B----4-:R-:W4:Y:S04]  /*f180*/  LDL.LU R20, [R1+0x2204] ;  /* 0x0022040001147983 */ /* 0x010f280000300800 */
[----:B------:R0:W-:Y:S04]  /*f190*/  STS.U16 [R29+0x7400], R21 ;  /* 0x007400151d007388 */ /* 0x0001e80000000400 */
[----:B------:R1:W-:Y:S04]  /*f1a0*/  STS.U16 [R29+0x7600], R22 ;  /* 0x007600161d007388 */ /* 0x0003e80000000400 */
[----:B------:R2:W-:Y:S04]  /*f1b0*/  STS.U16 [R29+0x7800], R23 ;  /* 0x007800171d007388 */ /* 0x0005e80000000400 */
[----:B0-----:R-:W4:Y:S04]  /*f1c0*/  LDL.LU R21, [R1+0x2200] ;  /* 0x0022000001157983 */ /* 0x001f280000300800 */
[----:B-1----:R-:W4:Y:S04]  /*f1d0*/  LDL.LU R22, [R1+0x21fc] ;  /* 0x0021fc0001167983 */ /* 0x002f280000300800 */
[----:B--2---:R-:W2:Y:S04]  /*f1e0*/  LDL.LU R23, [R1+0x21f8] ;  /* 0x0021f80001177983 */ /* 0x004ea80000300800 */
[----:B------:R0:W-:Y:S04]  /*f1f0*/  STS.U16 [R29+0x7c00], R24 ;  /* 0x007c00181d007388 */ /* 0x0001e80000000400 */
[----:B------:R1:W-:Y:S04]  /*f200*/  STS.U16 [R29+0x7e00], R25 ;  /* 0x007e00191d007388 */ /* 0x0003e80000000400 */
[----:B------:R1:W-:Y:S04]  /*f210*/  STS.U16 [R29+0x7a00], R4 ;  /* 0x007a00041d007388 */ /* 0x0003e80000000400 */
[----:B0-----:R-:W2:Y:S04]  /*f220*/  LDL.LU R24, [R1+0x21f4] ;  /* 0x0021f40001187983 */ /* 0x001ea80000300800 */
[----:B-1----:R-:W2:Y:S01]  /*f230*/  LDL.LU R25, [R1+0x21f0] ;  /* 0x0021f00001197983 */ /* 0x002ea20000300800 */
[----:B------:R-:W-:-:S03]  /*f240*/  LOP3.LUT R4, R29, 0x20, RZ, 0x3c, !PT ;  /* 0x000000201d047812 */ /* 0x000fc600078e3cff */
[----:B------:R0:W-:Y:S04]  /*f250*/  STL [R1+0x1130], R29 ;  /* 0x0011301d01007387 */ /* 0x0001e80000100800 */
[----:B0-----:R-:W2:Y:S04]  /*f260*/  LDL.LU R29, [R1+0x14] ;  /* 0x00001400011d7983 */ /* 0x001ea80000300800 */
[----:B------:R0:W-:Y:S04]  /*f270*/  STS.U16 [R4+0x7f00], R26 ;  /* 0x007f001a04007388 */ /* 0x0001e80000000400 */
[----:B------:R1:W-:Y:S04]  /*f280*/  STS.U16 [R4+0x4100], R27 ;  /* 0x0041001b04007388 */ /* 0x0003e80000000400 */
[----:B------:R1:W-:Y:S04]  /*f290*/  STS.U16 [R4+0x4300], R2 ;  /* 0x0043000204007388 */ /* 0x0003e80000000400 */
[----:B0-----:R-:W4:Y:S04]  /*f2a0*/  LDL.LU R26, [R1+0x21ec] ;  /* 0x0021ec00011a7983 */ /* 0x001f280000300800 */
[----:B-1----:R-:W4:Y:S04]  /*f2b0*/  LDL.LU R27, [R1+0x21e8] ;  /* 0x0021e800011b7983 */ /* 0x002f280000300800 */
[----:B------:R-:W4:Y:S04]  /*f2c0*/  LDL.LU R2, [R1+0x21e4] ;  /* 0x0021e40001027983 */ /* 0x000f280000300800 */
[----:B---3--:R0:W-:Y:S04]  /*f2d0*/  STS.U16 [R4+0x4500], R3 ;  /* 0x0045000304007388 */ /* 0x0081e80000000400 */
[----:B0-----:R-:W3:Y:S04]  /*f2e0*/  LDL.LU R3, [R1+0x21e0] ;  /* 0x0021e00001037983 */ /* 0x001ee80000300800 */
[----:B--2---:R-:W-:Y:S04]  /*f2f0*/  STS.U16 [R4+0x4700], R29 ;  /* 0x0047001d04007388 */ /* 0x004fe80000000400 */
[----:B------:R-:W-:Y:S04]  /*f300*/  STS.U16 [R4+0x4900], R5 ;  /* 0x0049000504007388 */ /* 0x000fe80000000400 */
[----:B------:R0:W-:Y:S04]  /*f310*/  STS.U16 [R4+0x4b00], R0 ;  /* 0x004b000004007388 */ /* 0x0001e80000000400 */
[----:B0-----:R-:W2:Y:S04]  /*f320*/  LDL R0, [R1+0x1078] ;  /* 0x0010780001007983 */ /* 0x001ea80000100800 */
[----:B------:R0:W-:Y:S04]  /*f330*/  STS.U16 [R4+0x4d00], R28 ;  /* 0x004d001c04007388 */ /* 0x0001e80000000400 */
[----:B------:R-:W0:Y:S02]  /*f340*/  S2R R5, SR_TID.X ;  /* 0x0000000000057919 */ /* 0x000e240000002100 */
[----:B0-----:R-:W-:-:S02]  /*f350*/  IMAD.SHL.U32 R28, R5, 0x10, RZ ;  /* 0x00000010051c7824 */ /* 0x001fc400078e00ff */
[----:B---3--:R0:W-:Y:S04]  /*f360*/  STS.U16 [R4+0x4f00], R3 ;  /* 0x004f000304007388 */ /* 0x0081e80000000400 */
[----:B----4-:R1:W-:Y:S04]  /*f370*/  STS.U16 [R4+0x5100], R2 ;  /* 0x0051000204007388 */ /* 0x0103e80000000400 */
[----:B0-----:R-:W0:Y:S04]  /*f380*/  S2R R3, SR_TID.X ;  /* 0x0000000000037919 */ /* 0x001e280000002100 */
[----:B-1----:R-:W1:Y:S04]  /*f390*/  S2R R2, SR_TID.X ;  /* 0x0000000000027919 */ /* 0x002e680000002100 */
[----:B------:R3:W-:Y:S04]  /*f3a0*/  STS.U16 [R4+0x5300], R27 ;  /* 0x0053001b04007388 */ /* 0x0007e80000000400 */
[----:B------:R-:W-:Y:S04]  /*f3b0*/  STS.U16 [R4+0x5500], R26 ;  /* 0x0055001a04007388 */ /* 0x000fe80000000400 */
[----:B------:R-:W-:Y:S04]  /*f3c0*/  STS.U16 [R4+0x5700], R25 ;  /* 0x0057001904007388 */ /* 0x000fe80000000400 */
[----:B------:R-:W-:Y:S04]  /*f3d0*/  STS.U16 [R4+0x5900], R24 ;  /* 0x0059001804007388 */ /* 0x000fe80000000400 */
[----:B------:R-:W-:Y:S04]  /*f3e0*/  STS.U16 [R4+0x5b00], R23 ;  /* 0x005b001704007388 */ /* 0x000fe80000000400 */
[----:B------:R-:W-:Y:S04]  /*f3f0*/  STS.U16 [R4+0x5d00], R22 ;  /* 0x005d001604007388 */ /* 0x000fe80000000400 */
[----:B------:R-:W-:Y:S04]  /*f400*/  STS.U16 [R4+0x5f00], R21 ;  /* 0x005f001504007388 */ /* 0x000fe80000000400 */
[----:B------:R-:W-:Y:S04]  /*f410*/  STS.U16 [R4+0x6100], R20 ;  /* 0x0061001404007388 */ /* 0x000fe80000000400 */
[----:B------:R-:W-:Y:S04]  /*f420*/  STS.U16 [R4+0x6300], R19 ;  /* 0x0063001304007388 */ /* 0x000fe80000000400 */
[----:B------:R-:W-:Y:S01]  /*f430*/  STS.U16 [R4+0x6500], R18 ;  /* 0x0065001204007388 */ /* 0x000fe20000000400 */
[----:B0-----:R-:W-:-:S03]  /*f440*/  IMAD.SHL.U32 R3, R3, 0x8, RZ ;  /* 0x0000000803037824 */ /* 0x001fc600078e00ff */
[----:B------:R-:W-:Y:S04]  /*f450*/  STS.U16 [R4+0x6700], R17 ;  /* 0x0067001104007388 */ /* 0x000fe80000000400 */
[----:B------:R-:W-:Y:S04]  /*f460*/  STS.U16 [R4+0x6900], R16 ;  /* 0x0069001004007388 */ /* 0x000fe80000000400 */
[----:B------:R-:W-:Y:S04]  /*f470*/  STS.U16 [R4+0x6b00], R15 ;  /* 0x006b000f04007388 */ /* 0x000fe80000000400 */
[----:B------:R-:W-:Y:S04]  /*f480*/  STS.U16 [R4+0x6d00], R14 ;  /* 0x006d000e04007388 */ /* 0x000fe80000000400 */
[----:B------:R-:W-:Y:S01]  /*f490*/  STS.U16 [R4+0x6f00], R13 ;  /* 0x006f000d04007388 */ /* 0x000fe20000000400 */
[----:B-1----:R-:W-:-:S03]  /*f4a0*/  LOP3.LUT R29, R2, 0x7, RZ, 0xc0, !PT ;  /* 0x00000007021d7812 */ /* 0x002fc600078ec0ff */
[----:B------:R-:W-:Y:S01]  /*f4b0*/  STS.U16 [R4+0x7100], R12 ;  /* 0x0071000c04007388 */ /* 0x000fe20000000400 */
[----:B------:R-:W-:-:S03]  /*f4c0*/  LOP3.LUT R3, R3, 0x30, RZ, 0xc0, !PT ;  /* 0x0000003003037812 */ /* 0x000fc600078ec0ff */
[----:B------:R-:W-:Y:S04]  /*f4d0*/  STS.U16 [R4+0x7300], R11 ;  /* 0x0073000b04007388 */ /* 0x000fe80000000400 */
[----:B------:R-:W-:Y:S04]  /*f4e0*/  STS.U16 [R4+0x7500], R10 ;  /* 0x0075000a04007388 */ /* 0x000fe80000000400 */
[----:B------:R-:W-:Y:S04]  /*f4f0*/  STS.U16 [R4+0x7700], R9 ;  /* 0x0077000904007388 */ /* 0x000fe80000000400 */
[----:B------:R-:W-:Y:S01]  /*f500*/  STS.U16 [R4+0x7900], R8 ;  /* 0x0079000804007388 */ /* 0x000fe20000000400 */
[----:B------:R-:W-:-:S03]  /*f510*/  IMAD.SHL.U32 R2, R2, 0x2, RZ ;  /* 0x0000000202027824 */ /* 0x000fc600078e00ff */
[----:B------:R-:W-:Y:S01]  /*f520*/  STS.U16 [R4+0x7b00], R7 ;  /* 0x007b000704007388 */ /* 0x000fe20000000400 */
[----:B------:R-:W-:-:S03]  /*f530*/  IMAD R3, R29, 0x40, R3 ;  /* 0x000000401d037824 */ /* 0x000fc600078e0203 */
[----:B------:R-:W-:Y:S04]  /*f540*/  STS.U16 [R4+0x7d00], R6 ;  /* 0x007d000604007388 */ /* 0x000fe80000000400 */
[----:B------:R-:W-:Y:S01]  /*f550*/  BAR.SYNC.DEFER_BLOCKING 0x0 ;  /* 0x0000000000007b1d */ /* 0x000fe20000010000 */
[----:B------:R-:W-:Y:S02]  /*f560*/  LOP3.LUT R3, R3, 0x30, R2, 0x78, !PT ;  /* 0x0000003003037812 */ /* 0x000fe400078e7802 */
[----:B------:R-:W-:Y:S02]  /*f570*/  LOP3.LUT R2, R2, 0x10, RZ, 0xc0, !PT ;  /* 0x0000001002027812 */ /* 0x000fe400078ec0ff */
[----:B---3--:R-:W-:Y:S01]  /*f580*/  LOP3.LUT R27, R5, 0x40, RZ, 0xc0, !PT ;  /* 0x00000040051b7812 */ /* 0x008fe200078ec0ff */
[----:B------:R-:W-:-:S03]  /*f590*/  IMAD R29, R29, 0x210, RZ ;  /* 0x000002101d1d7824 */ /* 0x000fc600078e02ff */
[----:B------:R-:W-:Y:S01]  /*f5a0*/  LEA.HI R2, R27, R2, RZ, 0x1f ;  /* 0x000000021b027211 */ /* 0x000fe200078ff8ff */
[----:B------:R-:W-:-:S03]  /*f5b0*/  IMAD.SHL.U32 R5, R5, 0x100, RZ ;  /* 0x0000010005057824 */ /* 0x000fc600078e00ff */
[----:B------:R-:W-:-:S04]  /*f5c0*/  LOP3.LUT R2, R29, R2, RZ, 0x3c, !PT ;  /* 0x000000021d027212 */ /* 0x000fc800078e3cff */
[----:B------:R-:W-:-:S05]  /*f5d0*/  LOP3.LUT R2, R2, 0x1000, R5, 0xf8, !PT ;  /* 0x0000100002027812 */ /* 0x000fca00078ef805 */
[----:B------:R-:W0:Y:S01]  /*f5e0*/  LDSM.16.MT88.4 R12, [R2] ;  /* 0x00000000020c783b */ /* 0x000e220000004200 */
[----:B------:R-:W-:-:S03]  /*f5f0*/  LOP3.LUT R28, R28, 0x200, RZ, 0xc0, !PT ;  /* 0x000002001c1c7812 */ /* 0x000fc600078ec0ff */
[----:B------:R-:W-:Y:S02]  /*f600*/  LDSM.16.MT88.4 R20, [R2+0x180] ;  /* 0x000180000214783b */ /* 0x000fe40000004200 */
[----:B------:R-:W-:Y:S02]  /*f610*/  IMAD.IADD R3, R28, 0x1, R3 ;  /* 0x000000011c037824 */ /* 0x000fe400078e0203 */
[----:B0-----:R-:W-:Y:S01]  /*f620*/  STL.64 [R1+0x10], R12 ;  /* 0x0000100c01007387 */ /* 0x001fe20000100a00 */
[----:B------:R-:W-:Y:S02]  /*f630*/  IMAD.MOV.U32 R11, RZ, RZ, R12 ;  /* 0x000000ffff0b7224 */ /* 0x000fe400078e000c */
[----:B------:R-:W-:Y:S01]  /*f640*/  IMAD.MOV.U32 R10, RZ, RZ, R13 ;  /* 0x000000ffff0a7224 */ /* 0x000fe200078e000d */
[----:B------:R-:W-:Y:S01]  /*f650*/  STL.64 [R1+0x18], R14 ;  /* 0x0000180e01007387 */ /* 0x000fe20000100a00 */
[----:B------:R-:W-:Y:S02]  /*f660*/  IMAD.MOV.U32 R9, RZ, RZ, R14 ;  /* 0x000000ffff097224 */ /* 0x000fe400078e000e */
[----:B------:R-:W-:-:S02]  /*f670*/  IMAD.MOV.U32 R8, RZ, RZ, R15 ;  /* 0x000000ffff087224 */ /* 0x000fc400078e000f */
[----:B------:R-:W-:Y:S04]  /*f680*/  LDSM.16.M88.4 R12, [R3+0x4000] ;  /* 0x00400000030c783b */ /* 0x000fe80000000200 */
[----:B--2---:R-:W0:Y:S04]  /*f690*/  LDSM.16.MT88.4 R4, [R0] ;  /* 0x000000000004783b */ /* 0x004e280000004200 */
[----:B------:R-:W-:Y:S04]  /*f6a0*/  LDSM.16.MT88.4 R16, [R0+0x100] ;  /* 0x000100000010783b */ /* 0x000fe80000004200 */
[----:B------:R-:W-:Y:S04]  /*f6b0*/  LDSM.16.MT88.4 R24, [R0+0x180] ;  /* 0x000180000018783b */ /* 0x000fe80000004200 */
[----:B0-----:R0:W-:Y:S04]  /*f6c0*/  STL.64 [R1+0x21b8], R6 ;  /* 0x0021b80601007387 */ /* 0x0011e80000100a00 */
[----:B------:R-:W-:Y:S04]  /*f6d0*/  STL.64 [R1+0x110], R12 ;  /* 0x0001100c01007387 */ /* 0x000fe80000100a00 */
[----:B------:R-:W-:Y:S04]  /*f6e0*/  STL.64 [R1+0x118], R14 ;  /* 0x0001180e01007387 */ /* 0x000fe80000100a00 */
[----:B------:R1:W-:Y:S01]  /*f6f0*/  STL.64 [R1+0x21b0], R4 ;  /* 0x0021b00401007387 */ /* 0x0003e20000100a00 */
[----:B0-----:R-:W-:-:S02]  /*f700*/  IMAD.MOV.U32 R6, RZ, RZ, R9 ;  /* 0x000000ffff067224 */ /* 0x001fc400078e0009 */
[----:B------:R-:W-:Y:S01]  /*f710*/  IMAD.MOV.U32 R7, RZ, RZ, R8 ;  /* 0x000000ffff077224 */ /* 0x000fe200078e0008 */
[----:B------:R-:W-:Y:S01]  /*f720*/  LDSM.16.MT88.4 R12, [R2+0x100] ;  /* 0x00010000020c783b */ /* 0x000fe20000004200 */
[----:B-1----:R-:W-:Y:S02]  /*f730*/  IMAD.MOV.U32 R4, RZ, RZ, R11 ;  /* 0x000000ffff047224 */ /* 0x002fe400078e000b */
[----:B------:R-:W-:Y:S02]  /*f740*/  IMAD.MOV.U32 R5, RZ, RZ, R10 ;  /* 0x000000ffff057224 */ /* 0x000fe400078e000a */
[----:B------:R-:W0:Y:S04]  /*f750*/  LDSM.16.MT88.4 R8, [R2+0x80] ;  /* 0x000080000208783b */ /* 0x000e280000004200 */
[----:B------:R1:W-:Y:S04]  /*f760*/  STL.64 [R1+0x21d8], R6 ;  /* 0x0021d80601007387 */ /* 0x0003e80000100a00 */
[----:B------:R2:W-:Y:S04]  /*f770*/  STL.64 [R1+0x21d0], R4 ;  /* 0x0021d00401007387 */ /* 0x0005e80000100a00 */
[----:B0-----:R-:W-:Y:S01]  /*f780*/  STL.64 [R1], R8 ;  /* 0x0000000801007387 */ /* 0x001fe20000100a00 */
[----:B-1----:R-:W-:-:S02]  /*f790*/  IMAD.MOV.U32 R7, RZ, RZ, R8 ;  /* 0x000000ffff077224 */ /* 0x002fc400078e0008 */
[----:B------:R-:W-:Y:S01]  /*f7a0*/  IMAD.MOV.U32 R6, RZ, RZ, R9 ;  /* 0x000000ffff067224 */ /* 0x000fe200078e0009 */
[----:B------:R-:W-:Y:S01]  /*f7b0*/  STL.64 [R1+0x8], R10 ;  /* 0x0000080a01007387 */ /* 0x000fe20000100a00 */
[----:B--2---:R-:W-:Y:S02]  /*f7c0*/  IMAD.MOV.U32 R5, RZ, RZ, R10 ;  /* 0x000000ffff057224 */ /* 0x004fe400078e000a */
[----:B------:R-:W-:Y:S02]  /*f7d0*/  IMAD.MOV.U32 R4, RZ, RZ, R11 ;  /* 0x000000ffff047224 */ /* 0x000fe400078e000b */
[----:B------:R-:W0:Y:S04]  /*f7e0*/  LDSM.16.MT88.4 R8, [R0+0x80] ;  /* 0x000080000008783b */ /* 0x000e280000004200 */
[----:B0-----:R0:W-:Y:S04]  /*f7f0*/  STL.64 [R1+0x2188], R10 ;  /* 0x0021880a01007387 */ /* 0x0011e80000100a00 */
[----:B------:R1:W-:Y:S01]  /*f800*/  STL.64 [R1+0x2180], R8 ;  /* 0x0021800801007387 */ /* 0x0003e20000100a00 */
[----:B0-----:R-:W-:-:S02]  /*f810*/  IMAD.MOV.U32 R10, RZ, RZ, R5 ;  /* 0x000000ffff0a7224 */ /* 0x001fc400078e0005 */
[----:B------:R-:W-:Y:S02]  /*f820*/  IMAD.MOV.U32 R11, RZ, RZ, R4 ;  /* 0x000000ffff0b7224 */ /* 0x000fe400078e0004 */
[----:B-1----:R-:W-:Y:S02]  /*f830*/  IMAD.MOV.U32 R8, RZ, RZ, R7 ;  /* 0x000000ffff087224 */ /* 0x002fe400078e0007 */
[----:B------:R-:W-:Y:S01]  /*f840*/  IMAD.MOV.U32 R9, RZ, RZ, R6 ;  /* 0x000000ffff097224 */ /* 0x000fe200078e0006 */
[----:B------:R-:W-:Y:S04]  /*f850*/  STL.64 [R1+0x21a8], R10 ;  /* 0x0021a80a01007387 */ /* 0x000fe80000100a00 */
[----:B------:R0:W-:Y:S04]  /*f860*/  STL.64 [R1+0x21a0], R8 ;  /* 0x0021a00801007387 */ /* 0x0001e80000100a00 */
[----:B------:R-:W-:Y:S04]  /*f870*/  STL.64 [R1+0x2178], R14 ;  /* 0x0021780e01007387 */ /* 0x000fe80000100a00 */
[----:B------:R-:W-:Y:S04]  /*f880*/  STL.64 [R1+0x2170], R12 ;  /* 0x0021700c01007387 */ /* 0x000fe80000100a00 */
[----:B------:R-:W-:Y:S04]  /*f890*/  STL.64 [R1+0x2198], R18 ;  /* 0x0021981201007387 */ /* 0x000fe80000100a00 */
[----:B------:R-:W-:Y:S04]  /*f8a0*/  STL.64 [R1+0x2190], R16 ;  /* 0x0021901001007387 */ /* 0x000fe80000100a00 */
[----:B0-----:R-:W2:Y:S04]  /*f8b0*/  LDL.LU.64 R8, [R1+0x2f0] ;  /* 0x0002f00001087983 */ /* 0x001ea80000300a00 */
[----:B------:R-:W3:Y:S04]  /*f8c0*/  LDL.LU.64 R10, [R1+0x2f8] ;  /* 0x0002f800010a7983 */ /* 0x000ee80000300a00 */
[----:B------:R-:W0:Y:S02]  /*f8d0*/  LDSM.16.M88.4 R4, [R3+0x4400] ;  /* 0x004400000304783b */ /* 0x000e240000000200 */
[----:B0-----:R-:W-:-:S02]  /*f8e0*/  IMAD.MOV.U32 R2, RZ, RZ, R6 ;  /* 0x000000ffff027224 */ /* 0x001fc400078e0006 */
[----:B------:R-:W-:Y:S01]  /*f8f0*/  IMAD.MOV.U32 R0, RZ, RZ, R7 ;  /* 0x000000ffff007224 */ /* 0x000fe200078e0007 */
[----:B---3--:R-:W-:Y:S04]  /*f900*/  STL.64 [R1+0x21c8], R10 ;  /* 0x0021c80a01007387 */ /* 0x008fe80000100a00 */
[----:B--2---:R0:W-:Y:S04]  /*f910*/  STL.64 [R1+0x21c0], R8 ;  /* 0x0021c00801007387 */ /* 0x0041e80000100a00 */
[----:B0-----:R-:W2:Y:S04]  /*f920*/  LDL.LU.64 R8, [R1+0x550] ;  /* 0x0005500001087983 */ /* 0x001ea80000300a00 */
[----:B------:R-:W2:Y:S04]  /*f930*/  LDL.LU.64 R10, [R1+0x558] ;  /* 0x00055800010a7983 */ /* 0x000ea80000300a00 */
[----:B------:R-:W3:Y:S04]  /*f940*/  LDL.LU.64 R16, [R1+0x3b0] ;  /* 0x0003b00001107983 */ /* 0x000ee80000300a00 */
[----:B------:R-:W3:Y:S04]  /*f950*/  LDL.LU.64 R18, [R1+0x3b8] ;  /* 0x0003b80001127983 */ /* 0x000ee80000300a00 */
[----:B------:R-:W4:Y:S04]  /*f960*/  LDL.LU.64 R12, [R1+0x210] ;  /* 0x00021000010c7983 */ /* 0x000f280000300a00 */
[----:B------:R-:W4:Y:S04]  /*f970*/  LDL.LU.64 R14, [R1+0x218] ;  /* 0x00021800010e7983 */ /* 0x000f280000300a00 */
[----:B------:R-:W-:Y:S04]  /*f980*/  STL.64 [R1+0x2168], R22 ;  /* 0x0021681601007387 */ /* 0x000fe80000100a00 */
[----:B------:R0:W-:Y:S04]  /*f990*/  STL.64 [R1+0x2160], R20 ;  /* 0x0021601401007387 */ /* 0x0001e80000100a00 */
[----:B0-----:R-:W2:Y:S04]  /*f9a0*/  LDL.LU.64 R20, [R1+0x110] ;  /* 0x0001100001147983 */ /* 0x001ea80000300a00 */
[----:B------:R-:W-:Y:S04]  /*f9b0*/  STL.64 [R1+0x100], R4 ;  /* 0x0001000401007387 */ /* 0x000fe80000100a00 */
[----:B------:R-:W-:Y:S04]  /*f9c0*/  STL.64 [R1+0x108], R6 ;  /* 0x0001080601007387 */ /* 0x000fe80000100a00 */
[----:B------:R-:W0:Y:S04]  /*f9d0*/  LDSM.16.M88.4 R4, [R3+0x4800] ;  /* 0x004800000304783b */ /* 0x000e280000000200 */
[----:B------:R-:W-:Y:S04]  /*f9e0*/  STL [R1+0x1c00], R0 ;  /* 0x001c000001007387 */ /* 0x000fe80000100800 */
[----:B------:R-:W-:Y:S04]  /*f9f0*/  STL [R1+0x1a30], R2 ;  /* 0x001a300201007387 */ /* 0x000fe80000100800 */
[----:B0-----:R-:W-:Y:S04]  /*fa00*/  STL.64 [R1+0xf0], R4 ;  /* 0x0000f00401007387 */ /* 0x001fe80000100a00 */
[----:B------:R-:W-:Y:S04]  /*fa10*/  STL.64 [R1+0xf8], R6 ;  /* 0x0000f80601007387 */ /* 0x000fe80000100a00 */
[----:B------:R-:W0:Y:S04]  /*fa20*/  LDSM.16.M88.4 R4, [R3+0x4c00] ;  /* 0x004c00000304783b */ /* 0x000e280000000200 */
[----:B0-----:R-:W-:Y:S04]  /*fa30*/  STL.64 [R1+0xe0], R4 ;  /* 0x0000e00401007387 */ /* 0x001fe80000100a00 */
[----:B------:R0:W-:Y:S04]  /*fa40*/  STL.64 [R1+0xe8], R6 ;  /* 0x0000e80601007387 */ /* 0x0001e80000100a00 */
[----:B0-----:R-:W2:Y:S04]  /*fa50*/  LDL.LU.64 R6, [R1+0x21d8] ;  /* 0x0021d80001067983 */ /* 0x001ea80000300a00 */
[----:B------:R-:W2:Y:S04]  /*fa60*/  LDL.LU.64 R4, [R1+0x21d0] ;  /* 0x0021d00001047983 */ /* 0x000ea80000300a00 */
[----:B------:R-:W-:Y:S01]  /*fa70*/  STL [R1+0x1fd0], R3 ;  /* 0x001fd00301007387 */ /* 0x000fe20000100800 */
[-C--:B--2---:R-:W-:Y:S03]  /*fa80*/  HMMA.16816.F32.BF16 R4, R4, R20.reuse, R8 ;  /* 0x000000140404723c */ /* 0x084fe60000041808 */
[----:B------:R-:W2:Y:S04]  /*fa90*/  LDL.LU.64 R10, [R1+0x21c8] ;  /* 0x0021c800010a7983 */ /* 0x000ea80000300a00 */
[----:B------:R-:W2:Y:S11]  /*faa0*/  LDL.LU.64 R8, [R1+0x21c0] ;  /* 0x0021c00001087983 */ /* 0x000eb60000300a00 */
[----:B------:R-:W-:Y:S05]  /*fab0*/  @!UPT UIADD3 URZ, URZ, URZ, URZ ;  /* 0x0000003f3f3ff290 */ /* 0x000fea000fffe03f */
[----:B------:R-:W-:Y:S04]  /*fac0*/  STL.64 [R1+0x550], R4 ;  /* 0x0005500401007387 */ /* 0x000fe80000100a00 */
[----:B------:R0:W-:Y:S04]  /*fad0*/  STL.64 [R1+0x558], R6 ;  /* 0x0005580601007387 */ /* 0x0001e80000100a00 */
[----:B0-----:R-:W2:Y:S04]  /*fae0*/  LDL.LU.64 R6, [R1+0x21b8] ;  /* 0x0021b80001067983 */ /* 0x001ea80000300a00 */
[----:B------:R-:W2:Y:S02]  /*faf0*/  LDL.LU.64 R4, [R1+0x21b0] ;  /* 0x0021b00001047983 */ /* 0x000ea40000300a00 */
[-C--:B--2---:R-:W-:Y:S11]  /*fb00*/  HMMA.16816.F32.BF16 R8, R4, R20.reuse, R8 ;  /* 0x000000140408723c */ /* 0x084ff60000041808 */
[----:B------:R-:W-:Y:S11]  /*fb10*/  @!UPT UIADD3 URZ, URZ, URZ, URZ ;  /* 0x0000003f3f3ff290 */ /* 0x000ff6000fffe03f */
[----:B------:R-:W-:Y:S01]  /*fb20*/  @!UPT UIADD3 URZ, URZ, URZ, URZ ;  /* 0x0000003f3f3ff290 */ /* 0x000fe2000fffe03f */
[----:B------:R-:W-:Y:S04]  /*fb30*/  STL.64 [R1+0x7b0], R8 ;  /* 0x0007b00801007387 */ /* 0x000fe80000100a00 */
[----:B------:R0:W-:Y:S04]  /*fb40*/  STL.64 [R1+0x7b8], R10 ;  /* 0x0007b80a01007387 */ /* 0x0001e80000100a00 */
[----:B0-----:R-:W3:Y:S04]  /*fb50*/  LDL.LU.64 R10, [R1+0x21a8] ;  /* 0x0021a800010a7983 */ /* 0x001ee80000300a00 */
[----:B------:R-:W3:Y:S04]  /*fb60*/  LDL.LU.64 R8, [R1+0x21a0] ;  /* 0x0021a00001087983 */ /* 0x000ee80000300a00 */
[----:B------:R-:W-:Y:S04]  /*fb70*/  STL.64 [R1+0x2138], R6 ;  /* 0x0021380601007387 */ /* 0x000fe80000100a00 */
[----:B------:R0:W-:Y:S04]  /*fb80*/  STL.64 [R1+0x2130], R4 ;  /* 0x0021300401007387 */ /* 0x0001e80000100a00 */
[----:B0-----:R-:W2:Y:S04]  /*fb90*/  LDL.LU.64 R4, [R1+0x170] ;  /* 0x0001700001047983 */ /* 0x001ea80000300a00 */
[----:B------:R-:W2:Y:S01]  /*fba0*/  LDL.LU.64 R6, [R1+0x178] ;  /* 0x0001780001067983 */ /* 0x000ea20000300a00 */
[-C--:B---3--:R-:W-:Y:S03]  /*fbb0*/  HMMA.16816.F32.BF16 R8, R8, R20.reuse, R16 ;  /* 0x000000140808723c */ /* 0x088fe60000041810 */
[----:B------:R-:W2:Y:S04]  /*fbc0*/  LDL.LU.64 R18, [R1+0x2198] ;  /* 0x0021980001127983 */ /* 0x000ea80000300a00 */
[----:B------:R-:W2:Y:S11]  /*fbd0*/  LDL.LU.64 R16, [R1+0x2190] ;  /* 0x0021900001107983 */ /* 0x000eb60000300a00 */
[----:B------:R-:W-:Y:S05]  /*fbe0*/  @!UPT UIADD3 URZ, URZ, URZ, URZ ;  /* 0x0000003f3f3ff290 */ /* 0x000fea000fffe03f */
[----:B------:R-:W-:Y:S04]  /*fbf0*/  STL.64 [R1+0x510], R8 ;  /* 0x0005100801007387 */ /* 0x000fe80000100a00 */
[----:B------:R0:W-:Y:S04]  /*fc00*/  STL.64 [R1+0x518], R10 ;  /* 0x0005180a01007387 */ /* 0x0001e80000100a00 */
[----:B0-----:R-:W4:Y:S04]  /*fc10*/  LDL.LU.64 R10, [R1+0x2188] ;  /* 0x00218800010a7983 */ /* 0x001f280000300a00 */
[----:B------:R-:W4:Y:S02]  /*fc20*/  LDL.LU.64 R8, [R1+0x2180] ;  /* 0x0021800001087983 */ /* 0x000f240000300a00 */
[----:B----4-:R-:W-:Y:S11]  /*fc30*/  HMMA.16816.F32.BF16 R12, R8, R20, R12 ;  /* 0x00000014080c723c */ /* 0x010ff6000004180c */
        /* <DEDUP_REMOVED lines=8> */
[----:B0-----:R-:W3:Y:S04]  /*fcc0*/  LDL.LU.64 R8, [R1+0x390] ;  /* 0x0003900001087983 */ /* 0x001ee80000300a00 */
[----:B------:R-:W3:Y:S01]  /*fcd0*/  LDL.LU.64 R10, [R1+0x398] ;  /* 0x00039800010a7983 */ /* 0x000ee20000300a00 */
[----:B------:R-:W-:-:S02]  /*fce0*/  IMAD.MOV.U32 R2, RZ, RZ, R20 ;  /* 0x000000ffff027224 */ /* 0x000fc400078e0014 */
[----:B------:R-:W-:Y:S01]  /*fcf0*/  IMAD.MOV.U32 R0, RZ, RZ, R21 ;  /* 0x000000ffff007224 */ /* 0x000fe200078e0015 */
[----:B---3--:R-:W-:Y:S11]  /*fd00*/  HMMA.16816.F32.BF16 R8, R12, R20, R8 ;  /* 0x000000140c08723c */ /* 0x008ff60000041808 */
[----:B------:R-:W-:Y:S11]  /*fd10*/  @!UPT UIADD3 URZ, URZ, URZ, URZ ;  /* 0x0000003f3f3ff290 */ /* 0x000ff6000fffe03f */
[----:B------:R-:W-:Y:S01]  /*fd20*/  @!UPT UIADD3 URZ, URZ, URZ, URZ ;  /* 0x0000003f3f3ff290 */ /* 0x000fe2000fffe03f */
[----:B------:R0:W-:Y:S04]  /*fd30*/  STL.64 [R1+0x6d0], R8 ;  /* 0x0006d00801007387 */ /* 0x0001e80000100a00 */
[----:B------:R1:W-:Y:S04]  /*fd40*/  STL.64 [R1+0x6d8], R10 ;  /* 0x0006d80a01007387 */ /* 0x0003e80000100a00 */
[----:B------:R-:W3:Y:S04]  /*fd50*/  LDL.LU.64 R22, [R1+0x2168] ;  /* 0x0021680001167983 */ /* 0x000ee80000300a00 */
[----:B------:R-:W3:Y:S04]  /*fd60*/  LDL.LU.64 R20, [R1+0x2160] ;  /* 0x0021600001147983 */ /* 0x000ee80000300a00 */
[----:B0-----:R-:W3:Y:S04]  /*fd70*/  LDL.LU.64 R8, [R1+0x320] ;  /* 0x0003200001087983 */ /* 0x001ee80000300a00 */
[----:B-1----:R-:W3:Y:S04]  /*fd80*/  LDL.LU.64 R10, [R1+0x328] ;  /* 0x00032800010a7983 */ /* 0x002ee80000300a00 */
[----:B------:R-:W-:Y:S04]  /*fd90*/  STL [R1+0x2108], R15 ;  /* 0x0021080f01007387 */ /* 0x000fe80000100800 */
[----:B------:R-:W-:Y:S04]  /*fda0*/  STL [R1+0x2148], R14 ;  /* 0x0021480e01007387 */ /* 0x000fe80000100800 */
[----:B------:R0:W-:Y:S02]  /*fdb0*/  STL.64 [R1+0x2140], R12 ;  /* 0x0021400c01007387 */ /* 0x0001e40000100a00 */
[----:B0-----:R-:W-:-:S02]  /*fdc0*/  IMAD.MOV.U32 R12, RZ, RZ, R2 ;  /* 0x000000ffff0c7224 */ /* 0x001fc400078e0002 */
[----:B------:R-:W-:-:S07]  /*fdd0*/  IMAD.MOV.U32 R13, RZ, RZ, R0 ;  /* 0x000000ffff0d7224 */ /* 0x000fce00078e0000 */
[-C--:B--2---:R-:W-:Y:S11]  /*fde0*/  HMMA.16816.F32.BF16 R4, R16, R12.reuse, R4 ;  /* 0x0000000c1004723c */ /* 0x084ff60000041804 */
[----:B------:R-:W-:Y:S11]  /*fdf0*/  @!UPT UIADD3 URZ, URZ, URZ, URZ ;  /* 0x0000003f3f3ff290 */ /* 0x000ff6000fffe03f */
[----:B------:R-:W-:Y:S01]  /*fe00*/  @!UPT UIADD3 URZ, URZ, URZ, URZ ;  /* 0x0000003f3f3ff290 */ /* 0x000fe2000fffe03f */
[----:B------:R0:W-:Y:S04]  /*fe10*/  STL.64 [R1+0x850], R4 ;  /* 0x0008500401007387 */ /* 0x0001e80000100a00 */
[----:B------:R1:W-:Y:S04]  /*fe20*/  STL.64 [R1+0x858], R6 ;  /* 0x0008580601007387 */ /* 0x0003e80000100a00 */
[----:B0-----:R-:W2:Y:S04]  /*fe30*/  LDL.LU.64 R4, [R1+0xc60] ;  /* 0x000c600001047983 */ /* 0x001ea80000300a00 */
[----:B-1----:R-:W4:Y:S01]  /*fe40*/  LDL.LU.64 R6, [R1+0xc68] ;  /* 0x000c680001067983 */ /* 0x002f220000300a00 */
[-C--:B---3--:R-:W-:Y:S03]  /*fe50*/  HMMA.16816.F32.BF16 R8, R20, R12.reuse, R8 ;  /* 0x0000000c1408723c */ /* 0x088fe60000041808 */
[----:B----4-:R-:W-:Y:S04]  /*fe60*/  STL.64 [R1+0x2158], R6 ;  /* 0x0021580601007387 */ /* 0x010fe80000100a00 */
[----:B--2---:R0:W-:Y:S04]  /*fe70*/  STL.64 [R1+0x2150], R4 ;  /* 0x0021500401007387 */ /* 0x0041e80000100a00 */
[----:B0-----:R-:W2:Y:S04]  /*fe80*/  LDL.LU.64 R4, [R1+0x140] ;  /* 0x0001400001047983 */ /* 0x001ea80000300a00 */
[----:B------:R-:W2:Y:S04]  /*fe90*/  LDL.LU.64 R6, [R1+0x148] ;  /* 0x0001480001067983 */ /* 0x000ea80000300a00 */
[----:B------:R0:W-:Y:S04]  /*fea0*/  STL.64 [R1+0x20f0], R18 ;  /* 0x0020f01201007387 */ /* 0x0001e80000100a00 */
[----:B------:R1:W-:Y:S04]  /*feb0*/  STL.64 [R1+0x20e8], R16 ;  /* 0x0020e81001007387 */ /* 0x0003e80000100a00 */
[----:B0-----:R-:W3:Y:S04]  /*fec0*/  LDL.64 R18, [R1+0x18] ;  /* 0x0000180001127983 */ /* 0x001ee80000100a00 */
[----:B-1----:R-:W3:Y:S04]  /*fed0*/  LDL.64 R16, [R1+0x10] ;  /* 0x0000100001107983 */ /* 0x002ee80000100a00 */
[----:B------:R0:W-:Y:S04]  /*fee0*/  STL.64 [R1+0x6a0], R8 ;  /* 0x0006a00801007387 */ /* 0x0001e80000100a00 */
[----:B------:R1:W-:Y:S04]  /*fef0*/  STL.64 [R1+0x6a8], R10 ;  /* 0x0006a80a01007387 */ /* 0x0003e80000100a00 */
[----:B0-----:R-:W4:Y:S04]  /*ff00*/  LDL.LU.64 R8, [R1+0xae0] ;  /* 0x000ae00001087983 */ /* 0x001f280000300a00 */
[----:B-1----:R-:W2:Y:S04]  /*ff10*/  LDL.LU.64 R10, [R1+0xae8] ;  /* 0x000ae800010a7983 */ /* 0x002ea80000300a00 */
[----:B--2---:R-:W-:Y:S04]  /*ff20*/  STL.64 [R1+0x2118], R10 ;  /* 0x0021180a01007387 */ /* 0x004fe80000100a00 */
[----:B----4-:R0:W-:Y:S04]  /*ff30*/  STL.64 [R1+0x2110], R8 ;  /* 0x0021100801007387 */ /* 0x0101e80000100a00 */
[----:B0-----:R-:W3:Y:S04]  /*ff40*/  LDL.LU.64 R8, [R1+0x100] ;  /* 0x0001000001087983 */ /* 0x001ee80000300a00 */
[----:B------:R0:W-:Y:S04]  /*ff50*/  STL.64 [R1+0x20e0], R22 ;  /* 0x0020e01601007387 */ /* 0x0001e80000100a00 */
[----:B------:R1:W-:Y:S04]  /*ff60*/  STL.64 [R1+0x20d8], R20 ;  /* 0x0020d81401007387 */ /* 0x0003e80000100a00 */
[----:B0-----:R-:W2:Y:S04]  /*ff70*/  LDL.64 R22, [R1+0x8] ;  /* 0x0000080001167983 */ /* 0x001ea80000100a00 */
[----:B-1----:R-:W4:Y:S01]  /*ff80*/  LDL.64 R20, [R1] ;  /* 0x0000000001147983 */ /* 0x002f220000100a00 */
[----:B------:R-:W-:Y:S03]  /*ff90*/  HMMA.16816.F32.BF16 R12, R24, R12, R4 ;  /* 0x0000000c180c723c */ /* 0x000fe60000041804 */
[----:B--2---:R-:W-:Y:S04]  /*ffa0*/  STL.64 [R1+0x2128], R22 ;  /* 0x0021281601007387 */ /* 0x004fe80000100a00 */
[----:B----4-:R0:W-:Y:S04]  /*ffb0*/  STL.64 [R1+0x2120], R20 ;  /* 0x0021201401007387 */ /* 0x0101e80000100a00 */
[----:B0-----:R-:W2:Y:S04]  /*ffc0*/  LDL.LU.64 R20, [R1+0x300] ;  /* 0x0003000001147983 */ /* 0x001ea80000300a00 */
[----:B------:R-:W2:Y:S04]  /*ffd0*/  LDL.LU.64 R22, [R1+0x308] ;  /* 0x0003080001167983 */ /* 0x000ea80000300a00 */
[----:B------:R-:W3:Y:S04]  /*ffe0*/  LDL.LU.64 R6, [R1+0x2158] ;  /* 0x0021580001067983 */ /* 0x000ee80000300a00 */
[----:B------:R-:W3:Y:S04]  /*fff0*/  LDL.LU.64 R4, [R1+0x2150] ;  /* 0x0021500001047983 */ /* 0x000ee80000300a00 */
[----:B------:R-:W-:Y:S04]  /*10000*/  STL.64 [R1+0x7e0], R12 ;  /* 0x0007e00c01007387 */ /* 0x000fe80000100a00 */
[----:B------:R0:W-:Y:S04]  /*10010*/  STL.64 [R1+0x7e8], R14 ;  /* 0x0007e80e01007387 */ /* 0x0001e80000100a00 */
[----:B0-----:R-:W4:Y:S04]  /*10020*/  LDL.LU R14, [R1+0x2148] ;  /* 0x00214800010e7983 */ /* 0x001f280000300800 */
[----:B------:R-:W4:Y:S01]  /*10030*/  LDL.LU.64 R12, [R1+0x2140] ;  /* 0x00214000010c7983 */ /* 0x000f220000300a00 */
[----:B---3--:R-:W-:Y:S11]  /*10040*/  HMMA.16816.F32.BF16 R4, R16, R8, R4 ;  /* 0x000000081004723c */ /* 0x008ff60000041804 */
[----:B------:R-:W-:Y:S11]  /*10050*/  @!UPT UIADD3 URZ, URZ, URZ, URZ ;  /* 0x0000003f3f3ff290 */ /* 0x000ff6000fffe03f */
[----:B------:R-:W-:Y:S01]  /*10060*/  @!UPT UIADD3 URZ, URZ, URZ, URZ ;  /* 0x0000003f3f3ff290 */ /* 0x000fe2000fffe03f */
[----:B------:R-:W-:Y:S04]  /*10070*/  STL.64 [R1+0x3b0], R4 ;  /* 0x0003b00401007387 */ /* 0x000fe80000100a00 */
[----:B------:R0:W-:Y:S04]  /*10080*/  STL.64 [R1+0x3b8], R6 ;  /* 0x0003b80601007387 */ /* 0x0001e80000100a00 */
[----:B0-----:R-:W2:Y:S04]  /*10090*/  LDL.LU.64 R6, [R1+0x2138] ;  /* 0x0021380001067983 */ /* 0x001ea80000300a00 */
[----:B------:R-:W2:Y:S01]  /*100a0*/  LDL.LU.64 R4, [R1+0x2130] ;  /* 0x0021300001047983 */ /* 0x000ea20000300a00 */
[----:B------:R-:W-:-:S02]  /*100b0*/  IMAD.MOV.U32 R15, RZ, RZ, R16 ;  /* 0x000000ffff0f7224 */ /* 0x000fc400078e0010 */
[----:B------:R-:W-:Y:S02]  /*100c0*/  IMAD.MOV.U32 R29, RZ, RZ, R17 ;  /* 0x000000ffff1d7224 */ /* 0x000fe400078e0011 */
[----:B------:R-:W-:Y:S01]  /*100d0*/  IMAD.MOV.U32 R28, RZ, RZ, R18 ;  /* 0x000000ffff1c7224 */ /* 0x000fe200078e0012 */
[----:B------:R-:W3:Y:S01]  /*100e0*/  LDL.LU.64 R16, [R1+0x2a0] ;  /* 0x0002a00001107983 */ /* 0x000ee20000300a00 */
[----:B------:R-:W-:-:S03]  /*100f0*/  IMAD.MOV.U32 R3, RZ, RZ, R19 ;  /* 0x000000ffff037224 */ /* 0x000fc600078e0013 */
[----:B------:R-:W3:Y:S01]  /*10100*/  LDL.LU.64 R18, [R1+0x2a8] ;  /* 0x0002a80001127983 */ /* 0x000ee20000300a00 */
[----:B------:R-:W-:Y:S02]  /*10110*/  IMAD.MOV.U32 R2, RZ, RZ, R8 ;  /* 0x000000ffff027224 */ /* 0x000fe400078e0008 */
[----:B------:R-:W-:Y:S01]  /*10120*/  IMAD.MOV.U32 R0, RZ, RZ, R9 ;  /* 0x000000ffff007224 */ /* 0x000fe200078e0009 */
[----:B--2---:R-:W-:Y:S11]  /*10130*/  HMMA.16816.F32.BF16 R20, R4, R8, R20 ;  /* 0x000000080414723c */ /* 0x004ff60000041814 */
[----:B------:R-:W-:Y:S11]  /*10140*/  @!UPT UIADD3 URZ, URZ, URZ, URZ ;  /* 0x0000003f3f3ff290 */ /* 0x000ff6000fffe03f */
[----:B------:R-:W-:Y:S01]  /*10150*/  @!UPT UIADD3 URZ, URZ, URZ, URZ ;  /* 0x0000003f3f3ff290 */ /* 0x000fe2000fffe03f */
[----:B------:R-:W-:Y:S04]  /*10160*/  STL.64 [R1+0x780], R20 ;  /* 0x0007801401007387 */ /* 0x000fe80000100a00 */
[----:B------:R0:W-:Y:S04]  /*10170*/  STL.64 [R1+0x788], R22 ;  /* 0x0007881601007387 */ /* 0x0001e80000100a00 */
[----:B0-----:R-:W2:Y:S04]  /*10180*/  LDL.LU.64 R22, [R1+0x2128] ;  /* 0x0021280001167983 */ /* 0x001ea80000300a00 */
[----:B------:R-:W2:Y:S04]  /*10190*/  LDL.LU.64 R20, [R1+0x2120] ;  /* 0x0021200001147983 */ /* 0x000ea80000300a00 */
[----:B------:R-:W2:Y:S04]  /*101a0*/  LDL.LU.64 R10, [R1+0x2118] ;  /* 0x00211800010a7983 */ /* 0x000ea80000300a00 */
[----:B------:R-:W2:Y:S04]  /*101b0*/  LDL.LU.64 R8, [R1+0x2110] ;  /* 0x0021100001087983 */ /* 0x000ea80000300a00 */
[----:B------:R0:W-:Y:S04]  /*101c0*/  STL.64 [R1+0x20a0], R6 ;  /* 0x0020a00601007387 */ /* 0x0001e80000100a00 */
[----:B------:R1:W-:Y:S01]  /*101d0*/  STL.64 [R1+0x2098], R4 ;  /* 0x0020980401007387 */ /* 0x0003e20000100a00 */
[----:B0-----:R-:W-:-:S02]  /*101e0*/  IMAD.MOV.U32 R6, RZ, RZ, R28 ;  /* 0x000000ffff067224 */ /* 0x001fc400078e001c */
[----:B------:R-:W-:Y:S02]  /*101f0*/  IMAD.MOV.U32 R7, RZ, RZ, R3 ;  /* 0x000000ffff077224 */ /* 0x000fe400078e0003 */
[----:B-1----:R-:W-:Y:S02]  /*10200*/  IMAD.MOV.U32 R4, RZ, RZ, R15 ;  /* 0x000000ffff047224 */ /* 0x002fe400078e000f */
[----:B------:R-:W-:Y:S01]  /*10210*/  IMAD.MOV.U32 R5, RZ, RZ, R29 ;  /* 0x000000ffff057224 */ /* 0x000fe200078e001d */
[----:B------:R-:W4:Y:S04]  /*10220*/  LDL.LU R15, [R1+0x2108] ;  /* 0x00210800010f7983 */ /* 0x000f280000300800 */
[----:B------:R-:W-:Y:S04]  /*10230*/  STL.64 [R1+0x20c0], R6 ;  /* 0x0020c00601007387 */ /* 0x000fe80000100a00 */
[----:B------:R0:W-:Y:S02]  /*10240*/  STL.64 [R1+0x20b8], R4 ;  /* 0x0020b80401007387 */ /* 0x0001e40000100a00 */
[----:B0-----:R-:W-:-:S02]  /*10250*/  IMAD.MOV.U32 R4, RZ, RZ, R2 ;  /* 0x000000ffff047224 */ /* 0x001fc400078e0002 */
[----:B------:R-:W-:-:S07]  /*10260*/  IMAD.MOV.U32 R5, RZ, RZ, R0 ;  /* 0x000000ffff057224 */ /* 0x000fce00078e0000 */
[----:B--2---:R-:W-:Y:S11]  /*10270*/  HMMA.16816.F32.BF16 R8, R20, R4, R8 ;  /* 0x000000041408723c */ /* 0x004ff60000041808 */
[----:B------:R-:W-:Y:S11]  /*10280*/  @!UPT UIADD3 URZ, URZ, URZ, URZ ;  /* 0x0000003f3f3ff290 */ /* 0x000ff6000fffe03f */
[----:B------:R-:W-:Y:S01]  /*10290*/  @!UPT UIADD3 URZ, URZ, URZ, URZ ;  /* 0x0000003f3f3ff290 */ /* 0x000fe2000fffe03f */
[----:B------:R-:W-:Y:S04]  /*102a0*/  STL.64 [R1+0x320], R8 ;  /* 0x0003200801007387 */ /* 0x000fe80000100a00 */
[----:B------:R0:W-:Y:S04]  /*102b0*/  STL.64 [R1+0x328], R10 ;  /* 0x0003280a01007387 */ /* 0x0001e80000100a00 */
[----:B0-----:R-:W3:Y:S04]  /*102c0*/  LDL.LU.64 R10, [R1+0x2100] ;  /* 0x00210000010a7983 */ /* 0x001ee80000300a00 */
[----:B------:R-:W3:Y:S01]  /*102d0*/  LDL.LU.64 R8, [R1+0x20f8] ;  /* 0x0020f80001087983 */ /* 0x000ee20000300a00 */
[----:B------:R-:W-:-:S02]  /*102e0*/  IMAD.MOV.U32 R6, RZ, RZ, R20 ;  /* 0x000000ffff067224 */ /* 0x000fc400078e0014 */
[----:B------:R-:W-:Y:S02]  /*102f0*/  IMAD.MOV.U32 R3, RZ, RZ, R21 ;  /* 0x000000ffff037224 */ /* 0x000fe400078e0015 */
[----:B------:R-:W-:Y:S02]  /*10300*/  IMAD.MOV.U32 R2, RZ, RZ, R22 ;  /* 0x000000ffff027224 */ /* 0x000fe400078e0016 */
[----:B------:R-:W-:Y:S02]  /*10310*/  IMAD.MOV.U32 R0, RZ, RZ, R23 ;  /* 0x000000ffff007224 */ /* 0x000fe400078e0017 */
[----:B---3--:R-:W-:Y:S01]  /*10320*/  HMMA.16816.F32.BF16 R20, R8, R4, R16 ;  /* 0x000000040814723c */ /* 0x008fe20000041810 */
[----:B------:R-:W4:Y:S04]  /*10330*/  LDL.LU.64 R16, [R1+0x3a0] ;  /* 0x0003a00001107983 */ /* 0x000f280000300a00 */
[----:B------:R-:W4:Y:S11]  /*10340*/  LDL.LU.64 R18, [R1+0x3a8] ;  /* 0x0003a80001127983 */ /* 0x000f360000300a00 */
[----:B------:R-:W-:Y:S07]  /*10350*/  @!UPT UIADD3 URZ, URZ, URZ, URZ ;  /* 0x0000003f3f3ff290 */ /* 0x000fee000fffe03f */
[----:B------:R0:W-:Y:S04]  /*10360*/  STL.64 [R1+0x770], R20 ;  /* 0x0007701401007387 */ /* 0x0001e80000100a00 */
[----:B------:R-:W-:Y:S04]  /*10370*/  STL.64 [R1+0x778], R22 ;  /* 0x0007781601007387 */ /* 0x000fe80000100a00 */
[----:B------:R1:W-:Y:S04]  /*10380*/  STL.64 [R1+0x2070], R10 ;  /* 0x0020700a01007387 */ /* 0x0003e80000100a00 */
[----:B------:R2:W-:Y:S04]  /*10390*/  STL.64 [R1+0x2068], R8 ;  /* 0x0020680801007387 */ /* 0x0005e80000100a00 */
[----:B0-----:R-:W3:Y:S01]  /*103a0*/  LDL.LU.64 R20, [R1+0x1a0] ;  /* 0x0001a00001147983 */ /* 0x001ee20000300a00 */
[----:B-1----:R-:W-:-:S03]  /*103b0*/  IMAD.MOV.U32 R10, RZ, RZ, R2 ;  /* 0x000000ffff0a7224 */ /* 0x002fc600078e0002 */
[----:B------:R-:W3:Y:S01]  /*103c0*/  LDL.LU.64 R22, [R1+0x1a8] ;  /* 0x0001a80001167983 */ /* 0x000ee20000300a00 */
[----:B------:R-:W-:Y:S02]  /*103d0*/  IMAD.MOV.U32 R11, RZ, RZ, R0 ;  /* 0x000000ffff0b7224 */ /* 0x000fe400078e0000 */
[----:B--2---:R-:W-:Y:S02]  /*103e0*/  IMAD.MOV.U32 R8, RZ, RZ, R6 ;  /* 0x000000ffff087224 */ /* 0x004fe400078e0006 */
[----:B------:R-:W-:Y:S01]  /*103f0*/  IMAD.MOV.U32 R9, RZ, RZ, R3 ;  /* 0x000000ffff097224 */ /* 0x000fe200078e0003 */
[----:B------:R-:W-:Y:S04]  /*10400*/  STL.64 [R1+0x2090], R10 ;  /* 0x0020900a01007387 */ /* 0x000fe80000100a00 */
[----:B------:R0:W-:Y:S04]  /*10410*/  STL.64 [R1+0x2088], R8 ;  /* 0x0020880801007387 */ /* 0x0001e80000100a00 */
[----:B0-----:R-:W2:Y:S04]  /*10420*/  LDL.LU.64 R8, [R1+0x310] ;  /* 0x0003100001087983 */ /* 0x001ea80000300a00 */
[----:B------:R-:W2:Y:S04]  /*10430*/  LDL.LU.64 R10, [R1+0x318] ;  /* 0x00031800010a7983 */ /* 0x000ea80000300a00 */
[----:B--2---:R-:W-:Y:S04]  /*10440*/  STL.64 [R1+0x20b0], R10 ;  /* 0x0020b00a01007387 */ /* 0x004fe80000100a00 */
[----:B------:R0:W-:Y:S04]  /*10450*/  STL.64 [R1+0x20a8], R8 ;  /* 0x0020a80801007387 */ /* 0x0001e80000100a00 */
[----:B0-----:R-:W2:Y:S04]  /*10460*/  LDL.LU.64 R8, [R1+0xc50] ;  /* 0x000c500001087983 */ /* 0x001ea80000300a00 */
[----:B------:R-:W2:Y:S01]  /*10470*/  LDL.LU.64 R10, [R1+0xc58] ;  /* 0x000c5800010a7983 */ /* 0x000ea20000300a00 */
[-C--:B----4-:R-:W-:Y:S03]  /*10480*/  HMMA.16816.F32.BF16 R16, R12, R4.reuse, R16 ;  /* 0x000000040c10723c */ /* 0x090fe60000041810 */
[----:B--2---:R-:W-:Y:S04]  /*10490*/  STL.64 [R1+0x20d0], R10 ;  /* 0x0020d00a01007387 */ /* 0x004fe80000100a00 */
[----:B------:R0:W-:Y:S04]  /*104a0*/  STL.64 [R1+0x20c8], R8 ;  /* 0x0020c80801007387 */ /* 0x0001e80000100a00 */
[----:B0-----:R-:W2:Y:S04]  /*104b0*/  LDL.LU.64 R8, [R1+0x150] ;  /* 0x0001500001087983 */ /* 0x001ea80000300a00 */
[----:B------:R-:W2:Y:S08]  /*104c0*/  LDL.LU.64 R10, [R1+0x158] ;  /* 0x00015800010a7983 */ /* 0x000eb00000300a00 */
[----:B------:R-:W-:Y:S04]  /*104d0*/  STL.64 [R1+0x570], R16 ;  /* 0x0005701001007387 */ /* 0x000fe80000100a00 */
[----:B------:R0:W-:Y:S04]  /*104e0*/  STL.64 [R1+0x578], R18 ;  /* 0x0005781201007387 */ /* 0x0001e80000100a00 */
[----:B0-----:R-:W3:Y:S04]  /*104f0*/  LDL.LU.64 R18, [R1+0x20f0] ;  /* 0x0020f00001127983 */ /* 0x001ee80000300a00 */
[----:B------:R-:W3:Y:S04]  /*10500*/  LDL.LU.64 R16, [R1+0x20e8] ;  /* 0x0020e80001107983 */ /* 0x000ee80000300a00 */
[----:B------:R-:W-:Y:S04]  /*10510*/  STL.64 [R1+0x2080], R14 ;  /* 0x0020800e01007387 */ /* 0x000fe80000100a00 */
[----:B------:R0:W-:Y:S04]  /*10520*/  STL.64 [R1+0x2078], R12 ;  /* 0x0020780c01007387 */ /* 0x0001e80000100a00 */
[----:B0-----:R-:W4:Y:S04]  /*10530*/  LDL.LU.64 R12, [R1+0x360] ;  /* 0x00036000010c7983 */ /* 0x001f280000300a00 */
[----:B------:R-:W4:Y:S01]  /*10540*/  LDL.LU.64 R14, [R1+0x368] ;  /* 0x00036800010e7983 */ /* 0x000f220000300a00 */
[-C--:B---3--:R-:W-:Y:S11]  /*10550*/  HMMA.16816.F32.BF16 R20, R16, R4.reuse, R20 ;  /* 0x000000041014723c */ /* 0x088ff60000041814 */
[----:B------:R-:W-:Y:S11]  /*10560*/  @!UPT UIADD3 URZ, URZ, URZ, URZ ;  /* 0x0000003f3f3ff290 */ /* 0x000ff6000fffe03f */
[----:B------:R-:W-:Y:S01]  /*10570*/  @!UPT UIADD3 URZ, URZ, URZ, URZ ;  /* 0x0000003f3f3ff290 */ /* 0x000fe2000fffe03f */
[----:B------:R-:W-:Y:S04]  /*10580*/  STL.64 [R1+0x7f0], R20 ;  /* 0x0007f01401007387 */ /* 0x000fe80000100a00 */
[----:B------:R0:W-:Y:S04]  /*10590*/  STL.64 [R1+0x7f8], R22 ;  /* 0x0007f81601007387 */ /* 0x0001e80000100a00 */
[----:B0-----:R-:W4:Y:S04]  /*105a0*/  LDL.LU.64 R22, [R1+0x20e0] ;  /* 0x0020e00001167983 */ /* 0x001f280000300a00 */
[----:B------:R-:W4:Y:S02]  /*105b0*/  LDL.LU.64 R20, [R1+0x20d8] ;  /* 0x0020d80001147983 */ /* 0x000f240000300a00 */
[-C--:B----4-:R-:W-:Y:S08]  /*105c0*/  HMMA.16816.F32.BF16 R12, R20, R4.reuse, R12 ;  /* 0x00000004140c723c */ /* 0x090ff0000004180c */
[----:B--2---:R-:W-:Y:S11]  /*105d0*/  HMMA.16816.F32.BF16 R4, R24, R4, R8 ;  /* 0x000000041804723c */ /* 0x004ff60000041808 */
[----:B------:R-:W-:Y:S04]  /*105e0*/  @!UPT UIADD3 URZ, URZ, URZ, URZ ;  /* 0x0000003f3f3ff290 */ /* 0x000fe8000fffe03f */
[----:B------:R0:W-:Y:S04]  /*105f0*/  STL.64 [R1+0x560], R12 ;  /* 0x0005600c01007387 */ /* 0x0001e80000100a00 */
[----:B------:R1:W-:Y:S04]  /*10600*/  STL.64 [R1+0x568], R14 ;  /* 0x0005680e01007387 */ /* 0x0003e80000100a00 */
[----:B0-----:R-:W2:Y:S04]  /*10610*/  LDL.LU.64 R12, [R1+0xb30] ;  /* 0x000b3000010c7983 */ /* 0x001ea80000300a00 */
[----:B-1----:R-:W2:Y:S04]  /*10620*/  LDL.LU.64 R14, [R1+0xb38] ;  /* 0x000b3800010e7983 */ /* 0x002ea80000300a00 */
[----:B------:R-:W-:Y:S04]  /*10630*/  STL.64 [R1+0x2060], R22 ;  /* 0x0020601601007387 */ /* 0x000fe80000100a00 */
[----:B------:R0:W-:Y:S04]  /*10640*/  STL.64 [R1+0x2058], R20 ;  /* 0x0020581401007387 */ /* 0x0001e80000100a00 */
[----:B0-----:R-:W3:Y:S04]  /*10650*/  LDL.LU.64 R20, [R1+0x2c0] ;  /* 0x0002c00001147983 */ /* 0x001ee80000300a00 */
[----:B------:R-:W3:Y:S04]  /*10660*/  LDL.LU.64 R22, [R1+0x2c8] ;  /* 0x0002c80001167983 */ /* 0x000ee80000300a00 */
[----:B------:R-:W4:Y:S04]  /*10670*/  LDL.LU.64 R10, [R1+0x20d0] ;  /* 0x0020d000010a7983 */ /* 0x000f280000300a00 */
[----:B------:R-:W4:Y:S04]  /*10680*/  LDL.LU.64 R8, [R1+0x20c8] ;  /* 0x0020c80001087983 */ /* 0x000f280000300a00 */
[----:B------:R-:W-:Y:S04]  /*10690*/  STL.64 [R1+0x7d0], R4 ;  /* 0x0007d00401007387 */ /* 0x000fe80000100a00 */
[----:B------:R0:W-:Y:S04]  /*106a0*/  STL.64 [R1+0x7d8], R6 ;  /* 0x0007d80601007387 */ /* 0x0001e80000100a00 */
[----:B0-----:R-:W4:Y:S04]  /*106b0*/  LDL.LU.64 R6, [R1+0x20c0] ;  /* 0x0020c00001067983 */ /* 0x001f280000300a00 */
[----:B------:R-:W4:Y:S04]  /*106c0*/  LDL.LU.64 R4, [R1+0x20b8] ;  /* 0x0020b80001047983 */ /* 0x000f280000300a00 */
[----:B------:R-:W-:Y:S04]  /*106d0*/  STL.64 [R1+0x2050], R26 ;  /* 0x0020501a01007387 */ /* 0x000fe80000100a00 */
[----:B------:R0:W-:Y:S04]  /*106e0*/  STL.64 [R1+0x2048], R24 ;  /* 0x0020481801007387 */ /* 0x0001e80000100a00 */
[----:B0-----:R-:W4:Y:S02]  /*106f0*/  LDL.LU.64 R24, [R1+0xf0] ;  /* 0x0000f00001187983 */ /* 0x001f240000300a00 */
[----:B----4-:R-:W-:Y:S02]  /*10700*/  HMMA.16816.F32.BF16 R4, R4, R24, R8 ;  /* 0x000000180404723c */ /* 0x010fe40000041808 */
[----:B------:R-:W4:Y:S04]  /*10710*/  LDL.LU.64 R10, [R1+0x20b0] ;  /* 0x0020b000010a7983 */ /* 0x000f280000300a00 */
[----:B------:R-:W4:Y:S11]  /*10720*/  LDL.LU.64 R8, [R1+0x20a8] ;  /* 0x0020a80001087983 */ /* 0x000f360000300a00 */
[----:B------:R-:W-:Y:S06]  /*10730*/  @!UPT UIADD3 URZ, URZ, URZ, URZ ;  /* 0x0000003f3f3ff290 */ /* 0x000fec000fffe03f */
[----:B------:R-:W-:Y:S04]  /*10740*/  STL.64 [R1+0x3a0], R4 ;  /* 0x0003a00401007387 */ /* 0x000fe80000100a00 */
[----:B------:R0:W-:Y:S04]  /*10750*/  STL.64 [R1+0x3a8], R6 ;  /* 0x0003a80601007387 */ /* 0x0001e80000100a00 */
[----:B0-----:R-:W4:Y:S04]  /*10760*/  LDL.LU.64 R6, [R1+0x20a0] ;  /* 0x0020a00001067983 */ /* 0x001f280000300a00 */
[----:B------:R-:W4:Y:S01]  /*10770*/  LDL.LU.64 R4, [R1+0x2098] ;  /* 0x0020980001047983 */ /* 0x000f220000300a00 */
[----:B------:R-:W-:-:S02]  /*10780*/  IMAD.MOV.U32 R2, RZ, RZ, R24 ;  /* 0x000000ffff027224 */ /* 0x000fc400078e0018 */
[----:B------:R-:W-:Y:S01]  /*10790*/  IMAD.MOV.U32 R0, RZ, RZ, R25 ;  /* 0x000000ffff007224 */ /* 0x000fe200078e0019 */
[----:B----4-:R-:W-:Y:S11]  /*107a0*/  HMMA.16816.F32.BF16 R8, R4, R24, R8 ;  /* 0x000000180408723c */ /* 0x010ff60000041808 */
[----:B------:R-:W-:Y:S11]  /*107b0*/  @!UPT UIADD3 URZ, URZ, URZ, URZ ;  /* 0x0000003f3f3ff290 */ /* 0x000ff6000fffe03f */
[----:B------:R-:W-:Y:S01]  /*107c0*/  @!UPT UIADD3 URZ, URZ, URZ, URZ ;  /* 0x0000003f3f3ff290 */ /* 0x000fe2000fffe03f */
[----:B------:R-:W-:Y:S04]  /*107d0*/  STL.64 [R1+0x6f0], R8 ;  /* 0x0006f00801007387 */ /* 0x000fe80000100a00 */
[----:B------:R0:W-:Y:S04]  /*107e0*/  STL.64 [R1+0x6f8], R10 ;  /* 0x0006f80a01007387 */ /* 0x0001e80000100a00 */
[----:B0-----:R-:W2:Y:S04]  /*107f0*/  LDL.LU.64 R10, [R1+0x2090] ;  /* 0x00209000010a7983 */ /* 0x001ea80000300a00 */
[----:B------:R-:W2:Y:S04]  /*10800*/  LDL.LU.64 R8, [R1+0x2088] ;  /* 0x0020880001087983 */ /* 0x000ea80000300a00 */
[----:B------:R-:W4:Y:S04]  /*10810*/  LDL.LU.64 R24, [R1+0x500] ;  /* 0x0005000001187983 */ /* 0x000f280000300a00 */
[----:B------:R-:W4:Y:S04]  /*10820*/  LDL.LU.64 R26, [R1+0x508] ;  /* 0x00050800011a7983 */ /* 0x000f280000300a00 */
[----:B------:R0:W-:Y:S04]  /*10830*/  STL.64 [R1+0x2020], R6 ;  /* 0x0020200601007387 */ /* 0x0001e80000100a00 */
[----:B------:R1:W-:Y:S04]  /*10840*/  STL.64 [R1+0x2018], R4 ;  /* 0x0020180401007387 */ /* 0x0003e80000100a00 */
[----:B0-----:R-:W2:Y:S04]  /*10850*/  LDL.64 R6, [R1+0x18] ;  /* 0x0000180001067983 */ /* 0x001ea80000100a00 */
[----:B-1----:R-:W3:Y:S04]  /*10860*/  LDL.64 R4, [R1+0x10] ;  /* 0x0000100001047983 */ /* 0x002ee80000100a00 */
[----:B--2---:R-:W-:Y:S04]  /*10870*/  STL.64 [R1+0x2030], R6 ;  /* 0x0020300601007387 */ /* 0x004fe80000100a00 */
[----:B---3--:R0:W-:Y:S02]  /*10880*/  STL.64 [R1+0x2028], R4 ;  /* 0x0020280401007387 */ /* 0x0081e40000100a00 */
[----:B0-----:R-:W-:-:S02]  /*10890*/  IMAD.MOV.U32 R4, RZ, RZ, R2 ;  /* 0x000000ffff047224 */ /* 0x001fc400078e0002 */
[----:B------:R-:W-:-:S07]  /*108a0*/  IMAD.MOV.U32 R5, RZ, RZ, R0 ;  /* 0x000000ffff057224 */ /* 0x000fce00078e0000 */
[-C--:B------:R-:W-:Y:S01]  /*108b0*/  HMMA.16816.F32.BF16 R8, R8, R4.reuse, R12 ;  /* 0x000000040808723c */ /* 0x080fe2000004180c */
[----:B------:R-:W4:Y:S04]  /*108c0*/  LDL.LU.64 R14, [R1+0x2080] ;  /* 0x00208000010e7983 */ /* 0x000f280000300a00 */
[----:B------:R-:W4:Y:S11]  /*108d0*/  LDL.LU.64 R12, [R1+0x2078] ;  /* 0x00207800010c7983 */ /* 0x000f360000300a00 */
[----:B------:R-:W-:Y:S07]  /*108e0*/  @!UPT UIADD3 URZ, URZ, URZ, URZ ;  /* 0x0000003f3f3ff290 */ /* 0x000fee000fffe03f */
[----:B------:R-:W-:Y:S04]  /*108f0*/  STL.64 [R1+0x310], R8 ;  /* 0x0003100801007387 */ /* 0x000fe80000100a00 */
[----:B------:R0:W-:Y:S04]  /*10900*/  STL.64 [R1+0x318], R10 ;  /* 0x0003180a01007387 */ /* 0x0001e80000100a00 */
[----:B0-----:R-:W2:Y:S04]  /*10910*/  LDL.LU.64 R10, [R1+0x2070] ;  /* 0x00207000010a7983 */ /* 0x001ea80000300a00 */
[----:B------:R-:W2:Y:S02]  /*10920*/  LDL.LU.64 R8, [R1+0x2068] ;  /* 0x0020680001087983 */ /* 0x000ea40000300a00 */
[-C--:B--2---:R-:W-:Y:S11]  /*10930*/  HMMA.16816.F32.BF16 R20, R8, R4.reuse, R20 ;  /* 0x000000040814723c */ /* 0x084ff60000041814 */
[----:B------:R-:W-:Y:S11]  /*10940*/  @!UPT UIADD3 URZ, URZ, URZ, URZ ;  /* 0x0000003f3f3ff290 */ /* 0x000ff6000fffe03f */
[----:B------:R-:W-:Y:S01]  /*10950*/  @!UPT UIADD3 URZ, URZ, URZ, URZ ;  /* 0x0000003f3f3ff290 */ /* 0x000fe2000fffe03f */
[----:B------:R0:W-:Y:S04]  /*10960*/  STL.64 [R1+0x6e0], R20 ;  /* 0x0006e01401007387 */ /* 0x0001e80000100a00 */
[----:B------:R1:W-:Y:S04]  /*10970*/  STL.64 [R1+0x6e8], R22 ;  /* 0x0006e81601007387 */ /* 0x0003e80000100a00 */
[----:B0-----:R-:W2:Y:S04]  /*10980*/  LDL.LU.64 R20, [R1+0x1d0] ;  /* 0x0001d00001147983 */ /* 0x001ea80000300a00 */
[----:B-1----:R-:W2:Y:S04]  /*10990*/  LDL.LU.64 R22, [R1+0x1d8] ;  /* 0x0001d80001167983 */ /* 0x002ea80000300a00 */
[----:B------:R0:W-:Y:S04]  /*109a0*/  STL.64 [R1+0x1ff0], R10 ;  /* 0x001ff00a01007387 */ /* 0x0001e80000100a00 */
[----:B------:R1:W-:Y:S04]  /*109b0*/  STL.64 [R1+0x1fe8], R8 ;  /* 0x001fe80801007387 */ /* 0x0003e80000100a00 */
[----:B0-----:R-:W3:Y:S04]  /*109c0*/  LDL.64 R10, [R1+0x8] ;  /* 0x00000800010a7983 */ /* 0x001ee80000100a00 */
[----:B-1----:R-:W2:Y:S04]  /*109d0*/  LDL.64 R8, [R1] ;  /* 0x0000000001087983 */ /* 0x002ea80000100a00 */
[----:B---3--:R-:W-:Y:S04]  /*109e0*/  STL.64 [R1+0x2010], R10 ;  /* 0x0020100a01007387 */ /* 0x008fe80000100a00 */
[----:B--2---:R4:W-:Y:S02]  /*109f0*/  STL.64 [R1+0x2008], R8 ;  /* 0x0020080801007387 */ /* 0x0049e40000100a00 */
[-C--:B----4-:R-:W-:Y:S02]  /*10a00*/  HMMA.16816.F32.BF16 R8, R12, R4.reuse, R24 ;  /* 0x000000040c08723c */ /* 0x090fe40000041818 */
[----:B------:R-:W2:Y:S04]  /*10a10*/  LDL.LU.64 R24, [R1+0x380] ;  /* 0x0003800001187983 */ /* 0x000ea80000300a00 */
[----:B------:R-:W2:Y:S11]  /*10a20*/  LDL.LU.64 R26, [R1+0x388] ;  /* 0x00038800011a7983 */ /* 0x000eb60000300a00 */
[----:B------:R-:W-:Y:S06]  /*10a30*/  @!UPT UIADD3 URZ, URZ, URZ, URZ ;  /* 0x0000003f3f3ff290 */ /* 0x000fec000fffe03f */
[----:B------:R0:W-:Y:S04]  /*10a40*/  STL.64 [R1+0x500], R8 ;  /* 0x0005000801007387 */ /* 0x0001e80000100a00 */
[----:B------:R1:W-:Y:S04]  /*10a50*/  STL.64 [R1+0x508], R10 ;  /* 0x0005080a01007387 */ /* 0x0003e80000100a00 */
[----:B0-----:R-:W3:Y:S04]  /*10a60*/  LDL.LU.64 R8, [R1+0x370] ;  /* 0x0003700001087983 */ /* 0x001ee80000300a00 */
[----:B-1----:R-:W4:Y:S01]  /*10a70*/  LDL.LU.64 R10, [R1+0x378] ;  /* 0x00037800010a7983 */ /* 0x002f220000300a00 */
[-C--:B------:R-:W-:Y:S03]  /*10a80*/  HMMA.16816.F32.BF16 R20, R16, R4.reuse, R20 ;  /* 0x000000041014723c */ /* 0x080fe60000041814 */
[----:B----4-:R-:W-:Y:S04]  /*10a90*/  STL.64 [R1+0x2040], R10 ;  /* 0x0020400a01007387 */ /* 0x010fe80000100a00 */
[----:B---3--:R0:W-:Y:S04]  /*10aa0*/  STL.64 [R1+0x2038], R8 ;  /* 0x0020380801007387 */ /* 0x0081e80000100a00 */
[----:B0-----:R-:W3:Y:S04]  /*10ab0*/  LDL.LU.64 R8, [R1+0x160] ;  /* 0x0001600001087983 */ /* 0x001ee80000300a00 */
[----:B------:R-:W3:Y:S04]  /*10ac0*/  LDL.LU.64 R10, [R1+0x168] ;  /* 0x00016800010a7983 */ /* 0x000ee80000300a00 */
[----:B------:R-:W-:Y:S04]  /*10ad0*/  STL [R1+0x1fe0], R12 ;  /* 0x001fe00c01007387 */ /* 0x000fe80000100800 */
[----:B------:R0:W-:Y:S04]  /*10ae0*/  STL [R1+0x1fdc], R13 ;  /* 0x001fdc0d01007387 */ /* 0x0001e80000100800 */
[----:B------:R-:W-:Y:S04]  /*10af0*/  STL [R1+0x1fd8], R14 ;  /* 0x001fd80e01007387 */ /* 0x000fe80000100800 */
[----:B------:R1:W-:Y:S04]  /*10b00*/  STL [R1+0x1fd4], R15 ;  /* 0x001fd40f01007387 */ /* 0x0003e80000100800 */
[----:B0-----:R-:W4:Y:S04]  /*10b10*/  LDL.LU.64 R12, [R1+0xc40] ;  /* 0x000c4000010c7983 */ /* 0x001f280000300a00 */
[----:B-1----:R-:W4:Y:S04]  /*10b20*/  LDL.LU.64 R14, [R1+0xc48] ;  /* 0x000c4800010e7983 */ /* 0x002f280000300a00 */
[----:B------:R-:W-:Y:S04]  /*10b30*/  STL.64 [R1+0x790], R20 ;  /* 0x0007901401007387 */ /* 0x000fe80000100a00 */
[----:B------:R0:W-:Y:S04]  /*10b40*/  STL.64 [R1+0x798], R22 ;  /* 0x0007981601007387 */ /* 0x0001e80000100a00 */
[----:B0-----:R-:W2:Y:S04]  /*10b50*/  LDL.LU.64 R22, [R1+0x2060] ;  /* 0x0020600001167983 */ /* 0x001ea80000300a00 */
[----:B------:R-:W2:Y:S04]  /*10b60*/  LDL.LU.64 R20, [R1+0x2058] ;  /* 0x0020580001147983 */ /* 0x000ea80000300a00 */
[----:B------:R-:W-:Y:S04]  /*10b70*/  STL.64 [R1+0x1fc8], R18 ;  /* 0x001fc81201007387 */ /* 0x000fe80000100a00 */
[----:B------:R0:W-:Y:S04]  /*10b80*/  STL.64 [R1+0x1fc0], R16 ;  /* 0x001fc01001007387 */ /* 0x0001e80000100a00 */
[----:B0-----:R-:W4:Y:S01]  /*10b90*/  LDL.LU.64 R16, [R1+0xe0] ;  /* 0x0000e00001107983 */ /* 0x001f220000300a00 */
[-C--:B--2---:R-:W-:Y:S11]  /*10ba0*/  HMMA.16816.F32.BF16 R24, R20, R4.reuse, R24 ;  /* 0x000000041418723c */ /* 0x084ff60000041818 */
[----:B------:R-:W-:Y:S11]  /*10bb0*/  @!UPT UIADD3 URZ, URZ, URZ, URZ ;  /* 0x0000003f3f3ff290 */ /* 0x000ff6000fffe03f */
[----:B------:R-:W-:Y:S01]  /*10bc0*/  @!UPT UIADD3 URZ, URZ, URZ, URZ ;  /* 0x0000003f3f3ff290 */ /* 0x000fe2000fffe03f */
[----:B------:R-:W-:Y:S04]  /*10bd0*/  STL.64 [R1+0x480], R24 ;  /* 0x0004801801007387 */ /* 0x000fe80000100a00 */
[----:B------:R0:W-:Y:S04]  /*10be0*/  STL.64 [R1+0x488], R26 ;  /* 0x0004881a01007387 */ /* 0x0001e80000100a00 */
[----:B0-----:R-:W3:Y:S04]  /*10bf0*/  LDL.LU.64 R26, [R1+0x2050] ;  /* 0x00205000011a7983 */ /* 0x001ee80000300a00 */
[----:B------:R-:W3:Y:S04]  /*10c00*/  LDL.LU.64 R24, [R1+0x2048] ;  /* 0x0020480001187983 */ /* 0x000ee80000300a00 */
[----:B------:R-:W-:Y:S01]  /*10c10*/  STL [R1+0x1fe4], R23 ;  /* 0x001fe41701007387 */ /* 0x000fe20000100800 */
[----:B---3--:R-:W-:Y:S03]  /*10c20*/  HMMA.16816.F32.BF16 R4, R24, R4, R8 ;  /* 0x000000041804723c */ /* 0x008fe60000041808 */
[----:B------:R-:W2:Y:S04]  /*10c30*/  LDL.LU.64 R10, [R1+0x2040] ;  /* 0x00204000010a7983 */ /* 0x000ea80000300a00 */
[----:B------:R-:W2:Y:S11]  /*10c40*/  LDL.LU.64 R8, [R1+0x2038] ;  /* 0x0020380001087983 */ /* 0x000eb60000300a00 */
[----:B------:R-:W-:Y:S05]  /*10c50*/  @!UPT UIADD3 URZ, URZ, URZ, URZ ;  /* 0x0000003f3f3ff290 */ /* 0x000fea000fffe03f */
[----:B------:R-:W-:Y:S04]  /*10c60*/  STL.64 [R1+0x7c0], R4 ;  /* 0x0007c00401007387 */ /* 0x000fe80000100a00 */
[----:B------:R0:W-:Y:S04]  /*10c70*/  STL.64 [R1+0x7c8], R6 ;  /* 0x0007c80601007387 */ /* 0x0001e80000100a00 */
[----:B0-----:R-:W4:Y:S04]  /*10c80*/  LDL.LU.64 R6, [R1+0x2030] ;  /* 0x0020300001067983 */ /* 0x001f280000300a00 */
[----:B------:R-:W4:Y:S04]  /*10c90*/  LDL.LU.64 R4, [R1+0x2028] ;  /* 0x0020280001047983 */ /* 0x000f280000300a00 */
[----:B------:R-:W-:Y:S04]  /*10ca0*/  STL.64 [R1+0x2000], R26 ;  /* 0x0020001a01007387 */ /* 0x000fe80000100a00 */
[----:B------:R0:W-:Y:S04]  /*10cb0*/  STL.64 [R1+0x1ff8], R24 ;  /* 0x001ff81801007387 */ /* 0x0001e80000100a00 */
[----:B0-----:R-:W3:Y:S04]  /*10cc0*/  LDL.LU.64 R24, [R1+0xb70] ;  /* 0x000b700001187983 */ /* 0x001ee80000300a00 */
[----:B------:R-:W3:Y:S01]  /*10cd0*/  LDL.LU.64 R26, [R1+0xb78] ;  /* 0x000b7800011a7983 */ /* 0x000ee20000300a00 */
[-C--:B----4-:R-:W-:Y:S01]  /*10ce0*/  HMMA.16816.F32.BF16 R12, R4, R16.reuse, R12 ;  /* 0x00000010040c723c */ /* 0x090fe2000004180c */
[----:B------:R-:W-:Y:S11]  /*10cf0*/  IMAD.MOV.U32 R23, RZ, RZ, R4 ;  /* 0x000000ffff177224 */ /* 0x000ff600078e0004 */
[----:B------:R-:W-:Y:S11]  /*10d00*/  @!UPT UIADD3 URZ, URZ, URZ, URZ ;  /* 0x0000003f3f3ff290 */ /* 0x000ff6000fffe03f */
[----:B------:R0:W-:Y:S04]  /*10d10*/  STL.64 [R1+0x390], R12 ;  /* 0x0003900c01007387 */ /* 0x0001e80000100a00 */
[----:B------:R1:W-:Y:S01]  /*10d20*/  STL.64 [R1+0x398], R14 ;  /* 0x0003980e01007387 */ /* 0x0003e20000100a00 */
[----:B0-----:R-:W-:Y:S02]  /*10d30*/  IMAD.MOV.U32 R13, RZ, RZ, R6 ;  /* 0x000000ffff0d7224 */ /* 0x001fe400078e0006 */
[----:B------:R-:W-:Y:S02]  /*10d40*/  IMAD.MOV.U32 R12, RZ, RZ, R5 ;  /* 0x000000ffff0c7224 */ /* 0x000fe400078e0005 */
[----:B-1----:R-:W-:Y:S02]  /*10d50*/  IMAD.MOV.U32 R14, RZ, RZ, R7 ;  /* 0x000000ffff0e7224 */ /* 0x002fe400078e0007 */
[----:B------:R-:W2:Y:S04]  /*10d60*/  LDL.LU.64 R6, [R1+0x2020] ;  /* 0x0020200001067983 */ /* 0x000ea80000300a00 */
        /* <DEDUP_REMOVED lines=12> */
[----:B---3--:R-:W-:Y:S01]  /*10e30*/  HMMA.16816.F32.BF16 R24, R8, R16, R24 ;  /* 0x000000100818723c */ /* 0x008fe20000041818 */
[----:B------:R-:W-:-:S02]  /*10e40*/  IMAD.MOV.U32 R2, RZ, RZ, R10 ;  /* 0x000000ffff027224 */ /* 0x000fc400078e000a */
[----:B------:R-:W-:Y:S02]  /*10e50*/  IMAD.MOV.U32 R0, RZ, RZ, R11 ;  /* 0x000000ffff007224 */ /* 0x000fe400078e000b */
[----:B------:R-:W-:Y:S02]  /*10e60*/  IMAD.MOV.U32 R29, RZ, RZ, R8 ;  /* 0x000000ffff1d7224 */ /* 0x000fe400078e0008 */
[----:B------:R-:W-:Y:S11]  /*10e70*/  IMAD.MOV.U32 R28, RZ, RZ, R9 ;  /* 0x000000ffff1c7224 */ /* 0x000ff600078e0009 */
[----:B------:R-:W-:Y:S05]  /*10e80*/  @!UPT UIADD3 URZ, URZ, URZ, URZ ;  /* 0x0000003f3f3ff290 */ /* 0x000fea000fffe03f */
[----:B------:R-:W-:Y:S04]  /*10e90*/  STL.64 [R1+0x300], R24 ;  /* 0x0003001801007387 */ /* 0x000fe80000100a00 */
[----:B------:R0:W-:Y:S04]  /*10ea0*/  STL.64 [R1+0x308], R26 ;  /* 0x0003081a01007387 */ /* 0x0001e80000100a00 */
[----:B0-----:R-:W3:Y:S04]  /*10eb0*/  LDL.LU.64 R26, [R1+0x2000] ;  /* 0x00200000011a7983 */ /* 0x001ee80000300a00 */
[----:B------:R-:W3:Y:S04]  /*10ec0*/  LDL.LU.64 R24, [R1+0x1ff8] ;  /* 0x001ff80001187983 */ /* 0x000ee80000300a00 */
[----:B------:R-:W2:Y:S04]  /*10ed0*/  LDL.LU.64 R10, [R1+0x1ff0] ;  /* 0x001ff000010a7983 */ /* 0x000ea80000300a00 */
[----:B------:R-:W2:Y:S01]  /*10ee0*/  LDL.LU.64 R8, [R1+0x1fe8] ;  /* 0x001fe80001087983 */ /* 0x000ea20000300a00 */
[----:B------:R-:W-:-:S02]  /*10ef0*/  IMAD.MOV.U32 R15, RZ, RZ, R16 ;  /* 0x000000ffff0f7224 */ /* 0x000fc400078e0010 */
[----:B------:R-:W-:Y:S01]  /*10f00*/  IMAD.MOV.U32 R3, RZ, RZ, R17 ;  /* 0x000000ffff037224 */ /* 0x000fe200078e0011 */
[----:B--2---:R-:W-:Y:S11]  /*10f10*/  HMMA.16816.F32.BF16 R4, R8, R16, R4 ;  /* 0x000000100804723c */ /* 0x004ff60000041804 */
[----:B------:R-:W-:Y:S11]  /*10f20*/  @!UPT UIADD3 URZ, URZ, URZ, URZ ;  /* 0x0000003f3f3ff290 */ /* 0x000ff6000fffe03f */
[----:B------:R-:W-:Y:S01]  /*10f30*/  @!UPT UIADD3 URZ, URZ, URZ, URZ ;  /* 0x0000003f3f3ff290 */ /* 0x000fe2000fffe03f */
[----:B------:R0:W-:Y:S04]  /*10f40*/  STL.64 [R1+0x620], R4 ;  /* 0x0006200401007387 */ /* 0x0001e80000100a00 */
[----:B------:R1:W-:Y:S04]  /*10f50*/  STL.64 [R1+0x628], R6 ;  /* 0x0006280601007387 */ /* 0x0003e80000100a00 */
[----:B------:R-:W2:Y:S04]  /*10f60*/  LDL.LU.64 R16, [R1+0x4f0] ;  /* 0x0004f00001107983 */ /* 0x000ea80000300a00 */
[----:B------:R-:W2:Y:S01]  /*10f70*/  LDL.LU.64 R18, [R1+0x4f8] ;  /* 0x0004f80001127983 */ /* 0x000ea20000300a00 */
[----:B0-----:R-:W-:-:S02]  /*10f80*/  IMAD.MOV.U32 R4, RZ, RZ, R23 ;  /* 0x000000ffff047224 */ /* 0x001fc400078e0017 */
[----:B------:R-:W-:Y:S01]  /*10f90*/  IMAD.MOV.U32 R5, RZ, RZ, R12 ;  /* 0x000000ffff057224 */ /* 0x000fe200078e000c */
[----:B------:R-:W4:Y:S01]  /*10fa0*/  LDL.LU R23, [R1+0x1fe4] ;  /* 0x001fe40001177983 */ /* 0x000f220000300800 */
[----:B-1----:R-:W-:Y:S02]  /*10fb0*/  IMAD.MOV.U32 R6, RZ, RZ, R13 ;  /* 0x000000ffff067224 */ /* 0x002fe400078e000d */
[----:B------:R-:W-:Y:S01]  /*10fc0*/  IMAD.MOV.U32 R7, RZ, RZ, R14 ;  /* 0x000000ffff077224 */ /* 0x000fe200078e000e */
[----:B------:R-:W2:Y:S04]  /*10fd0*/  LDL.LU R12, [R1+0x1fe0] ;  /* 0x001fe000010c7983 */ /* 0x000ea80000300800 */
[----:B------:R-:W2:Y:S04]  /*10fe0*/  LDL.LU R13, [R1+0x1fdc] ;  /* 0x001fdc00010d7983 */ /* 0x000ea80000300800 */
[----:B------:R-:W2:Y:S04]  /*10ff0*/  LDL.LU R14, [R1+0x1fd8] ;  /* 0x001fd800010e7983 */ /* 0x000ea80000300800 */
[----:B------:R-:W-:Y:S04]  /*11000*/  STL.64 [R1+0x1fb8], R6 ;  /* 0x001fb80601007387 */ /* 0x000fe80000100a00 */
[----:B------:R0:W-:Y:S02]  /*11010*/  STL.64 [R1+0x1fb0], R4 ;  /* 0x001fb00401007387 */ /* 0x0001e40000100a00 */
[----:B0-----:R-:W-:-:S02]  /*11020*/  IMAD.MOV.U32 R4, RZ, RZ, R15 ;  /* 0x000000ffff047224 */ /* 0x001fc400078e000f */
[----:B------:R-:W2:Y:S01]  /*11030*/  LDL.LU R15, [R1+0x1fd4] ;  /* 0x001fd400010f7983 */ /* 0x000ea20000300800 */
[----:B------:R-:W-:-:S03]  /*11040*/  IMAD.MOV.U32 R5, RZ, RZ, R3 ;  /* 0x000000ffff057224 */ /* 0x000fc600078e0003 */
[----:B------:R-:W3:Y:S04]  /*11050*/  LDL.LU R3, [R1+0x1fd0] ;  /* 0x001fd00001037983 */ /* 0x000ee80000300800 */
[----:B------:R0:W-:Y:S04]  /*11060*/  STL.64 [R1+0x1f68], R10 ;  /* 0x001f680a01007387 */ /* 0x0001e80000100a00 */
[----:B------:R1:W-:Y:S01]  /*11070*/  STL.64 [R1+0x1f60], R8 ;  /* 0x001f600801007387 */ /* 0x0003e20000100a00 */
[----:B0-----:R-:W-:Y:S02]  /*11080*/  IMAD.MOV.U32 R10, RZ, RZ, R2 ;  /* 0x000000ffff0a7224 */ /* 0x001fe400078e0002 */
[----:B------:R-:W-:-:S02]  /*11090*/  IMAD.MOV.U32 R11, RZ, RZ, R0 ;  /* 0x000000ffff0b7224 */ /* 0x000fc400078e0000 */
[----:B-1----:R-:W-:Y:S02]  /*110a0*/  IMAD.MOV.U32 R8, RZ, RZ, R29 ;  /* 0x000000ffff087224 */ /* 0x002fe400078e001d */
[----:B------:R-:W-:Y:S01]  /*110b0*/  IMAD.MOV.U32 R9, RZ, RZ, R28 ;  /* 0x000000ffff097224 */ /* 0x000fe200078e001c */
[----:B------:R-:W-:Y:S04]  /*110c0*/  STL.64 [R1+0x1f88], R10 ;  /* 0x001f880a01007387 */ /* 0x000fe80000100a00 */
[----:B------:R0:W-:Y:S04]  /*110d0*/  STL.64 [R1+0x1f80], R8 ;  /* 0x001f800801007387 */ /* 0x0001e80000100a00 */
[----:B0-----:R-:W3:Y:S04]  /*110e0*/  LDL.LU.64 R8, [R1+0x200] ;  /* 0x0002000001087983 */ /* 0x001ee80000300a00 */
[----:B------:R-:W3:Y:S01]  /*110f0*/  LDL.LU.64 R10, [R1+0x208] ;  /* 0x00020800010a7983 */ /* 0x000ee20000300a00 */
        /* <DEDUP_REMOVED lines=11> */
[-C--:B---3--:R-:W-:Y:S11]  /*111b0*/  HMMA.16816.F32.BF16 R8, R16, R4.reuse, R8 ;  /* 0x000000041008723c */ /* 0x088ff60000041808 */
[----:B------:R-:W-:Y:S11]  /*111c0*/  @!UPT UIADD3 URZ, URZ, URZ, URZ ;  /* 0x0000003f3f3ff290 */ /* 0x000ff6000fffe03f */
[----:B------:R-:W-:Y:S01]  /*111d0*/  @!UPT UIADD3 URZ, URZ, URZ, URZ ;  /* 0x0000003f3f3ff290 */ /* 0x000fe2000fffe03f */
[----:B------:R0:W-:Y:S04]  /*111e0*/  STL.64 [R1+0x760], R8 ;  /* 0x0007600801007387 */ /* 0x0001e80000100a00 */
[----:B------:R1:W-:Y:S04]  /*111f0*/  STL.64 [R1+0x768], R10 ;  /* 0x0007680a01007387 */ /* 0x0003e80000100a00 */
[----:B0-----:R-:W3:Y:S04]  /*11200*/  LDL.LU.64 R8, [R1+0x340] ;  /* 0x0003400001087983 */ /* 0x001ee80000300a00 */
[----:B-1----:R-:W2:Y:S04]  /*11210*/  LDL.LU.64 R10, [R1+0x348] ;  /* 0x00034800010a7983 */ /* 0x002ea80000300a00 */
[----:B--2---:R-:W-:Y:S04]  /*11220*/  STL.64 [R1+0x1fa8], R10 ;  /* 0x001fa80a01007387 */ /* 0x004fe80000100a00 */
[----:B---3--:R0:W-:Y:S04]  /*11230*/  STL.64 [R1+0x1fa0], R8 ;  /* 0x001fa00801007387 */ /* 0x0081e80000100a00 */
[----:B0-----:R-:W2:Y:S04]  /*11240*/  LDL.LU.64 R8, [R1+0xc30] ;  /* 0x000c300001087983 */ /* 0x001ea80000300a00 */
[----:B------:R-:W2:Y:S04]  /*11250*/  LDL.LU.64 R10, [R1+0xc38] ;  /* 0x000c3800010a7983 */ /* 0x000ea80000300a00 */
[----:B------:R-:W-:Y:S04]  /*11260*/  STL.64 [R1+0x1f78], R18 ;  /* 0x001f781201007387 */ /* 0x000fe80000100a00 */
[----:B------:R0:W-:Y:S04]  /*11270*/  STL.64 [R1+0x1f70], R16 ;  /* 0x001f701001007387 */ /* 0x0001e80000100a00 */
[----:B0-----:R-:W4:Y:S04]  /*11280*/  LDL.LU.64 R16, [R1+0x470] ;  /* 0x0004700001107983 */ /* 0x001f280000300a00 */
[----:B------:R-:W4:Y:S02]  /*11290*/  LDL.LU.64 R18, [R1+0x478] ;  /* 0x0004780001127983 */ /* 0x000f240000300a00 */
[-C--:B----4-:R-:W-:Y:S08]  /*112a0*/  HMMA.16816.F32.BF16 R16, R20, R4.reuse, R16 ;  /* 0x000000041410723c */ /* 0x090ff00000041810 */
[----:B------:R-:W-:Y:S11]  /*112b0*/  HMMA.16816.F32.BF16 R4, R24, R4, R12 ;  /* 0x000000041804723c */ /* 0x000ff6000004180c */
[----:B------:R-:W-:Y:S04]  /*112c0*/  @!UPT UIADD3 URZ, URZ, URZ, URZ ;  /* 0x0000003f3f3ff290 */ /* 0x000fe8000fffe03f */
[----:B------:R0:W-:Y:S04]  /*112d0*/  STL.64 [R1+0x470], R16 ;  /* 0x0004701001007387 */ /* 0x0001e80000100a00 */
[----:B------:R1:W-:Y:S04]  /*112e0*/  STL.64 [R1+0x478], R18 ;  /* 0x0004781201007387 */ /* 0x0003e80000100a00 */
[----:B0-----:R-:W3:Y:S04]  /*112f0*/  LDL.LU.64 R16, [R1+0x9d0] ;  /* 0x0009d00001107983 */ /* 0x001ee80000300a00 */
[----:B-1----:R-:W3:Y:S04]  /*11300*/  LDL.LU.64 R18, [R1+0x9d8] ;  /* 0x0009d80001127983 */ /* 0x002ee80000300a00 */
[----:B------:R-:W-:Y:S04]  /*11310*/  STL.64 [R1+0x840], R4 ;  /* 0x0008400401007387 */ /* 0x000fe80000100a00 */
[----:B------:R-:W-:Y:S04]  /*11320*/  STL.64 [R1+0x848], R6 ;  /* 0x0008480601007387 */ /* 0x000fe80000100a00 */
[----:B------:R-:W0:Y:S04]  /*11330*/  LDSM.16.M88.4 R4, [R3+0x5400] ;  /* 0x005400000304783b */ /* 0x000e280000000200 */
[----:B------:R-:W4:Y:S04]  /*11340*/  LDL.LU.64 R12, [R1+0x2b0] ;  /* 0x0002b000010c7983 */ /* 0x000f280000300a00 */
[----:B------:R-:W4:Y:S04]  /*11350*/  LDL.LU.64 R14, [R1+0x2b8] ;  /* 0x0002b800010e7983 */ /* 0x000f280000300a00 */
[----:B------:R-:W-:Y:S04]  /*11360*/  STL.64 [R1+0x1f48], R26 ;  /* 0x001f481a01007387 */ /* 0x000fe80000100a00 */
[----:B------:R-:W-:Y:S04]  /*11370*/  STL.64 [R1+0x1f40], R24 ;  /* 0x001f401801007387 */ /* 0x000fe80000100a00 */
[----:B------:R-:W1:Y:S04]  /*11380*/  LDSM.16.M88.4 R24, [R3+0x5000] ;  /* 0x005000000318783b */ /* 0x000e680000000200 */
[----:B0-----:R-:W-:Y:S01]  /*11390*/  STL.64 [R1+0xc0], R4 ;  /* 0x0000c00401007387 */ /* 0x001fe20000100a00 */
[----:B------:R-:W-:-:S02]  /*113a0*/  IMAD.MOV.U32 R2, RZ, RZ, R4 ;  /* 0x000000ffff027224 */ /* 0x000fc400078e0004 */
[----:B------:R-:W-:Y:S01]  /*113b0*/  IMAD.MOV.U32 R0, RZ, RZ, R5 ;  /* 0x000000ffff007224 */ /* 0x000fe200078e0005 */
[----:B------:R-:W-:Y:S04]  /*113c0*/  STL.64 [R1+0xc8], R6 ;  /* 0x0000c80601007387 */ /* 0x000fe80000100a00 */
[----:B------:R-:W0:Y:S04]  /*113d0*/  LDSM.16.M88.4 R4, [R3+0x5800] ;  /* 0x005800000304783b */ /* 0x000e280000000200 */
[----:B-1----:R-:W-:Y:S04]  /*113e0*/  STL.64 [R1+0xd8], R26 ;  /* 0x0000d81a01007387 */ /* 0x002fe80000100a00 */
[----:B0-----:R-:W-:Y:S04]  /*113f0*/  STL.64 [R1+0xb0], R4 ;  /* 0x0000b00401007387 */ /* 0x001fe80000100a00 */
[----:B------:R-:W-:Y:S04]  /*11400*/  STL.64 [R1+0xb8], R6 ;  /* 0x0000b80601007387 */ /* 0x000fe80000100a00 */
[----:B------:R-:W0:Y:S04]  /*11410*/  LDSM.16.M88.4 R4, [R3+0x5c00] ;  /* 0x005c00000304783b */ /* 0x000e280000000200 */
[----:B0-----:R-:W-:Y:S04]  /*11420*/  STL.64 [R1+0xa0], R4 ;  /* 0x0000a00401007387 */ /* 0x001fe80000100a00 */
[----:B------:R0:W-:Y:S04]  /*11430*/  STL.64 [R1+0xa8], R6 ;  /* 0x0000a80601007387 */ /* 0x0001e80000100a00 */
[----:B0-----:R-:W2:Y:S04]  /*11440*/  LDL.LU.64 R6, [R1+0x1fb8] ;  /* 0x001fb80001067983 */ /* 0x001ea80000300a00 */
[----:B------:R-:W2:Y:S02]  /*11450*/  LDL.LU.64 R4, [R1+0x1fb0] ;  /* 0x001fb00001047983 */ /* 0x000ea40000300a00 */
[-C--:B--2---:R-:W-:Y:S02]  /*11460*/  HMMA.16816.F32.BF16 R4, R4, R24.reuse, R8 ;  /* 0x000000180404723c */ /* 0x084fe40000041808 */
[----:B------:R-:W2:Y:S04]  /*11470*/  LDL.LU.64 R10, [R1+0x1fa8] ;  /* 0x001fa800010a7983 */ /* 0x000ea80000300a00 */
[----:B------:R-:W2:Y:S11]  /*11480*/  LDL.LU.64 R8, [R1+0x1fa0] ;  /* 0x001fa00001087983 */ /* 0x000eb60000300a00 */
[----:B------:R-:W-:Y:S06]  /*11490*/  @!UPT UIADD3 URZ, URZ, URZ, URZ ;  /* 0x0000003f3f3ff290 */ /* 0x000fec000fffe03f */
        /* <DEDUP_REMOVED lines=23> */
[-C--:B----4-:R-:W-:Y:S11]  /*11610*/  HMMA.16816.F32.BF16 R12, R8, R24.reuse, R12 ;  /* 0x00000018080c723c */ /* 0x090ff6000004180c */
        /* <DEDUP_REMOVED lines=9> */
[----:B------:R-:W3:Y:S02]  /*116b0*/  LDL.LU.64 R10, [R1+0x4e8] ;  /* 0x0004e800010a7983 */ /* 0x000ee40000300a00 */
[----:B---3--:R-:W-:Y:S11]  /*116c0*/  HMMA.16816.F32.BF16 R8, R12, R24, R8 ;  /* 0x000000180c08723c */ /* 0x008ff60000041808 */
[----:B------:R-:W-:Y:S11]  /*116d0*/  @!UPT UIADD3 URZ, URZ, URZ, URZ ;  /* 0x0000003f3f3ff290 */ /* 0x000ff6000fffe03f */
[----:B------:R-:W-:Y:S01]  /*116e0*/  @!UPT UIADD3 URZ, URZ, URZ, URZ ;  /* 0x0000003f3f3ff290 */ /* 0x000fe2000fffe03f */
[----:B------:R0:W-:Y:S04]  /*116f0*/  STL.64 [R1+0x4e0], R8 ;  /* 0x0004e00801007387 */ /* 0x0001e80000100a00 */
[----:B------:R-:W-:Y:S01]  /*11700*/  STL.64 [R1+0x4e8], R10 ;  /* 0x0004e80a01007387 */ /* 0x000fe20000100a00 */
[----:B0-----:R-:W-:Y:S02]  /*11710*/  IMAD.MOV.U32 R9, RZ, RZ, R24 ;  /* 0x000000ffff097224 */ /* 0x001fe400078e0018 */
[----:B------:R-:W-:Y:S02]  /*11720*/  IMAD.MOV.U32 R8, RZ, RZ, R25 ;  /* 0x000000ffff087224 */ /* 0x000fe400078e0019 */
[----:B------:R-:W3:Y:S04]  /*11730*/  LDL.LU.64 R24, [R1+0x460] ;  /* 0x0004600001187983 */ /* 0x000ee80000300a00 */
[----:B------:R-:W3:Y:S04]  /*11740*/  LDL.LU.64 R26, [R1+0x468] ;  /* 0x00046800011a7983 */ /* 0x000ee80000300a00 */
[----:B------:R-:W-:Y:S04]  /*11750*/  STL.64 [R1+0x1f28], R14 ;  /* 0x001f280e01007387 */ /* 0x000fe80000100a00 */
[----:B------:R0:W-:Y:S02]  /*11760*/  STL.64 [R1+0x1f20], R12 ;  /* 0x001f200c01007387 */ /* 0x0001e40000100a00 */
[----:B0-----:R-:W-:-:S02]  /*11770*/  IMAD.MOV.U32 R12, RZ, RZ, R9 ;  /* 0x000000ffff0c7224 */ /* 0x001fc400078e0009 */
[----:B------:R-:W-:-:S07]  /*11780*/  IMAD.MOV.U32 R13, RZ, RZ, R8 ;  /* 0x000000ffff0d7224 */ /* 0x000fce00078e0008 */
[-C--:B--2---:R-:W-:Y:S01]  /*11790*/  HMMA.16816.F32.BF16 R8, R16, R12.reuse, R4 ;  /* 0x0000000c1008723c */ /* 0x084fe20000041804 */
[----:B------:R-:W2:Y:S04]  /*117a0*/  LDL.LU.64 R4, [R1+0xc20] ;  /* 0x000c200001047983 */ /* 0x000ea80000300a00 */
[----:B------:R-:W4:Y:S11]  /*117b0*/  LDL.LU.64 R6, [R1+0xc28] ;  /* 0x000c280001067983 */ /* 0x000f360000300a00 */
[----:B------:R-:W-:Y:S07]  /*117c0*/  @!UPT UIADD3 URZ, URZ, URZ, URZ ;  /* 0x0000003f3f3ff290 */ /* 0x000fee000fffe03f */
[----:B------:R-:W-:Y:S04]  /*117d0*/  STL.64 [R1+0x750], R8 ;  /* 0x0007500801007387 */ /* 0x000fe80000100a00 */
[----:B------:R-:W-:Y:S01]  /*117e0*/  STL.64 [R1+0x758], R10 ;  /* 0x0007580a01007387 */ /* 0x000fe20000100a00 */
[-C--:B---3--:R-:W-:Y:S03]  /*117f0*/  HMMA.16816.F32.BF16 R24, R20, R12.reuse, R24 ;  /* 0x0000000c1418723c */ /* 0x088fe60000041818 */
[----:B----4-:R-:W-:Y:S04]  /*11800*/  STL.64 [R1+0x1f38], R6 ;  /* 0x001f380601007387 */ /* 0x010fe80000100a00 */
[----:B--2---:R0:W-:Y:S04]  /*11810*/  STL.64 [R1+0x1f30], R4 ;  /* 0x001f300401007387 */ /* 0x0041e80000100a00 */
[----:B0-----:R-:W2:Y:S04]  /*11820*/  LDL.LU.64 R4, [R1+0x1c0] ;  /* 0x0001c00001047983 */ /* 0x001ea80000300a00 */
[----:B------:R-:W2:Y:S04]  /*11830*/  LDL.LU.64 R6, [R1+0x1c8] ;  /* 0x0001c80001067983 */ /* 0x000ea80000300a00 */
[----:B------:R-:W3:Y:S04]  /*11840*/  LDL.LU.64 R8, [R1+0x350] ;  /* 0x0003500001087983 */ /* 0x000ee80000300a00 */
[----:B------:R-:W3:Y:S04]  /*11850*/  LDL.LU.64 R10, [R1+0x358] ;  /* 0x00035800010a7983 */ /* 0x000ee80000300a00 */
[----:B------:R0:W-:Y:S04]  /*11860*/  STL.64 [R1+0x1ef8], R18 ;  /* 0x001ef81201007387 */ /* 0x0001e80000100a00 */
[----:B------:R1:W-:Y:S04]  /*11870*/  STL.64 [R1+0x1ef0], R16 ;  /* 0x001ef01001007387 */ /* 0x0003e80000100a00 */
[----:B0-----:R-:W4:Y:S04]  /*11880*/  LDL.64 R18, [R1+0x8] ;  /* 0x0000080001127983 */ /* 0x001f280000100a00 */
[----:B-1----:R-:W2:Y:S04]  /*11890*/  LDL.64 R16, [R1] ;  /* 0x0000000001107983 */ /* 0x002ea80000100a00 */
[----:B------:R-:W-:Y:S04]  /*118a0*/  STL.64 [R1+0x460], R24 ;  /* 0x0004601801007387 */ /* 0x000fe80000100a00 */
[----:B------:R0:W-:Y:S04]  /*118b0*/  STL.64 [R1+0x468], R26 ;  /* 0x0004681a01007387 */ /* 0x0001e80000100a00 */
[----:B0-----:R-:W2:Y:S04]  /*118c0*/  LDL.LU.64 R26, [R1+0x1f48] ;  /* 0x001f4800011a7983 */ /* 0x001ea80000300a00 */
[----:B------:R-:W2:Y:S04]  /*118d0*/  LDL.LU.64 R24, [R1+0x1f40] ;  /* 0x001f400001187983 */ /* 0x000ea80000300a00 */
[----:B------:R-:W-:Y:S04]  /*118e0*/  STL.64 [R1+0x1ee8], R22 ;  /* 0x001ee81601007387 */ /* 0x000fe80000100a00 */
[----:B------:R-:W-:Y:S01]  /*118f0*/  STL.64 [R1+0x1ee0], R20 ;  /* 0x001ee01401007387 */ /* 0x000fe20000100a00 */
[----:B--2---:R-:W-:Y:S03]  /*11900*/  HMMA.16816.F32.BF16 R12, R24, R12, R4 ;  /* 0x0000000c180c723c */ /* 0x004fe60000041804 */
[----:B------:R-:W2:Y:S04]  /*11910*/  LDL.LU.64 R6, [R1+0x1f38] ;  /* 0x001f380001067983 */ /* 0x000ea80000300a00 */
[----:B------:R-:W2:Y:S11]  /*11920*/  LDL.LU.64 R4, [R1+0x1f30] ;  /* 0x001f300001047983 */ /* 0x000eb60000300a00 */
[----:B------:R-:W-:Y:S05]  /*11930*/  @!UPT UIADD3 URZ, URZ, URZ, URZ ;  /* 0x0000003f3f3ff290 */ /* 0x000fea000fffe03f */
[----:B------:R-:W-:Y:S04]  /*11940*/  STL.64 [R1+0x830], R12 ;  /* 0x0008300c01007387 */ /* 0x000fe80000100a00 */
[----:B------:R0:W-:Y:S04]  /*11950*/  STL.64 [R1+0x838], R14 ;  /* 0x0008380e01007387 */ /* 0x0001e80000100a00 */
[----:B0-----:R-:W2:Y:S04]  /*11960*/  LDL.LU.64 R14, [R1+0x1f28] ;  /* 0x001f2800010e7983 */ /* 0x001ea80000300a00 */
[----:B------:R-:W2:Y:S04]  /*11970*/  LDL.LU.64 R12, [R1+0x1f20] ;  /* 0x001f2000010c7983 */ /* 0x000ea80000300a00 */
[----:B------:R0:W-:Y:S04]  /*11980*/  STL.64 [R1+0x1ed8], R26 ;  /* 0x001ed81a01007387 */ /* 0x0001e80000100a00 */
[----:B------:R1:W-:Y:S04]  /*11990*/  STL.64 [R1+0x1ed0], R24 ;  /* 0x001ed01801007387 */ /* 0x0003e80000100a00 */
[----:B0-----:R-:W2:Y:S04]  /*119a0*/  LDL.64 R26, [R1+0x18] ;  /* 0x00001800011a7983 */ /* 0x001ea80000100a00 */
[----:B-1----:R-:W2:Y:S01]  /*119b0*/  LDL.64 R24, [R1+0x10] ;  /* 0x0000100001187983 */ /* 0x002ea20000100a00 */
[----:B------:R-:W-:-:S02]  /*119c0*/  IMAD.MOV.U32 R20, RZ, RZ, R2 ;  /* 0x000000ffff147224 */ /* 0x000fc400078e0002 */
        /* <DEDUP_REMOVED lines=10> */
[----:B------:R-:W-:Y:S01]  /*11a70*/  IMAD.MOV.U32 R2, RZ, RZ, R26 ;  /* 0x000000ffff027224 */ /* 0x000fe200078e001a */
[----:B------:R-:W2:Y:S01]  /*11a80*/  LDL.LU.64 R24, [R1+0x2d0] ;  /* 0x0002d00001187983 */ /* 0x000ea20000300a00 */
[----:B------:R-:W-:-:S03]  /*11a90*/  IMAD.MOV.U32 R0, RZ, RZ, R27 ;  /* 0x000000ffff007224 */ /* 0x000fc600078e001b */
[----:B------:R-:W2:Y:S01]  /*11aa0*/  LDL.LU.64 R26, [R1+0x2d8] ;  /* 0x0002d800011a7983 */ /* 0x000ea20000300a00 */
[----:B---3--:R-:W-:Y:S11]  /*11ab0*/  HMMA.16816.F32.BF16 R8, R4, R20, R8 ;  /* 0x000000140408723c */ /* 0x008ff60000041808 */
[----:B------:R-:W-:Y:S11]  /*11ac0*/  @!UPT UIADD3 URZ, URZ, URZ, URZ ;  /* 0x0000003f3f3ff290 */ /* 0x000ff6000fffe03f */
[----:B------:R-:W-:Y:S01]  /*11ad0*/  @!UPT UIADD3 URZ, URZ, URZ, URZ ;  /* 0x0000003f3f3ff290 */ /* 0x000fe2000fffe03f */
[----:B------:R-:W-:Y:S04]  /*11ae0*/  STL.64 [R1+0x670], R8 ;  /* 0x0006700801007387 */ /* 0x000fe80000100a00 */
[----:B------:R0:W-:Y:S04]  /*11af0*/  STL.64 [R1+0x678], R10 ;  /* 0x0006780a01007387 */ /* 0x0001e80000100a00 */
[----:B0-----:R-:W2:Y:S04]  /*11b00*/  LDL.LU.64 R10, [R1+0x1f08] ;  /* 0x001f0800010a7983 */ /* 0x001ea80000300a00 */
[----:B------:R-:W2:Y:S04]  /*11b10*/  LDL.LU.64 R8, [R1+0x1f00] ;  /* 0x001f000001087983 */ /* 0x000ea80000300a00 */
[----:B------:R0:W-:Y:S04]  /*11b20*/  STL.64 [R1+0x1ea8], R6 ;  /* 0x001ea80601007387 */ /* 0x0001e80000100a00 */
[----:B------:R1:W-:Y:S01]  /*11b30*/  STL.64 [R1+0x1ea0], R4 ;  /* 0x001ea00401007387 */ /* 0x0003e20000100a00 */
[----:B0-----:R-:W-:-:S02]  /*11b40*/  IMAD.MOV.U32 R6, RZ, RZ, R2 ;  /* 0x000000ffff067224 */ /* 0x001fc400078e0002 */
[----:B------:R-:W-:Y:S02]  /*11b50*/  IMAD.MOV.U32 R7, RZ, RZ, R0 ;  /* 0x000000ffff077224 */ /* 0x000fe400078e0000 */
[----:B-1----:R-:W-:Y:S02]  /*11b60*/  IMAD.MOV.U32 R4, RZ, RZ, R23 ;  /* 0x000000ffff047224 */ /* 0x002fe400078e0017 */
[----:B------:R-:W-:Y:S01]  /*11b70*/  IMAD.MOV.U32 R5, RZ, RZ, R22 ;  /* 0x000000ffff057224 */ /* 0x000fe200078e0016 */
[----:B------:R-:W-:Y:S04]  /*11b80*/  STL.64 [R1+0x1ec8], R6 ;  /* 0x001ec80601007387 */ /* 0x000fe80000100a00 */
[----:B------:R0:W-:Y:S04]  /*11b90*/  STL.64 [R1+0x1ec0], R4 ;  /* 0x001ec00401007387 */ /* 0x0001e80000100a00 */
[----:B0-----:R-:W3:Y:S04]  /*11ba0*/  LDL.LU.64 R4, [R1+0x9f0] ;  /* 0x0009f00001047983 */ /* 0x001ee80000300a00 */
[----:B------:R-:W3:Y:S01]  /*11bb0*/  LDL.LU.64 R6, [R1+0x9f8] ;  /* 0x0009f80001067983 */ /* 0x000ee20000300a00 */
[----:B----4-:R-:W-:-:S02]  /*11bc0*/  IMAD.MOV.U32 R2, RZ, RZ, R18 ;  /* 0x000000ffff027224 */ /* 0x010fc400078e0012 */
[----:B------:R-:W-:Y:S01]  /*11bd0*/  IMAD.MOV.U32 R0, RZ, RZ, R19 ;  /* 0x000000ffff007224 */ /* 0x000fe200078e0013 */
[-C--:B--2---:R-:W-:Y:S08]  /*11be0*/  HMMA.16816.F32.BF16 R24, R8, R20.reuse, R24 ;  /* 0x000000140818723c */ /* 0x084ff00000041818 */
[----:B---3--:R-:W-:Y:S11]  /*11bf0*/  HMMA.16816.F32.BF16 R4, R16, R20, R4 ;  /* 0x000000141004723c */ /* 0x008ff60000041804 */
[----:B------:R-:W-:Y:S11]  /*11c00*/  @!UPT UIADD3 URZ, URZ, URZ, URZ ;  /* 0x0000003f3f3ff290 */ /* 0x000ff6000fffe03f */
[----:B------:R-:W-:Y:S01]  /*11c10*/  @!UPT UIADD3 URZ, URZ, URZ, URZ ;  /* 0x0000003f3f3ff290 */ /* 0x000fe2000fffe03f */
[----:B------:R0:W-:Y:S04]  /*11c20*/  STL.64 [R1+0x2e0], R4 ;  /* 0x0002e00401007387 */ /* 0x0001e80000100a00 */
[----:B------:R-:W-:Y:S01]  /*11c30*/  STL.64 [R1+0x2e8], R6 ;  /* 0x0002e80601007387 */ /* 0x000fe20000100a00 */
[----:B0-----:R-:W-:Y:S02]  /*11c40*/  IMAD.MOV.U32 R5, RZ, RZ, R16 ;  /* 0x000000ffff057224 */ /* 0x001fe400078e0010 */
[----:B------:R-:W-:Y:S02]  /*11c50*/  IMAD.MOV.U32 R4, RZ, RZ, R17 ;  /* 0x000000ffff047224 */ /* 0x000fe400078e0011 */
[----:B------:R-:W2:Y:S04]  /*11c60*/  LDL.LU.64 R16, [R1+0x4d0] ;  /* 0x0004d00001107983 */ /* 0x000ea80000300a00 */
[----:B------:R-:W2:Y:S04]  /*11c70*/  LDL.LU.64 R18, [R1+0x4d8] ;  /* 0x0004d80001127983 */ /* 0x000ea80000300a00 */
[----:B------:R-:W3:Y:S04]  /*11c80*/  LDL.LU.64 R20, [R1+0x230] ;  /* 0x0002300001147983 */ /* 0x000ee80000300a00 */
[----:B------:R-:W3:Y:S04]  /*11c90*/  LDL.LU.64 R22, [R1+0x238] ;  /* 0x0002380001167983 */ /* 0x000ee80000300a00 */
[----:B------:R0:W-:Y:S04]  /*11ca0*/  STL.64 [R1+0x600], R24 ;  /* 0x0006001801007387 */ /* 0x0001e80000100a00 */
[----:B------:R1:W-:Y:S04]  /*11cb0*/  STL.64 [R1+0x608], R26 ;  /* 0x0006081a01007387 */ /* 0x0003e80000100a00 */
[----:B0-----:R-:W4:Y:S04]  /*11cc0*/  LDL.LU.64 R24, [R1+0x450] ;  /* 0x0004500001187983 */ /* 0x001f280000300a00 */
[----:B-1----:R-:W4:Y:S04]  /*11cd0*/  LDL.LU.64 R26, [R1+0x458] ;  /* 0x00045800011a7983 */ /* 0x002f280000300a00 */
[----:B------:R0:W-:Y:S04]  /*11ce0*/  STL.64 [R1+0x1e88], R10 ;  /* 0x001e880a01007387 */ /* 0x0001e80000100a00 */
[----:B------:R1:W-:Y:S01]  /*11cf0*/  STL.64 [R1+0x1e80], R8 ;  /* 0x001e800801007387 */ /* 0x0003e20000100a00 */
[----:B0-----:R-:W-:-:S02]  /*11d00*/  IMAD.MOV.U32 R10, RZ, RZ, R2 ;  /* 0x000000ffff0a7224 */ /* 0x001fc400078e0002 */
[----:B------:R-:W-:Y:S02]  /*11d10*/  IMAD.MOV.U32 R11, RZ, RZ, R0 ;  /* 0x000000ffff0b7224 */ /* 0x000fe400078e0000 */
[----:B-1----:R-:W-:Y:S02]  /*11d20*/  IMAD.MOV.U32 R8, RZ, RZ, R5 ;  /* 0x000000ffff087224 */ /* 0x002fe400078e0005 */
[----:B------:R-:W-:Y:S02]  /*11d30*/  IMAD.MOV.U32 R9, RZ, RZ, R4 ;  /* 0x000000ffff097224 */ /* 0x000fe400078e0004 */
[----:B------:R-:W2:Y:S04]  /*11d40*/  LDL.LU.64 R4, [R1+0x1e0] ;  /* 0x0001e00001047983 */ /* 0x000ea80000300a00 */
[----:B------:R-:W2:Y:S04]  /*11d50*/  LDL.LU.64 R6, [R1+0x1e8] ;  /* 0x0001e80001067983 */ /* 0x000ea80000300a00 */
[----:B------:R-:W-:Y:S04]  /*11d60*/  STL.64 [R1+0x1eb8], R10 ;  /* 0x001eb80a01007387 */ /* 0x000fe80000100a00 */
[----:B------:R0:W-:Y:S04]  /*11d70*/  STL.64 [R1+0x1eb0], R8 ;  /* 0x001eb00801007387 */ /* 0x0001e80000100a00 */
[----:B0-----:R-:W2:Y:S02]  /*11d80*/  LDL.LU.64 R8, [R1+0xc0] ;  /* 0x0000c00001087983 */ /* 0x001ea40000300a00 */
        /* <DEDUP_REMOVED lines=9> */
[----:B------:R-:W2:Y:S04]  /*11e20*/  LDL.LU.64 R8, [R1+0xc10] ;  /* 0x000c100001087983 */ /* 0x000ea80000300a00 */
[----:B------:R-:W2:Y:S04]  /*11e30*/  LDL.LU.64 R10, [R1+0xc18] ;  /* 0x000c1800010a7983 */ /* 0x000ea80000300a00 */
[----:B------:R-:W-:Y:S04]  /*11e40*/  STL.64 [R1+0x1e98], R14 ;  /* 0x001e980e01007387 */ /* 0x000fe80000100a00 */
[----:B------:R0:W-:Y:S02]  /*11e50*/  STL.64 [R1+0x1e90], R12 ;  /* 0x001e900c01007387 */ /* 0x0001e40000100a00 */
[----:B0-----:R-:W-:-:S02]  /*11e60*/  IMAD.MOV.U32 R12, RZ, RZ, R2 ;  /* 0x000000ffff0c7224 */ /* 0x001fc400078e0002 */
[----:B------:R-:W-:-:S07]  /*11e70*/  IMAD.MOV.U32 R13, RZ, RZ, R0 ;  /* 0x000000ffff0d7224 */ /* 0x000fce00078e0000 */
[-C--:B---3--:R-:W-:Y:S11]  /*11e80*/  HMMA.16816.F32.BF16 R20, R16, R12.reuse, R20 ;  /* 0x0000000c1014723c */ /* 0x088ff60000041814 */
[----:B------:R-:W-:Y:S11]  /*11e90*/  @!UPT UIADD3 URZ, URZ, URZ, URZ ;  /* 0x0000003f3f3ff290 */ /* 0x000ff6000fffe03f */
[----:B------:R-:W-:Y:S01]  /*11ea0*/  @!UPT UIADD3 URZ, URZ, URZ, URZ ;  /* 0x0000003f3f3ff290 */ /* 0x000fe2000fffe03f */
[----:B------:R-:W-:Y:S04]  /*11eb0*/  STL.64 [R1+0x740], R20 ;  /* 0x0007401401007387 */ /* 0x000fe80000100a00 */
[----:B------:R0:W-:Y:S04]  /*11ec0*/  STL.64 [R1+0x748], R22 ;  /* 0x0007481601007387 */ /* 0x0001e80000100a00 */
[----:B0-----:R-:W4:Y:S04]  /*11ed0*/  LDL.LU.64 R22, [R1+0x1ee8] ;  /* 0x001ee80001167983 */ /* 0x001f280000300a00 */
[----:B------:R-:W4:Y:S04]  /*11ee0*/  LDL.LU.64 R20, [R1+0x1ee0] ;  /* 0x001ee00001147983 */ /* 0x000f280000300a00 */
[----:B------:R-:W-:Y:S04]  /*11ef0*/  STL.64 [R1+0x1e78], R18 ;  /* 0x001e781201007387 */ /* 0x000fe80000100a00 */
[----:B------:R0:W-:Y:S04]  /*11f00*/  STL.64 [R1+0x1e70], R16 ;  /* 0x001e701001007387 */ /* 0x0001e80000100a00 */
[----:B0-----:R-:W2:Y:S01]  /*11f10*/  LDL.LU.64 R16, [R1+0xb0] ;  /* 0x0000b00001107983 */ /* 0x001ea20000300a00 */
        /* <DEDUP_REMOVED lines=11> */
[----:B---3--:R-:W-:Y:S03]  /*11fd0*/  HMMA.16816.F32.BF16 R12, R24, R12, R4 ;  /* 0x0000000c180c723c */ /* 0x008fe60000041804 */
[----:B------:R-:W2:Y:S04]  /*11fe0*/  LDL.LU.64 R6, [R1+0x1ec8] ;  /* 0x001ec80001067983 */ /* 0x000ea80000300a00 */
[----:B------:R-:W2:Y:S11]  /*11ff0*/  LDL.LU.64 R4, [R1+0x1ec0] ;  /* 0x001ec00001047983 */ /* 0x000eb60000300a00 */
[----:B------:R-:W-:Y:S05]  /*12000*/  @!UPT UIADD3 URZ, URZ, URZ, URZ ;  /* 0x0000003f3f3ff290 */ /* 0x000fea000fffe03f */
[----:B------:R0:W-:Y:S04]  /*12010*/  STL.64 [R1+0x820], R12 ;  /* 0x0008200c01007387 */ /* 0x0001e80000100a00 */
[----:B------:R1:W-:Y:S04]  /*12020*/  STL.64 [R1+0x828], R14 ;  /* 0x0008280e01007387 */ /* 0x0003e80000100a00 */
[----:B0-----:R-:W3:Y:S04]  /*12030*/  LDL.LU.64 R12, [R1+0xa30] ;  /* 0x000a3000010c7983 */ /* 0x001ee80000300a00 */
[----:B-1----:R-:W3:Y:S04]  /*12040*/  LDL.LU.64 R14, [R1+0xa38] ;  /* 0x000a3800010e7983 */ /* 0x002ee80000300a00 */
[----:B------:R-:W-:Y:S04]  /*12050*/  STL.64 [R1+0x1e58], R26 ;  /* 0x001e581a01007387 */ /* 0x000fe80000100a00 */
[----:B------:R0:W-:Y:S04]  /*12060*/  STL.64 [R1+0x1e50], R24 ;  /* 0x001e501801007387 */ /* 0x0001e80000100a00 */
[----:B0-----:R-:W3:Y:S04]  /*12070*/  LDL.LU.64 R24, [R1+0x330] ;  /* 0x0003300001187983 */ /* 0x001ee80000300a00 */
[----:B------:R-:W3:Y:S01]  /*12080*/  LDL.LU.64 R26, [R1+0x338] ;  /* 0x00033800011a7983 */ /* 0x000ee20000300a00 */
[----:B--2---:R-:W-:Y:S03]  /*12090*/  HMMA.16816.F32.BF16 R4, R4, R16, R8 ;  /* 0x000000100404723c */ /* 0x004fe60000041808 */
[----:B------:R-:W3:Y:S04]  /*120a0*/  LDL.LU.64 R10, [R1+0x1eb8] ;  /* 0x001eb800010a7983 */ /* 0x000ee80000300a00 */
[----:B------:R-:W3:Y:S11]  /*120b0*/  LDL.LU.64 R8, [R1+0x1eb0] ;  /* 0x001eb00001087983 */ /* 0x000ef60000300a00 */
[----:B------:R-:W-:Y:S05]  /*120c0*/  @!UPT UIADD3 URZ, URZ, URZ, URZ ;  /* 0x0000003f3f3ff290 */ /* 0x000fea000fffe03f */
        /* <DEDUP_REMOVED lines=9> */
[----:B------:R0:W-:Y:S04]  /*12160*/  STL.64 [R1+0x660], R20 ;  /* 0x0006601401007387 */ /* 0x0001e80000100a00 */
[----:B------:R1:W-:Y:S04]  /*12170*/  STL.64 [R1+0x668], R22 ;  /* 0x0006681601007387 */ /* 0x0003e80000100a00 */
[----:B------:R-:W2:Y:S04]  /*12180*/  LDL.LU.64 R16, [R1+0x4c0] ;  /* 0x0004c00001107983 */ /* 0x000ea80000300a00 */
[----:B------:R-:W2:Y:S04]  /*12190*/  LDL.LU.64 R18, [R1+0x4c8] ;  /* 0x0004c80001127983 */ /* 0x000ea80000300a00 */
[----:B0-----:R-:W4:Y:S04]  /*121a0*/  LDL.LU.64 R20, [R1+0x270] ;  /* 0x0002700001147983 */ /* 0x001f280000300a00 */
[----:B-1----:R-:W4:Y:S04]  /*121b0*/  LDL.LU.64 R22, [R1+0x278] ;  /* 0x0002780001167983 */ /* 0x002f280000300a00 */
        /* <DEDUP_REMOVED lines=9> */
[----:B------:R-:W2:Y:S04]  /*12250*/  LDL.LU.64 R14, [R1+0x1e98] ;  /* 0x001e9800010e7983 */ /* 0x000ea80000300a00 */
[----:B------:R-:W2:Y:S11]  /*12260*/  LDL.LU.64 R12, [R1+0x1e90] ;  /* 0x001e9000010c7983 */ /* 0x000eb60000300a00 */
[----:B------:R-:W-:Y:S07]  /*12270*/  @!UPT UIADD3 URZ, URZ, URZ, URZ ;  /* 0x0000003f3f3ff290 */ /* 0x000fee000fffe03f */
[----:B------:R-:W-:Y:S04]  /*12280*/  STL.64 [R1+0x2d0], R8 ;  /* 0x0002d00801007387 */ /* 0x000fe80000100a00 */
[----:B------:R0:W-:Y:S04]  /*12290*/  STL.64 [R1+0x2d8], R10 ;  /* 0x0002d80a01007387 */ /* 0x0001e80000100a00 */
[----:B0-----:R-:W3:Y:S04]  /*122a0*/  LDL.LU.64 R10, [R1+0x1e88] ;  /* 0x001e8800010a7983 */ /* 0x001ee80000300a00 */
[----:B------:R-:W3:Y:S02]  /*122b0*/  LDL.LU.64 R8, [R1+0x1e80] ;  /* 0x001e800001087983 */ /* 0x000ee40000300a00 */
[-C--:B---3--:R-:W-:Y:S11]  /*122c0*/  HMMA.16816.F32.BF16 R24, R8, R4.reuse, R24 ;  /* 0x000000040818723c */ /* 0x088ff60000041818 */
[----:B------:R-:W-:Y:S11]  /*122d0*/  @!UPT UIADD3 URZ, URZ, URZ, URZ ;  /* 0x0000003f3f3ff290 */ /* 0x000ff6000fffe03f */
[----:B------:R-:W-:Y:S01]  /*122e0*/  @!UPT UIADD3 URZ, URZ, URZ, URZ ;  /* 0x0000003f3f3ff290 */ /* 0x000fe2000fffe03f */
[----:B------:R0:W-:Y:S04]  /*122f0*/  STL.64 [R1+0x5f0], R24 ;  /* 0x0005f01801007387 */ /* 0x0001e80000100a00 */
[----:B------:R1:W-:Y:S04]  /*12300*/  STL.64 [R1+0x5f8], R26 ;  /* 0x0005f81a01007387 */ /* 0x0003e80000100a00 */
[----:B0-----:R-:W3:Y:S04]  /*12310*/  LDL.LU.64 R24, [R1+0x440] ;  /* 0x0004400001187983 */ /* 0x001ee80000300a00 */
[----:B-1----:R-:W3:Y:S04]  /*12320*/  LDL.LU.64 R26, [R1+0x448] ;  /* 0x00044800011a7983 */ /* 0x002ee80000300a00 */
[----:B------:R-:W-:Y:S04]  /*12330*/  STL.64 [R1+0x1e20], R10 ;  /* 0x001e200a01007387 */ /* 0x000fe80000100a00 */
[----:B------:R0:W-:Y:S04]  /*12340*/  STL.64 [R1+0x1e18], R8 ;  /* 0x001e180801007387 */ /* 0x0001e80000100a00 */
[----:B0-----:R-:W3:Y:S01]  /*12350*/  LDL.LU.64 R8, [R1+0xa0] ;  /* 0x0000a00001087983 */ /* 0x001ee20000300a00 */
[-C--:B--2---:R-:W-:Y:S03]  /*12360*/  HMMA.16816.F32.BF16 R16, R12, R4.reuse, R16 ;  /* 0x000000040c10723c */ /* 0x084fe60000041810 */
[----:B---3--:R0:W-:Y:S04]  /*12370*/  STL.64 [R1+0x1e48], R8 ;  /* 0x001e480801007387 */ /* 0x0081e80000100a00 */
[----:B0-----:R-:W2:Y:S04]  /*12380*/  LDL.LU.64 R8, [R1+0x220] ;  /* 0x0002200001087983 */ /* 0x001ea80000300a00 */
[----:B------:R-:W2:Y:S11]  /*12390*/  LDL.LU.64 R10, [R1+0x228] ;  /* 0x00022800010a7983 */ /* 0x000eb60000300a00 */
[----:B------:R-:W-:Y:S01]  /*123a0*/  @!UPT UIADD3 URZ, URZ, URZ, URZ ;  /* 0x0000003f3f3ff290 */ /* 0x000fe2000fffe03f */
        /* <DEDUP_REMOVED lines=8> */
[-C--:B----4-:R-:W-:Y:S11]  /*12430*/  HMMA.16816.F32.BF16 R20, R16, R4.reuse, R20 ;  /* 0x000000041014723c */ /* 0x090ff60000041814 */
        /* <DEDUP_REMOVED lines=8> */
[----:B0-----:R-:W2:Y:S04]  /*124c0*/  LDL.LU.64 R16, [R1+0xc00] ;  /* 0x000c000001107983 */ /* 0x001ea80000300a00 */
[----:B------:R-:W2:Y:S01]  /*124d0*/  LDL.LU.64 R18, [R1+0xc08] ;  /* 0x000c080001127983 */ /* 0x000ea20000300a00 */
[-C--:B----4-:R-:W-:Y:S11]  /*124e0*/  HMMA.16816.F32.BF16 R24, R20, R4.reuse, R24 ;  /* 0x000000041418723c */ /* 0x090ff60000041818 */
[----:B------:R-:W-:Y:S11]  /*124f0*/  @!UPT UIADD3 URZ, URZ, URZ, URZ ;  /* 0x0000003f3f3ff290 */ /* 0x000ff6000fffe03f */
[----:B------:R-:W-:Y:S01]  /*12500*/  @!UPT UIADD3 URZ, URZ, URZ, URZ ;  /* 0x0000003f3f3ff290 */ /* 0x000fe2000fffe03f */
[----:B------:R-:W-:Y:S04]  /*12510*/  STL.64 [R1+0x440], R24 ;  /* 0x0004401801007387 */ /* 0x000fe80000100a00 */
[----:B------:R0:W-:Y:S04]  /*12520*/  STL.64 [R1+0x448], R26 ;  /* 0x0004481a01007387 */ /* 0x0001e80000100a00 */
[----:B0-----:R-:W2:Y:S04]  /*12530*/  LDL.LU.64 R26, [R1+0x1e58] ;  /* 0x001e5800011a7983 */ /* 0x001ea80000300a00 */
[----:B------:R-:W2:Y:S02]  /*12540*/  LDL.LU.64 R24, [R1+0x1e50] ;  /* 0x001e500001187983 */ /* 0x000ea40000300a00 */
[----:B--2---:R-:W-:Y:S02]  /*12550*/  HMMA.16816.F32.BF16 R4, R24, R4, R8 ;  /* 0x000000041804723c */ /* 0x004fe40000041808 */
[----:B------:R-:W2:Y:S11]  /*12560*/  LDL.LU.64 R8, [R1+0x1e48] ;  /* 0x001e480001087983 */ /* 0x000eb60000300a00 */
[----:B------:R-:W-:Y:S10]  /*12570*/  @!UPT UIADD3 URZ, URZ, URZ, URZ ;  /* 0x0000003f3f3ff290 */ /* 0x000ff4000fffe03f */
[----:B------:R-:W-:Y:S04]  /*12580*/  STL.64 [R1+0x810], R4 ;  /* 0x0008100401007387 */ /* 0x000fe80000100a00 */
[----:B------:R0:W-:Y:S04]  /*12590*/  STL.64 [R1+0x818], R6 ;  /* 0x0008180601007387 */ /* 0x0001e80000100a00 */
[----:B0-----:R-:W2:Y:S04]  /*125a0*/  LDL.LU.64 R6, [R1+0x1e40] ;  /* 0x001e400001067983 */ /* 0x001ea80000300a00 */
[----:B------:R-:W2:Y:S04]  /*125b0*/  LDL.LU.64 R4, [R1+0x1e38] ;  /* 0x001e380001047983 */ /* 0x000ea80000300a00 */
[----:B------:R-:W-:Y:S04]  /*125c0*/  STL.64 [R1+0x1df0], R26 ;  /* 0x001df01a01007387 */ /* 0x000fe80000100a00 */
[----:B------:R0:W-:Y:S04]  /*125d0*/  STL.64 [R1+0x1de8], R24 ;  /* 0x001de81801007387 */ /* 0x0001e80000100a00 */
[----:B0-----:R-:W4:Y:S04]  /*125e0*/  LDL.LU.64 R24, [R1+0xa40] ;  /* 0x000a400001187983 */ /* 0x001f280000300a00 */
[----:B------:R-:W4:Y:S01]  /*125f0*/  LDL.LU.64 R26, [R1+0xa48] ;  /* 0x000a4800011a7983 */ /* 0x000f220000300a00 */
[----:B--2---:R-:W-:Y:S11]  /*12600*/  HMMA.16816.F32.BF16 R16, R4, R8, R16 ;  /* 0x000000080410723c */ /* 0x004ff60000041810 */
[----:B------:R-:W-:Y:S11]  /*12610*/  @!UPT UIADD3 URZ, URZ, URZ, URZ ;  /* 0x0000003f3f3ff290 */ /* 0x000ff6000fffe03f */
[----:B------:R-:W-:Y:S01]  /*12620*/  @!UPT UIADD3 URZ, URZ, URZ, URZ ;  /* 0x0000003f3f3ff290 */ /* 0x000fe2000fffe03f */
[----:B------:R0:W-:Y:S04]  /*12630*/  STL.64 [R1+0x350], R16 ;  /* 0x0003501001007387 */ /* 0x0001e80000100a00 */
[----:B------:R1:W-:Y:S01]  /*12640*/  STL.64 [R1+0x358], R18 ;  /* 0x0003581201007387 */ /* 0x0003e20000100a00 */
[----:B0-----:R-:W-:Y:S02]  /*12650*/  IMAD.MOV.U32 R17, RZ, RZ, R6 ;  /* 0x000000ffff117224 */ /* 0x001fe400078e0006 */
[----:B------:R-:W-:Y:S02]  /*12660*/  IMAD.MOV.U32 R16, RZ, RZ, R7 ;  /* 0x000000ffff107224 */ /* 0x000fe400078e0007 */
[----:B-1----:R-:W-:Y:S01]  /*12670*/  IMAD.MOV.U32 R19, RZ, RZ, R4 ;  /* 0x000000ffff137224 */ /* 0x002fe200078e0004 */
[----:B------:R-:W3:Y:S01]  /*12680*/  LDL.LU.64 R6, [R1+0x1e30] ;  /* 0x001e300001067983 */ /* 0x000ee20000300a00 */
[----:B------:R-:W-:-:S03]  /*12690*/  IMAD.MOV.U32 R18, RZ, RZ, R5 ;  /* 0x000000ffff127224 */ /* 0x000fc600078e0005 */
[----:B------:R-:W3:Y:S02]  /*126a0*/  LDL.LU.64 R4, [R1+0x1e28] ;  /* 0x001e280001047983 */ /* 0x000ee40000300a00 */
[-C--:B---3--:R-:W-:Y:S11]  /*126b0*/  HMMA.16816.F32.BF16 R12, R4, R8.reuse, R12 ;  /* 0x00000008040c723c */ /* 0x088ff6000004180c */
        /* <DEDUP_REMOVED lines=8> */
[----:B0-----:R-:W4:Y:S04]  /*12740*/  LDL.64 R6, [R1+0x8] ;  /* 0x0000080001067983 */ /* 0x001f280000100a00 */
[----:B-1----:R-:W4:Y:S02]  /*12750*/  LDL.64 R4, [R1] ;  /* 0x0000000001047983 */ /* 0x002f240000100a00 */
[----:B----4-:R-:W-:Y:S11]  /*12760*/  HMMA.16816.F32.BF16 R24, R4, R8, R24 ;  /* 0x000000080418723c */ /* 0x010ff60000041818 */
[----:B------:R-:W-:Y:S11]  /*12770*/  @!UPT UIADD3 URZ, URZ, URZ, URZ ;  /* 0x0000003f3f3ff290 */ /* 0x000ff6000fffe03f */
[----:B------:R-:W-:Y:S01]  /*12780*/  @!UPT UIADD3 URZ, URZ, URZ, URZ ;  /* 0x0000003f3f3ff290 */ /* 0x000fe2000fffe03f */
[----:B------:R-:W-:Y:S04]  /*12790*/  STL.64 [R1+0x2c0], R24 ;  /* 0x0002c01801007387 */ /* 0x000fe80000100a00 */
[----:B------:R0:W-:Y:S04]  /*127a0*/  STL.64 [R1+0x2c8], R26 ;  /* 0x0002c81a01007387 */ /* 0x0001e80000100a00 */
[----:B------:R-:W2:Y:S01]  /*127b0*/  LDL.LU.64 R10, [R1+0x1e20] ;  /* 0x001e2000010a7983 */ /* 0x000ea20000300a00 */
[----:B0-----:R-:W-:Y:S02]  /*127c0*/  IMAD.MOV.U32 R27, RZ, RZ, R8 ;  /* 0x000000ffff1b7224 */ /* 0x001fe400078e0008 */
[----:B------:R-:W-:-:S02]  /*127d0*/  IMAD.MOV.U32 R26, RZ, RZ, R9 ;  /* 0x000000ffff1a7224 */ /* 0x000fc400078e0009 */
[----:B------:R-:W2:Y:S01]  /*127e0*/  LDL.LU.64 R8, [R1+0x1e18] ;  /* 0x001e180001087983 */ /* 0x000ea20000300a00 */
[----:B------:R-:W-:Y:S02]  /*127f0*/  IMAD.MOV.U32 R2, RZ, RZ, R6 ;  /* 0x000000ffff027224 */ /* 0x000fe400078e0006 */
[----:B------:R-:W-:Y:S02]  /*12800*/  IMAD.MOV.U32 R0, RZ, RZ, R7 ;  /* 0x000000ffff007224 */ /* 0x000fe400078e0007 */
[----:B------:R-:W-:Y:S02]  /*12810*/  IMAD.MOV.U32 R25, RZ, RZ, R4 ;  /* 0x000000ffff197224 */ /* 0x000fe400078e0004 */
[----:B------:R-:W-:Y:S02]  /*12820*/  IMAD.MOV.U32 R24, RZ, RZ, R5 ;  /* 0x000000ffff187224 */ /* 0x000fe400078e0005 */
[----:B------:R-:W-:Y:S02]  /*12830*/  IMAD.MOV.U32 R6, RZ, RZ, R17 ;  /* 0x000000ffff067224 */ /* 0x000fe400078e0011 */
[----:B------:R-:W-:-:S02]  /*12840*/  IMAD.MOV.U32 R7, RZ, RZ, R16 ;  /* 0x000000ffff077224 */ /* 0x000fc400078e0010 */
[----:B------:R-:W-:Y:S01]  /*12850*/  IMAD.MOV.U32 R4, RZ, RZ, R19 ;  /* 0x000000ffff047224 */ /* 0x000fe200078e0013 */
[----:B------:R-:W3:Y:S01]  /*12860*/  LDL.LU.64 R16, [R1+0x4b0] ;  /* 0x0004b00001107983 */ /* 0x000ee20000300a00 */
[----:B------:R-:W-:-:S03]  /*12870*/  IMAD.MOV.U32 R5, RZ, RZ, R18 ;  /* 0x000000ffff057224 */ /* 0x000fc600078e0012 */
[----:B------:R-:W3:Y:S04]  /*12880*/  LDL.LU.64 R18, [R1+0x4b8] ;  /* 0x0004b80001127983 */ /* 0x000ee80000300a00 */
        /* <DEDUP_REMOVED lines=10> */
[----:B------:R-:W3:Y:S04]  /*12930*/  LDL.LU.64 R12, [R1+0x1e08] ;  /* 0x001e0800010c7983 */ /* 0x000ee80000300a00 */
        /* <DEDUP_REMOVED lines=20> */
[----:B------:R4:W-:Y:S01]  /*12a80*/  STL.64 [R1+0x1d78], R12 ;  /* 0x001d780c01007387 */ /* 0x0009e20000100a00 */
[-C--:B--2---:R-:W-:Y:S08]  /*12a90*/  HMMA.16816.F32.BF16 R24, R20, R4.reuse, R24 ;  /* 0x000000041418723c */ /* 0x084ff00000041818 */
[-C--:B----4-:R-:W-:Y:S01]  /*12aa0*/  HMMA.16816.F32.BF16 R12, R16, R4.reuse, R8 ;  /* 0x00000004100c723c */ /* 0x090fe20000041808 */
[----:B------:R-:W2:Y:S04]  /*12ab0*/  LDL.LU.64 R8, [R1+0x420] ;  /* 0x0004200001087983 */ /* 0x000ea80000300a00 */
[----:B------:R-:W3:Y:S11]  /*12ac0*/  LDL.LU.64 R10, [R1+0x428] ;  /* 0x00042800010a7983 */ /* 0x000ef60000300a00 */
[----:B------:R-:W-:Y:S07]  /*12ad0*/  @!UPT UIADD3 URZ, URZ, URZ, URZ ;  /* 0x0000003f3f3ff290 */ /* 0x000fee000fffe03f */
[----:B------:R-:W-:Y:S04]  /*12ae0*/  STL.64 [R1+0x720], R12 ;  /* 0x0007200c01007387 */ /* 0x000fe80000100a00 */
[----:B------:R-:W-:Y:S04]  /*12af0*/  STL.64 [R1+0x728], R14 ;  /* 0x0007280e01007387 */ /* 0x000fe80000100a00 */
[----:B---3--:R-:W-:Y:S04]  /*12b00*/  STL.64 [R1+0x1dd0], R10 ;  /* 0x001dd00a01007387 */ /* 0x008fe80000100a00 */
[----:B--2---:R0:W-:Y:S04]  /*12b10*/  STL.64 [R1+0x1dc8], R8 ;  /* 0x001dc80801007387 */ /* 0x0041e80000100a00 */
[----:B0-----:R-:W2:Y:S04]  /*12b20*/  LDL.LU.64 R8, [R1+0xbf0] ;  /* 0x000bf00001087983 */ /* 0x001ea80000300a00 */
[----:B------:R-:W2:Y:S04]  /*12b30*/  LDL.LU.64 R10, [R1+0xbf8] ;  /* 0x000bf800010a7983 */ /* 0x000ea80000300a00 */
        /* <DEDUP_REMOVED lines=8> */
[----:B0-----:R-:W2:Y:S04]  /*12bc0*/  LDL.LU.64 R26, [R1+0x1df0] ;  /* 0x001df000011a7983 */ /* 0x001ea80000300a00 */
[----:B------:R-:W2:Y:S04]  /*12bd0*/  LDL.LU.64 R24, [R1+0x1de8] ;  /* 0x001de80001187983 */ /* 0x000ea80000300a00 */
[----:B------:R-:W-:Y:S04]  /*12be0*/  STL.64 [R1+0x1d70], R22 ;  /* 0x001d701601007387 */ /* 0x000fe80000100a00 */
[----:B------:R0:W-:Y:S04]  /*12bf0*/  STL.64 [R1+0x1d68], R20 ;  /* 0x001d681401007387 */ /* 0x0001e80000100a00 */
[----:B0-----:R-:W2:Y:S04]  /*12c00*/  LDL.LU.64 R20, [R1+0x240] ;  /* 0x0002400001147983 */ /* 0x001ea80000300a00 */
[----:B------:R-:W2:Y:S02]  /*12c10*/  LDL.LU.64 R22, [R1+0x248] ;  /* 0x0002480001167983 */ /* 0x000ea40000300a00 */
[----:B--2---:R-:W-:Y:S02]  /*12c20*/  HMMA.16816.F32.BF16 R4, R24, R4, R20 ;  /* 0x000000041804723c */ /* 0x004fe40000041814 */
[----:B------:R-:W-:Y:S11]  /*12c30*/  LDSM.16.M88.4 R20, [R3+0x6000] ;  /* 0x006000000314783b */ /* 0x000ff60000000200 */
[----:B------:R-:W-:Y:S10]  /*12c40*/  @!UPT UIADD3 URZ, URZ, URZ, URZ ;  /* 0x0000003f3f3ff290 */ /* 0x000ff4000fffe03f */
[----:B------:R-:W-:Y:S04]  /*12c50*/  STL.64 [R1+0x800], R4 ;  /* 0x0008000401007387 */ /* 0x000fe80000100a00 */
[----:B------:R-:W-:Y:S04]  /*12c60*/  STL.64 [R1+0x808], R6 ;  /* 0x0008080601007387 */ /* 0x000fe80000100a00 */
[----:B------:R-:W0:Y:S04]  /*12c70*/  LDSM.16.M88.4 R4, [R3+0x6400] ;  /* 0x006400000304783b */ /* 0x000e280000000200 */
[----:B0-----:R-:W-:Y:S04]  /*12c80*/  STL.64 [R1+0x80], R4 ;  /* 0x0000800401007387 */ /* 0x001fe80000100a00 */
[----:B------:R-:W-:Y:S04]  /*12c90*/  STL.64 [R1+0x88], R6 ;  /* 0x0000880601007387 */ /* 0x000fe80000100a00 */
[----:B------:R-:W0:Y:S04]  /*12ca0*/  LDSM.16.M88.4 R4, [R3+0x6800] ;  /* 0x006800000304783b */ /* 0x000e280000000200 */
[----:B0-----:R-:W-:Y:S04]  /*12cb0*/  STL.64 [R1+0x70], R4 ;  /* 0x0000700401007387 */ /* 0x001fe80000100a00 */
[----:B------:R-:W-:Y:S04]  /*12cc0*/  STL.64 [R1+0x78], R6 ;  /* 0x0000780601007387 */ /* 0x000fe80000100a00 */
[----:B------:R-:W0:Y:S04]  /*12cd0*/  LDSM.16.M88.4 R4, [R3+0x6c00] ;  /* 0x006c00000304783b */ /* 0x000e280000000200 */
[----:B0-----:R-:W-:Y:S04]  /*12ce0*/  STL.64 [R1+0x60], R4 ;  /* 0x0000600401007387 */ /* 0x001fe80000100a00 */
[----:B------:R0:W-:Y:S04]  /*12cf0*/  STL.64 [R1+0x68], R6 ;  /* 0x0000680601007387 */ /* 0x0001e80000100a00 */
[----:B0-----:R-:W2:Y:S04]  /*12d00*/  LDL.LU.64 R6, [R1+0x1de0] ;  /* 0x001de00001067983 */ /* 0x001ea80000300a00 */
[----:B------:R-:W2:Y:S04]  /*12d10*/  LDL.LU.64 R4, [R1+0x1dd8] ;  /* 0x001dd80001047983 */ /* 0x000ea80000300a00 */
[----:B------:R-:W-:Y:S01]  /*12d20*/  STL.64 [R1+0x98], R22 ;  /* 0x0000981601007387 */ /* 0x000fe20000100a00 */
        /* <DEDUP_REMOVED lines=19> */
[----:B---3--:R-:W-:Y:S03]  /*12e60*/  HMMA.16816.F32.BF16 R8, R8, R20, R16 ;  /* 0x000000140808723c */ /* 0x008fe60000041810 */
        /* <DEDUP_REMOVED lines=22> */
[----:B----4-:R-:W-:Y:S04]  /*12fd0*/  STL.64 [R1+0x1d28], R10 ;  /* 0x001d280a01007387 */ /* 0x010fe80000100a00 */
[----:B--2---:R0:W-:Y:S04]  /*12fe0*/  STL.64 [R1+0x1d20], R8 ;  /* 0x001d200801007387 */ /* 0x0041e80000100a00 */
[----:B0-----:R-:W2:Y:S04]  /*12ff0*/  LDL.LU.64 R8, [R1+0x80] ;  /* 0x0000800001087983 */ /* 0x001ea80000300a00 */
[----:B--2---:R0:W-:Y:S02]  /*13000*/  STL.64 [R1+0x1d50], R8 ;  /* 0x001d500801007387 */ /* 0x0041e40000100a00 */
[----:B0-----:R-:W-:-:S02]  /*13010*/  IMAD.MOV.U32 R8, RZ, RZ, R2 ;  /* 0x000000ffff087224 */ /* 0x001fc400078e0002 */
[----:B------:R-:W-:-:S07]  /*13020*/  IMAD.MOV.U32 R9, RZ, RZ, R0 ;  /* 0x000000ffff097224 */ /* 0x000fce00078e0000 */
[-C--:B------:R-:W-:Y:S11]  /*13030*/  HMMA.16816.F32.BF16 R4, R12, R8.reuse, R4 ;  /* 0x000000080c04723c */ /* 0x080ff60000041804 */
        /* <DEDUP_REMOVED lines=11> */
[----:B------:R-:W-:Y:S04]  /*130f0*/  STL.64 [R1+0x1d10], R14 ;  /* 0x001d100e01007387 */ /* 0x000fe80000100a00 */
[----:B------:R0:W-:Y:S04]  /*13100*/  STL.64 [R1+0x1d08], R12 ;  /* 0x001d080c01007387 */ /* 0x0001e80000100a00 */
[----:B0-----:R-:W3:Y:S04]  /*13110*/  LDL.LU.64 R12, [R1+0x8f0] ;  /* 0x0008f000010c7983 */ /* 0x001ee80000300a00 */
[----:B------:R-:W3:Y:S04]  /*13120*/  LDL.LU.64 R14, [R1+0x8f8] ;  /* 0x0008f800010e7983 */ /* 0x000ee80000300a00 */
[----:B------:R-:W-:Y:S04]  /*13130*/  STL.64 [R1+0x710], R20 ;  /* 0x0007101401007387 */ /* 0x000fe80000100a00 */
[----:B------:R0:W-:Y:S04]  /*13140*/  STL.64 [R1+0x718], R22 ;  /* 0x0007181601007387 */ /* 0x0001e80000100a00 */
[----:B0-----:R-:W3:Y:S04]  /*13150*/  LDL.LU.64 R22, [R1+0x1d70] ;  /* 0x001d700001167983 */ /* 0x001ee80000300a00 */
[----:B------:R-:W3:Y:S04]  /*13160*/  LDL.LU.64 R20, [R1+0x1d68] ;  /* 0x001d680001147983 */ /* 0x000ee80000300a00 */
[----:B------:R-:W-:Y:S01]  /*13170*/  STL [R1+0x1d18], R19 ;  /* 0x001d181301007387 */ /* 0x000fe20000100800 */
[-C--:B---3--:R-:W-:Y:S11]  /*13180*/  HMMA.16816.F32.BF16 R12, R20, R8.reuse, R12 ;  /* 0x00000008140c723c */ /* 0x088ff6000004180c */
[----:B------:R-:W-:Y:S11]  /*13190*/  @!UPT UIADD3 URZ, URZ, URZ, URZ ;  /* 0x0000003f3f3ff290 */ /* 0x000ff6000fffe03f */
[----:B------:R-:W-:Y:S01]  /*131a0*/  @!UPT UIADD3 URZ, URZ, URZ, URZ ;  /* 0x0000003f3f3ff290 */ /* 0x000fe2000fffe03f */
[----:B------:R0:W-:Y:S04]  /*131b0*/  STL.64 [R1+0x420], R12 ;  /* 0x0004200c01007387 */ /* 0x0001e80000100a00 */
[----:B------:R1:W-:Y:S04]  /*131c0*/  STL.64 [R1+0x428], R14 ;  /* 0x0004280e01007387 */ /* 0x0003e80000100a00 */
[----:B0-----:R-:W3:Y:S04]  /*131d0*/  LDL.LU.64 R12, [R1+0xa60] ;  /* 0x000a6000010c7983 */ /* 0x001ee80000300a00 */
[----:B-1----:R-:W4:Y:S01]  /*131e0*/  LDL.LU.64 R14, [R1+0xa68] ;  /* 0x000a6800010e7983 */ /* 0x002f220000300a00 */
[----:B--2---:R-:W-:Y:S03]  /*131f0*/  HMMA.16816.F32.BF16 R8, R24, R8, R4 ;  /* 0x000000081808723c */ /* 0x004fe60000041804 */
[----:B----4-:R-:W-:Y:S04]  /*13200*/  STL.64 [R1+0x1d38], R14 ;  /* 0x001d380e01007387 */ /* 0x010fe80000100a00 */
[----:B---3--:R0:W-:Y:S04]  /*13210*/  STL.64 [R1+0x1d30], R12 ;  /* 0x001d300c01007387 */ /* 0x0081e80000100a00 */
[----:B0-----:R-:W2:Y:S04]  /*13220*/  LDL.LU.64 R12, [R1+0x630] ;  /* 0x00063000010c7983 */ /* 0x001ea80000300a00 */
[----:B------:R-:W2:Y:S04]  /*13230*/  LDL.LU.64 R14, [R1+0x638] ;  /* 0x00063800010e7983 */ /* 0x000ea80000300a00 */
[----:B------:R0:W-:Y:S04]  /*13240*/  STL.64 [R1+0x1cf0], R22 ;  /* 0x001cf01601007387 */ /* 0x0001e80000100a00 */
[----:B------:R1:W-:Y:S04]  /*13250*/  STL.64 [R1+0x1ce8], R20 ;  /* 0x001ce81401007387 */ /* 0x0003e80000100a00 */
[----:B0-----:R-:W3:Y:S04]  /*13260*/  LDL.64 R22, [R1+0x18] ;  /* 0x0000180001167983 */ /* 0x001ee80000100a00 */
[----:B-1----:R-:W3:Y:S04]  /*13270*/  LDL.64 R20, [R1+0x10] ;  /* 0x0000100001147983 */ /* 0x002ee80000100a00 */
[----:B------:R-:W3:Y:S04]  /*13280*/  LDL.LU.64 R6, [R1+0x1d60] ;  /* 0x001d600001067983 */ /* 0x000ee80000300a00 */
[----:B------:R-:W3:Y:S04]  /*13290*/  LDL.LU.64 R4, [R1+0x1d58] ;  /* 0x001d580001047983 */ /* 0x000ee80000300a00 */
[----:B------:R0:W-:Y:S04]  /*132a0*/  STL.64 [R1+0x860], R8 ;  /* 0x0008600801007387 */ /* 0x0001e80000100a00 */
[----:B------:R-:W-:Y:S04]  /*132b0*/  STL.64 [R1+0x868], R10 ;  /* 0x0008680a01007387 */ /* 0x000fe80000100a00 */
[----:B0-----:R-:W3:Y:S02]  /*132c0*/  LDL.LU.64 R8, [R1+0x1d50] ;  /* 0x001d500001087983 */ /* 0x001ee40000300a00 */
        /* <DEDUP_REMOVED lines=35> */
[-C--:B--2---:R-:W-:Y:S01]  /*13500*/  HMMA.16816.F32.BF16 R12, R8, R4.reuse, R12 ;  /* 0x00000004080c723c */ /* 0x084fe2000004180c */
[----:B------:R-:W-:Y:S02]  /*13510*/  IMAD.MOV.U32 R2, RZ, RZ, R10 ;  /* 0x000000ffff027224 */ /* 0x000fe400078e000a */
[----:B------:R-:W-:Y:S02]  /*13520*/  IMAD.MOV.U32 R0, RZ, RZ, R11 ;  /* 0x000000ffff007224 */ /* 0x000fe400078e000b */
[----:B------:R-:W-:Y:S02]  /*13530*/  IMAD.MOV.U32 R6, RZ, RZ, R8 ;  /* 0x000000ffff067224 */ /* 0x000fe400078e0008 */
[----:B------:R-:W-:Y:S11]  /*13540*/  IMAD.MOV.U32 R3, RZ, RZ, R9 ;  /* 0x000000ffff037224 */ /* 0x000ff600078e0009 */
[----:B------:R-:W-:Y:S05]  /*13550*/  @!UPT UIADD3 URZ, URZ, URZ, URZ ;  /* 0x0000003f3f3ff290 */ /* 0x000fea000fffe03f */
[----:B------:R-:W-:Y:S04]  /*13560*/  STL.64 [R1+0x2a0], R12 ;  /* 0x0002a00c01007387 */ /* 0x000fe80000100a00 */
[----:B------:R0:W-:Y:S04]  /*13570*/  STL.64 [R1+0x2a8], R14 ;  /* 0x0002a80e01007387 */ /* 0x0001e80000100a00 */
[----:B0-----:R-:W2:Y:S04]  /*13580*/  LDL.LU.64 R14, [R1+0x1d10] ;  /* 0x001d1000010e7983 */ /* 0x001ea80000300a00 */
[----:B------:R-:W2:Y:S04]  /*13590*/  LDL.LU.64 R12, [R1+0x1d08] ;  /* 0x001d0800010c7983 */ /* 0x000ea80000300a00 */
[----:B------:R-:W3:Y:S04]  /*135a0*/  LDL.LU.64 R10, [R1+0x1d00] ;  /* 0x001d0000010a7983 */ /* 0x000ee80000300a00 */
[----:B------:R-:W3:Y:S02]  /*135b0*/  LDL.LU.64 R8, [R1+0x1cf8] ;  /* 0x001cf80001087983 */ /* 0x000ee40000300a00 */
[----:B---3--:R-:W-:Y:S11]  /*135c0*/  HMMA.16816.F32.BF16 R20, R8, R4, R20 ;  /* 0x000000040814723c */ /* 0x008ff60000041814 */
[----:B------:R-:W-:Y:S11]  /*135d0*/  @!UPT UIADD3 URZ, URZ, URZ, URZ ;  /* 0x0000003f3f3ff290 */ /* 0x000ff6000fffe03f */
[----:B------:R-:W-:Y:S01]  /*135e0*/  @!UPT UIADD3 URZ, URZ, URZ, URZ ;  /* 0x0000003f3f3ff290 */ /* 0x000fe2000fffe03f */
        /* <DEDUP_REMOVED lines=20> */
[----:B-1----:R-:W3:Y:S01]  /*13730*/  LDL.LU.64 R10, [R1+0xbd8] ;  /* 0x000bd800010a7983 */ /* 0x002ee20000300a00 */
[-C--:B----4-:R-:W-:Y:S03]  /*13740*/  HMMA.16816.F32.BF16 R20, R16, R4.reuse, R20 ;  /* 0x000000041014723c */ /* 0x090fe60000041814 */
        /* <DEDUP_REMOVED lines=12> */
[----:B------:R-:W-:Y:S04]  /*13810*/  STL.64 [R1+0x1c80], R18 ;  /* 0x001c801201007387 */ /* 0x000fe80000100a00 */
[----:B------:R0:W-:Y:S04]  /*13820*/  STL.64 [R1+0x1c78], R16 ;  /* 0x001c781001007387 */ /* 0x0001e80000100a00 */
[----:B0-----:R-:W4:Y:S01]  /*13830*/  LDL.LU.64 R16, [R1+0x70] ;  /* 0x0000700001107983 */ /* 0x001f220000300a00 */
[-C--:B---3--:R-:W-:Y:S08]  /*13840*/  HMMA.16816.F32.BF16 R12, R20, R4.reuse, R12 ;  /* 0x00000004140c723c */ /* 0x088ff0000004180c */
        /* <DEDUP_REMOVED lines=20> */
[----:B----4-:R-:W-:Y:S03]  /*13990*/  HMMA.16816.F32.BF16 R4, R4, R16, R8 ;  /* 0x000000100404723c */ /* 0x010fe60000041808 */
[----:B------:R-:W2:Y:S04]  /*139a0*/  LDL.LU.64 R10, [R1+0x1cc0] ;  /* 0x001cc000010a7983 */ /* 0x000ea80000300a00 */
[----:B------:R-:W2:Y:S11]  /*139b0*/  LDL.LU.64 R8, [R1+0x1cb8] ;  /* 0x001cb80001087983 */ /* 0x000eb60000300a00 */
[----:B------:R-:W-:Y:S05]  /*139c0*/  @!UPT UIADD3 URZ, URZ, URZ, URZ ;  /* 0x0000003f3f3ff290 */ /* 0x000fea000fffe03f */
        /* <DEDUP_REMOVED lines=13> */
[----:B------:R-:W-:Y:S04]  /*13aa0*/  STL.64 [R1+0x1c40], R6 ;  /* 0x001c400601007387 */ /* 0x000fe80000100a00 */
[----:B------:R4:W-:Y:S04]  /*13ab0*/  STL.64 [R1+0x1c38], R4 ;  /* 0x001c380401007387 */ /* 0x0009e80000100a00 */
[----:B0-----:R-:W3:Y:S04]  /*13ac0*/  LDL.LU.64 R20, [R1+0x400] ;  /* 0x0004000001147983 */ /* 0x001ee80000300a00 */
[----:B-1----:R-:W3:Y:S01]  /*13ad0*/  LDL.LU.64 R22, [R1+0x408] ;  /* 0x0004080001167983 */ /* 0x002ee20000300a00 */
[----:B----4-:R-:W-:-:S02]  /*13ae0*/  IMAD.MOV.U32 R4, RZ, RZ, R2 ;  /* 0x000000ffff047224 */ /* 0x010fc400078e0002 */
[----:B------:R-:W-:-:S07]  /*13af0*/  IMAD.MOV.U32 R5, RZ, RZ, R0 ;  /* 0x000000ffff057224 */ /* 0x000fce00078e0000 */
[-C--:B--2---:R-:W-:Y:S01]  /*13b00*/  HMMA.16816.F32.BF16 R8, R8, R4.reuse, R12 ;  /* 0x000000040808723c */ /* 0x084fe2000004180c */
[----:B------:R-:W3:Y:S04]  /*13b10*/  LDL.LU.64 R14, [R1+0x1ca0] ;  /* 0x001ca000010e7983 */ /* 0x000ee80000300a00 */
[----:B------:R-:W3:Y:S11]  /*13b20*/  LDL.LU.64 R12, [R1+0x1c98] ;  /* 0x001c9800010c7983 */ /* 0x000ef60000300a00 */
        /* <DEDUP_REMOVED lines=12> */
[----:B------:R-:W-:Y:S04]  /*13bf0*/  STL.64 [R1+0x1c30], R10 ;  /* 0x001c300a01007387 */ /* 0x000fe80000100a00 */
[----:B------:R0:W-:Y:S04]  /*13c00*/  STL.64 [R1+0x1c28], R8 ;  /* 0x001c280801007387 */ /* 0x0001e80000100a00 */
[----:B0-----:R-:W4:Y:S04]  /*13c10*/  LDL.LU.64 R8, [R1] ;  /* 0x0000000001087983 */ /* 0x001f280000300a00 */
[----:B------:R-:W2:Y:S01]  /*13c20*/  LDL.LU.64 R10, [R1+0x8] ;  /* 0x00000800010a7983 */ /* 0x000ea20000300a00 */
[-C--:B---3--:R-:W-:Y:S03]  /*13c30*/  HMMA.16816.F32.BF16 R16, R12, R4.reuse, R16 ;  /* 0x000000040c10723c */ /* 0x088fe60000041810 */
[----:B--2---:R-:W-:Y:S04]  /*13c40*/  STL.64 [R1+0x1c50], R10 ;  /* 0x001c500a01007387 */ /* 0x004fe80000100a00 */
[----:B----4-:R0:W-:Y:S04]  /*13c50*/  STL.64 [R1+0x1c48], R8 ;  /* 0x001c480801007387 */ /* 0x0101e80000100a00 */
        /* <DEDUP_REMOVED lines=8> */
[----:B0-----:R-:W4:Y:S01]  /*13ce0*/  LDL.LU.64 R12, [R1+0x60] ;  /* 0x00006000010c7983 */ /* 0x001f220000300a00 */
[-C--:B---3--:R-:W-:Y:S11]  /*13cf0*/  HMMA.16816.F32.BF16 R20, R16, R4.reuse, R20 ;  /* 0x000000041014723c */ /* 0x088ff60000041814 */
        /* <DEDUP_REMOVED lines=21> */
[----:B--2---:R-:W-:Y:S03]  /*13e50*/  HMMA.16816.F32.BF16 R4, R24, R4, R8 ;  /* 0x000000041804723c */ /* 0x004fe60000041808 */
[----:B------:R-:W2:Y:S04]  /*13e60*/  LDL.LU.64 R10, [R1+0x1c50] ;  /* 0x001c5000010a7983 */ /* 0x000ea80000300a00 */
[----:B------:R-:W2:Y:S11]  /*13e70*/  LDL.LU.64 R8, [R1+0x1c48] ;  /* 0x001c480001087983 */ /* 0x000eb60000300a00 */
[----:B------:R-:W-:Y:S05]  /*13e80*/  @!UPT UIADD3 URZ, URZ, URZ, URZ ;  /* 0x0000003f3f3ff290 */ /* 0x000fea000fffe03f */
[----:B------:R-:W-:Y:S04]  /*13e90*/  STL.64 [R1+0x890], R4 ;  /* 0x0008900401007387 */ /* 0x000fe80000100a00 */
[----:B------:R0:W-:Y:S04]  /*13ea0*/  STL.64 [R1+0x898], R6 ;  /* 0x0008980601007387 */ /* 0x0001e80000100a00 */
[----:B0-----:R-:W4:Y:S04]  /*13eb0*/  LDL.LU.64 R6, [R1+0x1c40] ;  /* 0x001c400001067983 */ /* 0x001f280000300a00 */
[----:B------:R-:W4:Y:S04]  /*13ec0*/  LDL.LU.64 R4, [R1+0x1c38] ;  /* 0x001c380001047983 */ /* 0x000f280000300a00 */
[----:B------:R-:W-:Y:S04]  /*13ed0*/  STL [R1+0x1c04], R27 ;  /* 0x001c041b01007387 */ /* 0x000fe80000100800 */
[----:B------:R-:W-:Y:S04]  /*13ee0*/  STL [R1+0x1c20], R26 ;  /* 0x001c201a01007387 */ /* 0x000fe80000100800 */
[----:B------:R0:W-:Y:S04]  /*13ef0*/  STL.64 [R1+0x1c18], R24 ;  /* 0x001c181801007387 */ /* 0x0001e80000100a00 */
[----:B0-----:R-:W3:Y:S04]  /*13f00*/  LDL.LU.64 R24, [R1+0xbc0] ;  /* 0x000bc00001187983 */ /* 0x001ee80000300a00 */
[----:B------:R-:W3:Y:S01]  /*13f10*/  LDL.LU.64 R26, [R1+0xbc8] ;  /* 0x000bc800011a7983 */ /* 0x000ee20000300a00 */
[----:B------:R-:W-:-:S02]  /*13f20*/  IMAD.MOV.U32 R29, RZ, RZ, R16 ;  /* 0x000000ffff1d7224 */ /* 0x000fc400078e0010 */
[----:B------:R-:W-:Y:S02]  /*13f30*/  IMAD.MOV.U32 R28, RZ, RZ, R17 ;  /* 0x000000ffff1c7224 */ /* 0x000fe400078e0011 */
[----:B------:R-:W-:Y:S02]  /*13f40*/  IMAD.MOV.U32 R3, RZ, RZ, R18 ;  /* 0x000000ffff037224 */ /* 0x000fe400078e0012 */
[----:B------:R-:W-:Y:S01]  /*13f50*/  IMAD.MOV.U32 R2, RZ, RZ, R19 ;  /* 0x000000ffff027224 */ /* 0x000fe200078e0013 */
[-C--:B----4-:R-:W-:Y:S08]  /*13f60*/  HMMA.16816.F32.BF16 R20, R4, R12.reuse, R20 ;  /* 0x0000000c0414723c */ /* 0x090ff00000041814 */
[-C--:B---3--:R-:W-:Y:S11]  /*13f70*/  HMMA.16816.F32.BF16 R24, R16, R12.reuse, R24 ;  /* 0x0000000c1018723c */ /* 0x088ff60000041818 */
[----:B------:R-:W-:Y:S11]  /*13f80*/  @!UPT UIADD3 URZ, URZ, URZ, URZ ;  /* 0x0000003f3f3ff290 */ /* 0x000ff6000fffe03f */
[----:B------:R-:W-:Y:S01]  /*13f90*/  @!UPT UIADD3 URZ, URZ, URZ, URZ ;  /* 0x0000003f3f3ff290 */ /* 0x000fe2000fffe03f */
[----:B------:R0:W-:Y:S04]  /*13fa0*/  STL.64 [R1+0x220], R24 ;  /* 0x0002201801007387 */ /* 0x0001e80000100a00 */
[----:B------:R1:W-:Y:S04]  /*13fb0*/  STL.64 [R1+0x228], R26 ;  /* 0x0002281a01007387 */ /* 0x0003e80000100a00 */
[----:B0-----:R-:W3:Y:S04]  /*13fc0*/  LDL.LU.64 R24, [R1+0x540] ;  /* 0x0005400001187983 */ /* 0x001ee80000300a00 */
[----:B-1----:R-:W3:Y:S04]  /*13fd0*/  LDL.LU.64 R26, [R1+0x548] ;  /* 0x00054800011a7983 */ /* 0x002ee80000300a00 */
[----:B------:R-:W4:Y:S04]  /*13fe0*/  LDL.LU.64 R16, [R1+0xa20] ;  /* 0x000a200001107983 */ /* 0x000f280000300a00 */
[----:B------:R-:W4:Y:S04]  /*13ff0*/  LDL.LU.64 R18, [R1+0xa28] ;  /* 0x000a280001127983 */ /* 0x000f280000300a00 */
[----:B------:R0:W-:Y:S04]  /*14000*/  STL.64 [R1+0x5a0], R20 ;  /* 0x0005a01401007387 */ /* 0x0001e80000100a00 */
[----:B------:R1:W-:Y:S04]  /*14010*/  STL.64 [R1+0x5a8], R22 ;  /* 0x0005a81601007387 */ /* 0x0003e80000100a00 */
[----:B0-----:R-:W2:Y:S04]  /*14020*/  LDL.LU.64 R20, [R1+0x530] ;  /* 0x0005300001147983 */ /* 0x001ea80000300a00 */
[----:B-1----:R-:W2:Y:S04]  /*14030*/  LDL.LU.64 R22, [R1+0x538] ;  /* 0x0005380001167983 */ /* 0x002ea80000300a00 */
[----:B------:R-:W-:Y:S04]  /*14040*/  STL.64 [R1+0x1b98], R6 ;  /* 0x001b980601007387 */ /* 0x000fe80000100a00 */
[----:B------:R0:W-:Y:S04]  /*14050*/  STL.64 [R1+0x1b90], R4 ;  /* 0x001b900401007387 */ /* 0x0001e80000100a00 */
[----:B0-----:R-:W2:Y:S04]  /*14060*/  LDL.LU.64 R4, [R1+0xa80] ;  /* 0x000a800001047983 */ /* 0x001ea80000300a00 */
[----:B------:R-:W2:Y:S02]  /*14070*/  LDL.LU.64 R6, [R1+0xa88] ;  /* 0x000a880001067983 */ /* 0x000ea40000300a00 */
        /* <DEDUP_REMOVED lines=10> */
[----:B------:R-:W3:Y:S01]  /*14120*/  LDL.LU.64 R8, [R1+0x1c28] ;  /* 0x001c280001087983 */ /* 0x000ee20000300a00 */
[----:B------:R-:W-:Y:S01]  /*14130*/  IMAD.MOV.U32 R0, RZ, RZ, R13 ;  /* 0x000000ffff007224 */ /* 0x000fe200078e000d */
[----:B---3--:R-:W-:Y:S11]  /*14140*/  HMMA.16816.F32.BF16 R24, R8, R12, R24 ;  /* 0x0000000c0818723c */ /* 0x008ff60000041818 */
[----:B------:R-:W-:Y:S11]  /*14150*/  @!UPT UIADD3 URZ, URZ, URZ, URZ ;  /* 0x0000003f3f3ff290 */ /* 0x000ff6000fffe03f */
[----:B------:R-:W-:Y:S01]  /*14160*/  @!UPT UIADD3 URZ, URZ, URZ, URZ ;  /* 0x0000003f3f3ff290 */ /* 0x000fe2000fffe03f */
[----:B------:R-:W-:Y:S04]  /*14170*/  STL.64 [R1+0x580], R24 ;  /* 0x0005801801007387 */ /* 0x000fe80000100a00 */
[----:B------:R0:W-:Y:S04]  /*14180*/  STL.64 [R1+0x588], R26 ;  /* 0x0005881a01007387 */ /* 0x0001e80000100a00 */
[----:B0-----:R-:W2:Y:S01]  /*14190*/  LDL.LU R26, [R1+0x1c20] ;  /* 0x001c2000011a7983 */ /* 0x001ea20000300800 */
[----:B------:R-:W-:-:S03]  /*141a0*/  IMAD.MOV.U32 R27, RZ, RZ, R12 ;  /* 0x000000ffff1b7224 */ /* 0x000fc600078e000c */
[----:B------:R-:W2:Y:S04]  /*141b0*/  LDL.LU.64 R24, [R1+0x1c18] ;  /* 0x001c180001187983 */ /* 0x000ea80000300a00 */
[----:B------:R-:W4:Y:S04]  /*141c0*/  LDL.LU.64 R14, [R1+0x1c10] ;  /* 0x001c1000010e7983 */ /* 0x000f280000300a00 */
[----:B------:R-:W4:Y:S04]  /*141d0*/  LDL.LU.64 R12, [R1+0x1c08] ;  /* 0x001c0800010c7983 */ /* 0x000f280000300a00 */
[----:B------:R-:W-:Y:S04]  /*141e0*/  STL.64 [R1+0x1b18], R10 ;  /* 0x001b180a01007387 */ /* 0x000fe80000100a00 */
[----:B------:R0:W-:Y:S02]  /*141f0*/  STL.64 [R1+0x1b10], R8 ;  /* 0x001b100801007387 */ /* 0x0001e40000100a00 */
[----:B0-----:R-:W-:-:S02]  /*14200*/  IMAD.MOV.U32 R8, RZ, RZ, R27 ;  /* 0x000000ffff087224 */ /* 0x001fc400078e001b */
[----:B------:R-:W-:Y:S01]  /*14210*/  IMAD.MOV.U32 R9, RZ, RZ, R0 ;  /* 0x000000ffff097224 */ /* 0x000fe200078e0000 */
[----:B------:R-:W2:Y:S04]  /*14220*/  LDL.LU R27, [R1+0x1c04] ;  /* 0x001c0400011b7983 */ /* 0x000ea80000300800 */
[----:B------:R-:W3:Y:S02]  /*14230*/  LDL.LU R0, [R1+0x1c00] ;  /* 0x001c000001007983 */ /* 0x000ee40000300800 */
        /* <DEDUP_REMOVED lines=16> */
[----:B0-----:R-:W4:Y:S04]  /*14340*/  LDL.LU.64 R22, [R1+0x1be8] ;  /* 0x001be80001167983 */ /* 0x001f280000300a00 */
[----:B------:R-:W3:Y:S04]  /*14350*/  LDL.LU.64 R20, [R1+0x1be0] ;  /* 0x001be00001147983 */ /* 0x000ee80000300a00 */
[----:B------:R-:W-:Y:S04]  /*14360*/  STL.64 [R1+0x1a98], R18 ;  /* 0x001a981201007387 */ /* 0x000fe80000100a00 */
[----:B------:R0:W-:Y:S04]  /*14370*/  STL.64 [R1+0x1a90], R16 ;  /* 0x001a901001007387 */ /* 0x0001e80000100a00 */
[----:B0-----:R-:W3:Y:S04]  /*14380*/  LDL.LU.64 R16, [R1+0x960] ;  /* 0x0009600001107983 */ /* 0x001ee80000300a00 */
[----:B------:R-:W3:Y:S01]  /*14390*/  LDL.LU.64 R18, [R1+0x968] ;  /* 0x0009680001127983 */ /* 0x000ee20000300a00 */
[-C--:B--2---:R-:W-:Y:S03]  /*143a0*/  HMMA.16816.F32.BF16 R12, R24, R8.reuse, R12 ;  /* 0x00000008180c723c */ /* 0x084fe6000004180c */
[----:B----4-:R-:W-:Y:S04]  /*143b0*/  STL.64 [R1+0x1a58], R22 ;  /* 0x001a581601007387 */ /* 0x010fe80000100a00 */
[----:B---3--:R0:W-:Y:S01]  /*143c0*/  STL.64 [R1+0x1a50], R20 ;  /* 0x001a501401007387 */ /* 0x0081e20000100a00 */
[----:B------:R-:W-:Y:S11]  /*143d0*/  HMMA.16816.F32.BF16 R16, R20, R8, R16 ;  /* 0x000000081410723c */ /* 0x000ff60000041810 */
[----:B------:R-:W-:Y:S11]  /*143e0*/  @!UPT UIADD3 URZ, URZ, URZ, URZ ;  /* 0x0000003f3f3ff290 */ /* 0x000ff6000fffe03f */
[----:B------:R-:W-:Y:S01]  /*143f0*/  @!UPT UIADD3 URZ, URZ, URZ, URZ ;  /* 0x0000003f3f3ff290 */ /* 0x000fe2000fffe03f */
[----:B------:R-:W-:Y:S04]  /*14400*/  STL.64 [R1+0x3c0], R16 ;  /* 0x0003c01001007387 */ /* 0x000fe80000100a00 */
[----:B------:R-:W-:Y:S04]  /*14410*/  STL.64 [R1+0x3c8], R18 ;  /* 0x0003c81201007387 */ /* 0x000fe80000100a00 */
[----:B------:R-:W-:Y:S04]  /*14420*/  STL.64 [R1+0x8b0], R12 ;  /* 0x0008b00c01007387 */ /* 0x000fe80000100a00 */
[----:B------:R-:W-:Y:S04]  /*14430*/  STL.64 [R1+0x8b8], R14 ;  /* 0x0008b80e01007387 */ /* 0x000fe80000100a00 */
[----:B0-----:R-:W2:Y:S04]  /*14440*/  LDL.LU.64 R20, [R1+0x950] ;  /* 0x0009500001147983 */ /* 0x001ea80000300a00 */
[----:B------:R-:W3:Y:S01]  /*14450*/  LDL.LU.64 R22, [R1+0x958] ;  /* 0x0009580001167983 */ /* 0x000ee20000300a00 */
[----:B------:R-:W-:-:S02]  /*14460*/  IMAD.MOV.U32 R10, RZ, RZ, R5 ;  /* 0x000000ffff0a7224 */ /* 0x000fc400078e0005 */
[----:B------:R-:W-:Y:S02]  /*14470*/  IMAD.MOV.U32 R11, RZ, RZ, R4 ;  /* 0x000000ffff0b7224 */ /* 0x000fe400078e0004 */
[----:B------:R-:W-:Y:S02]  /*14480*/  IMAD.MOV.U32 R8, RZ, RZ, R7 ;  /* 0x000000ffff087224 */ /* 0x000fe400078e0007 */
[----:B------:R-:W-:Y:S01]  /*14490*/  IMAD.MOV.U32 R9, RZ, RZ, R6 ;  /* 0x000000ffff097224 */ /* 0x000fe200078e0006 */
[----:B---3--:R-:W-:Y:S04]  /*144a0*/  STL.64 [R1+0x1ba8], R22 ;  /* 0x001ba81601007387 */ /* 0x008fe80000100a00 */
[----:B--2---:R-:W-:Y:S04]  /*144b0*/  STL.64 [R1+0x1ba0], R20 ;  /* 0x001ba01401007387 */ /* 0x004fe80000100a00 */
[----:B------:R-:W-:Y:S04]  /*144c0*/  STL.64 [R1+0x1b68], R10 ;  /* 0x001b680a01007387 */ /* 0x000fe80000100a00 */
[----:B------:R-:W-:Y:S04]  /*144d0*/  STL.64 [R1+0x1b60], R8 ;  /* 0x001b600801007387 */ /* 0x000fe80000100a00 */
[----:B------:R-:W2:Y:S04]  /*144e0*/  LDL.LU.64 R4, [R1+0xb80] ;  /* 0x000b800001047983 */ /* 0x000ea80000300a00 */
[----:B------:R-:W3:Y:S04]  /*144f0*/  LDL.LU.64 R6, [R1+0xb88] ;  /* 0x000b880001067983 */ /* 0x000ee80000300a00 */
[----:B---3--:R-:W-:Y:S04]  /*14500*/  STL.64 [R1+0x1bb8], R6 ;  /* 0x001bb80601007387 */ /* 0x008fe80000100a00 */
[----:B--2---:R0:W-:Y:S04]  /*14510*/  STL.64 [R1+0x1bb0], R4 ;  /* 0x001bb00401007387 */ /* 0x0041e80000100a00 */
[----:B0-----:R-:W2:Y:S04]  /*14520*/  LDL.LU.64 R4, [R1+0xb90] ;  /* 0x000b900001047983 */ /* 0x001ea80000300a00 */
[----:B------:R-:W3:Y:S04]  /*14530*/  LDL.LU.64 R6, [R1+0xb98] ;  /* 0x000b980001067983 */ /* 0x000ee80000300a00 */
[----:B---3--:R-:W-:Y:S04]  /*14540*/  STL.64 [R1+0x1bc8], R6 ;  /* 0x001bc80601007387 */ /* 0x008fe80000100a00 */
[----:B--2---:R0:W-:Y:S04]  /*14550*/  STL.64 [R1+0x1bc0], R4 ;  /* 0x001bc00401007387 */ /* 0x0041e80000100a00 */
[----:B0-----:R-:W2:Y:S04]  /*14560*/  LDL.LU.64 R4, [R1+0xba0] ;  /* 0x000ba00001047983 */ /* 0x001ea80000300a00 */
[----:B------:R-:W3:Y:S01]  /*14570*/  LDL.LU.64 R6, [R1+0xba8] ;  /* 0x000ba80001067983 */ /* 0x000ee20000300a00 */
[----:B------:R-:W-:-:S03]  /*14580*/  IMAD.MOV.U32 R10, RZ, RZ, R3 ;  /* 0x000000ffff0a7224 */ /* 0x000fc600078e0003 */
[----:B------:R-:W0:Y:S01]  /*14590*/  S2R R3, SR_TID.X ;  /* 0x0000000000037919 */ /* 0x000e220000002100 */
[----:B------:R-:W-:-:S03]  /*145a0*/  IMAD.MOV.U32 R9, RZ, RZ, R28 ;  /* 0x000000ffff097224 */ /* 0x000fc600078e001c */
[----:B------:R-:W1:Y:S01]  /*145b0*/  S2R R28, SR_TID.X ;  /* 0x00000000001c7919 */ /* 0x000e620000002100 */
[----:B------:R-:W-:Y:S02]  /*145c0*/  IMAD.MOV.U32 R11, RZ, RZ, R2 ;  /* 0x000000ffff0b7224 */ /* 0x000fe400078e0002 */
[----:B------:R-:W-:Y:S02]  /*145d0*/  IMAD.MOV.U32 R8, RZ, RZ, R29 ;  /* 0x000000ffff087224 */ /* 0x000fe400078e001d */
[----:B0-----:R-:W-:Y:S01]  /*145e0*/  IMAD.SHL.U32 R2, R3, 0x8, RZ ;  /* 0x0000000803027824 */ /* 0x001fe200078e00ff */
[----:B-1----:R-:W-:-:S04]  /*145f0*/  LOP3.LUT R29, R28, 0x7, RZ, 0xc0, !PT ;  /* 0x000000071c1d7812 */ /* 0x002fc800078ec0ff */
[----:B------:R-:W-:Y:S01]  /*14600*/  LOP3.LUT R2, R2, 0x30, RZ, 0xc0, !PT ;  /* 0x0000003002027812 */ /* 0x000fe200078ec0ff */
[C---:B------:R-:W-:Y:S02]  /*14610*/  IMAD.SHL.U32 R3, R28.reuse, 0x10, RZ ;  /* 0x000000101c037824 */ /* 0x040fe400078e00ff */
[----:B------:R-:W-:Y:S02]  /*14620*/  IMAD.SHL.U32 R28, R28, 0x2, RZ ;  /* 0x000000021c1c7824 */ /* 0x000fe400078e00ff */
[----:B------:R-:W-:Y:S01]  /*14630*/  IMAD R19, R29, 0x40, R2 ;  /* 0x000000401d137824 */ /* 0x000fe200078e0202 */
[----:B------:R-:W-:-:S04]  /*14640*/  LOP3.LUT R3, R3, 0x200, RZ, 0xc0, !PT ;  /* 0x0000020003037812 */ /* 0x000fc800078ec0ff */
[----:B------:R-:W-:Y:S01]  /*14650*/  LOP3.LUT R19, R19, 0x30, R28, 0x78, !PT ;  /* 0x0000003013137812 */ /* 0x000fe200078e781c */
[----:B---3--:R-:W-:Y:S04]  /*14660*/  STL.64 [R1+0x1bd8], R6 ;  /* 0x001bd80601007387 */ /* 0x008fe80000100a00 */
[----:B--2---:R0:W-:Y:S04]  /*14670*/  STL.64 [R1+0x1bd0], R4 ;  /* 0x001bd00401007387 */ /* 0x0041e80000100a00 */
[----:B0-----:R-:W2:Y:S04]  /*14680*/  LDL.LU.64 R4, [R1+0xbb0] ;  /* 0x000bb00001047983 */ /* 0x001ea80000300a00 */
[----:B------:R-:W2:Y:S01]  /*14690*/  LDL.LU.64 R6, [R1+0xbb8] ;  /* 0x000bb80001067983 */ /* 0x000ea20000300a00 */
[----:B------:R-:W-:-:S05]  /*146a0*/  IMAD.IADD R19, R3, 0x1, R19 ;  /* 0x0000000103137824 */ /* 0x000fca00078e0213 */
[----:B------:R-:W0:Y:S04]  /*146b0*/  LDSM.16.M88.4 R12, [R19+0x7000] ;  /* 0x00700000130c783b */ /* 0x000e280000000200 */
[----:B------:R-:W-:Y:S04]  /*146c0*/  STL.64 [R1+0x1a28], R26 ;  /* 0x001a281a01007387 */ /* 0x000fe80000100a00 */
[----:B------:R-:W-:Y:S04]  /*146d0*/  STL.64 [R1+0x1a20], R24 ;  /* 0x001a201801007387 */ /* 0x000fe80000100a00 */
[----:B------:R-:W1:Y:S04]  /*146e0*/  LDSM.16.M88.4 R24, [R19+0x7400] ;  /* 0x007400001318783b */ /* 0x000e680000000200 */
[----:B------:R-:W3:Y:S04]  /*146f0*/  LDSM.16.M88.4 R20, [R19+0x7800] ;  /* 0x007800001314783b */ /* 0x000ee80000000200 */
[----:B------:R-:W4:Y:S04]  /*14700*/  LDSM.16.M88.4 R16, [R19+0x7c00] ;  /* 0x007c00001310783b */ /* 0x000f280000000200 */
[----:B0-----:R-:W-:Y:S04]  /*14710*/  STL.64 [R1+0x50], R12 ;  /* 0x0000500c01007387 */ /* 0x001fe80000100a00 */
[----:B------:R-:W-:Y:S04]  /*14720*/  STL.64 [R1+0x58], R14 ;  /* 0x0000580e01007387 */ /* 0x000fe80000100a00 */
[----:B-1----:R-:W-:Y:S01]  /*14730*/  STL.64 [R1+0x48], R26 ;  /* 0x0000481a01007387 */ /* 0x002fe20000100a00 */
[C---:B--2---:R-:W-:Y:S11]  /*14740*/  HMMA.16816.F32.BF16 R4, R8.reuse, R12, R4 ;  /* 0x0000000c0804723c */ /* 0x044ff60000041804 */
[----:B------:R-:W-:Y:S11]  /*14750*/  @!UPT UIADD3 URZ, URZ, URZ, URZ ;  /* 0x0000003f3f3ff290 */ /* 0x000ff6000fffe03f */
[----:B------:R-:W-:Y:S01]  /*14760*/  @!UPT UIADD3 URZ, URZ, URZ, URZ ;  /* 0x0000003f3f3ff290 */ /* 0x000fe2000fffe03f */
[----:B------:R-:W-:Y:S04]  /*14770*/  STL.64 [R1+0x210], R4 ;  /* 0x0002100401007387 */ /* 0x000fe80000100a00 */
[----:B------:R0:W-:Y:S04]  /*14780*/  STL.64 [R1+0x218], R6 ;  /* 0x0002180601007387 */ /* 0x0001e80000100a00 */
[----:B0-----:R-:W2:Y:S04]  /*14790*/  LDL.LU.64 R6, [R1+0x1bd8] ;  /* 0x001bd80001067983 */ /* 0x001ea80000300a00 */
[----:B------:R-:W2:Y:S02]  /*147a0*/  LDL.LU.64 R4, [R1+0x1bd0] ;  /* 0x001bd00001047983 */ /* 0x000ea40000300a00 */
[C---:B--2---:R-:W-:Y:S11]  /*147b0*/  HMMA.16816.F32.BF16 R4, R8.reuse, R24, R4 ;  /* 0x000000180804723c */ /* 0x044ff60000041804 */
[----:B------:R-:W-:Y:S11]  /*147c0*/  @!UPT UIADD3 URZ, URZ, URZ, URZ ;  /* 0x0000003f3f3ff290 */ /* 0x000ff6000fffe03f */
[----:B------:R-:W-:Y:S01]  /*147d0*/  @!UPT UIADD3 URZ, URZ, URZ, URZ ;  /* 0x0000003f3f3ff290 */ /* 0x000fe2000fffe03f */
[----:B------:R-:W-:Y:S04]  /*147e0*/  STL.64 [R1+0x200], R4 ;  /* 0x0002000401007387 */ /* 0x000fe80000100a00 */
[----:B------:R0:W-:Y:S04]  /*147f0*/  STL.64 [R1+0x208], R6 ;  /* 0x0002080601007387 */ /* 0x0001e80000100a00 */
[----:B0-----:R-:W2:Y:S04]  /*14800*/  LDL.LU.64 R6, [R1+0x1bc8] ;  /* 0x001bc80001067983 */ /* 0x001ea80000300a00 */
[----:B------:R-:W2:Y:S04]  /*14810*/  LDL.LU.64 R4, [R1+0x1bc0] ;  /* 0x001bc00001047983 */ /* 0x000ea80000300a00 */
[----:B---3--:R-:W-:Y:S04]  /*14820*/  STL.64 [R1+0x30], R20 ;  /* 0x0000301401007387 */ /* 0x008fe80000100a00 */
[----:B------:R2:W-:Y:S02]  /*14830*/  STL.64 [R1+0x38], R22 ;  /* 0x0000381601007387 */ /* 0x0005e40000100a00 */
[C---:B--2---:R-:W-:Y:S02]  /*14840*/  HMMA.16816.F32.BF16 R20, R8.reuse, R20, R4 ;  /* 0x000000140814723c */ /* 0x044fe40000041804 */
[----:B------:R-:W2:Y:S04]  /*14850*/  LDL.LU.64 R6, [R1+0x1bb8] ;  /* 0x001bb80001067983 */ /* 0x000ea80000300a00 */
[----:B------:R-:W2:Y:S11]  /*14860*/  LDL.LU.64 R4, [R1+0x1bb0] ;  /* 0x001bb00001047983 */ /* 0x000eb60000300a00 */
[----:B------:R-:W-:Y:S06]  /*14870*/  @!UPT UIADD3 URZ, URZ, URZ, URZ ;  /* 0x0000003f3f3ff290 */ /* 0x000fec000fffe03f */
[----:B------:R-:W-:Y:S04]  /*14880*/  STL.64 [R1+0x1f0], R20 ;  /* 0x0001f01401007387 */ /* 0x000fe80000100a00 */
[----:B------:R0:W-:Y:S04]  /*14890*/  STL.64 [R1+0x1f8], R22 ;  /* 0x0001f81601007387 */ /* 0x0001e80000100a00 */
[----:B0-----:R-:W3:Y:S04]  /*148a0*/  LDL.LU.64 R22, [R1+0x1ba8] ;  /* 0x001ba80001167983 */ /* 0x001ee80000300a00 */
[----:B------:R-:W3:Y:S04]  /*148b0*/  LDL.LU.64 R20, [R1+0x1ba0] ;  /* 0x001ba00001147983 */ /* 0x000ee80000300a00 */
[----:B----4-:R-:W-:Y:S01]  /*148c0*/  STL.64 [R1+0x28], R18 ;  /* 0x0000281201007387 */ /* 0x010fe20000100a00 */
[----:B--2---:R-:W-:Y:S03]  /*148d0*/  HMMA.16816.F32.BF16 R8, R8, R16, R4 ;  /* 0x000000100808723c */ /* 0x004fe60000041804 */
[----:B------:R-:W3:Y:S04]  /*148e0*/  LDL.LU.64 R6, [R1+0x1b98] ;  /* 0x001b980001067983 */ /* 0x000ee80000300a00 */
[----:B------:R-:W3:Y:S04]  /*148f0*/  LDL.LU.64 R4, [R1+0x1b90] ;  /* 0x001b900001047983 */ /* 0x000ee80000300a00 */
[----:B------:R0:W-:Y:S11]  /*14900*/  STL.64 [R1+0x1b70], R16 ;  /* 0x001b701001007387 */ /* 0x0001f60000100a00 */
[----:B------:R-:W-:Y:S01]  /*14910*/  @!UPT UIADD3 URZ, URZ, URZ, URZ ;  /* 0x0000003f3f3ff290 */ /* 0x000fe2000fffe03f */
[----:B------:R-:W-:Y:S04]  /*14920*/  STL.64 [R1+0x1a0], R8 ;  /* 0x0001a00801007387 */ /* 0x000fe80000100a00 */
[----:B------:R3:W-:Y:S04]  /*14930*/  STL.64 [R1+0x1a8], R10 ;  /* 0x0001a80a01007387 */ /* 0x0007e80000100a00 */
[----:B0-----:R-:W2:Y:S01]  /*14940*/  LDL.LU.64 R16, [R1+0x30] ;  /* 0x0000300001107983 */ /* 0x001ea20000300a00 */
[----:B---3--:R-:W-:Y:S03]  /*14950*/  HMMA.16816.F32.BF16 R8, R4, R12, R20 ;  /* 0x0000000c0408723c */ /* 0x008fe60000041814 */
[----:B--2---:R0:W-:Y:S11]  /*14960*/  STL.64 [R1+0x1b88], R16 ;  /* 0x001b881001007387 */ /* 0x0041f60000100a00 */
[----:B------:R-:W-:Y:S09]  /*14970*/  @!UPT UIADD3 URZ, URZ, URZ, URZ ;  /* 0x0000003f3f3ff290 */ /* 0x000ff2000fffe03f */
[----:B------:R1:W-:Y:S04]  /*14980*/  STL.64 [R1+0x540], R8 ;  /* 0x0005400801007387 */ /* 0x0003e80000100a00 */
[----:B------:R2:W-:Y:S04]  /*14990*/  STL.64 [R1+0x548], R10 ;  /* 0x0005480a01007387 */ /* 0x0005e80000100a00 */
[----:B0-----:R-:W3:Y:S04]  /*149a0*/  LDL.LU.64 R16, [R1+0x940] ;  /* 0x0009400001107983 */ /* 0x001ee80000300a00 */
[----:B------:R-:W3:Y:S04]  /*149b0*/  LDL.LU.64 R18, [R1+0x948] ;  /* 0x0009480001127983 */ /* 0x000ee80000300a00 */
[----:B-1----:R-:W4:Y:S04]  /*149c0*/  LDL.LU.64 R8, [R1+0x920] ;  /* 0x0009200001087983 */ /* 0x002f280000300a00 */
[----:B--2---:R-:W2:Y:S01]  /*149d0*/  LDL.LU.64 R10, [R1+0x928] ;  /* 0x00092800010a7983 */ /* 0x004ea20000300a00 */
[----:B------:R-:W-:-:S02]  /*149e0*/  IMAD.MOV.U32 R2, RZ, RZ, R14 ;  /* 0x000000ffff027224 */ /* 0x000fc400078e000e */
[----:B------:R-:W-:Y:S01]  /*149f0*/  IMAD.MOV.U32 R29, RZ, RZ, R15 ;  /* 0x000000ffff1d7224 */ /* 0x000fe200078e000f */
[----:B--2---:R-:W-:Y:S04]  /*14a00*/  STL.64 [R1+0x1b80], R10 ;  /* 0x001b800a01007387 */ /* 0x004fe80000100a00 */
[----:B----4-:R0:W-:Y:S04]  /*14a10*/  STL.64 [R1+0x1b78], R8 ;  /* 0x001b780801007387 */ /* 0x0101e80000100a00 */
[----:B0-----:R-:W2:Y:S04]  /*14a20*/  LDL.LU.64 R8, [R1+0x930] ;  /* 0x0009300001087983 */ /* 0x001ea80000300a00 */
[----:B------:R-:W2:Y:S04]  /*14a30*/  LDL.LU.64 R10, [R1+0x938] ;  /* 0x00093800010a7983 */ /* 0x000ea80000300a00 */
[----:B------:R-:W4:Y:S04]  /*14a40*/  LDL.LU.64 R12, [R1+0x990] ;  /* 0x00099000010c7983 */ /* 0x000f280000300a00 */
[----:B------:R-:W2:Y:S04]  /*14a50*/  LDL.LU.64 R14, [R1+0x998] ;  /* 0x00099800010e7983 */ /* 0x000ea80000300a00 */
[----:B--2---:R-:W-:Y:S04]  /*14a60*/  STL.64 [R1+0x1ae8], R14 ;  /* 0x001ae80e01007387 */ /* 0x004fe80000100a00 */
[----:B----4-:R0:W-:Y:S04]  /*14a70*/  STL.64 [R1+0x1ae0], R12 ;  /* 0x001ae00c01007387 */ /* 0x0101e80000100a00 */
[----:B0-----:R-:W2:Y:S04]  /*14a80*/  LDL.LU.64 R12, [R1+0x9a0] ;  /* 0x0009a000010c7983 */ /* 0x001ea80000300a00 */
[----:B------:R-:W4:Y:S04]  /*14a90*/  LDL.LU.64 R14, [R1+0x9a8] ;  /* 0x0009a800010e7983 */ /* 0x000f280000300a00 */
[----:B----4-:R-:W-:Y:S04]  /*14aa0*/  STL.64 [R1+0x1af8], R14 ;  /* 0x001af80e01007387 */ /* 0x010fe80000100a00 */
[----:B--2---:R0:W-:Y:S04]  /*14ab0*/  STL.64 [R1+0x1af0], R12 ;  /* 0x001af00c01007387 */ /* 0x0041e80000100a00 */
[----:B0-----:R-:W2:Y:S04]  /*14ac0*/  LDL.64 R12, [R1+0x50] ;  /* 0x00005000010c7983 */ /* 0x001ea80000100a00 */
        /* <DEDUP_REMOVED lines=8> */
[----:B0-----:R-:W2:Y:S04]  /*14b50*/  LDL.LU.64 R20, [R1+0xb20] ;  /* 0x000b200001147983 */ /* 0x001ea80000300a00 */
[----:B------:R-:W4:Y:S04]  /*14b60*/  LDL.LU.64 R22, [R1+0xb28] ;  /* 0x000b280001167983 */ /* 0x000f280000300a00 */
[----:B----4-:R-:W-:Y:S04]  /*14b70*/  STL.64 [R1+0x1b38], R22 ;  /* 0x001b381601007387 */ /* 0x010fe80000100a00 */
[----:B--2---:R0:W-:Y:S04]  /*14b80*/  STL.64 [R1+0x1b30], R20 ;  /* 0x001b301401007387 */ /* 0x0041e80000100a00 */
[----:B0-----:R-:W2:Y:S04]  /*14b90*/  LDL.LU.64 R20, [R1+0xb40] ;  /* 0x000b400001147983 */ /* 0x001ea80000300a00 */
[----:B------:R-:W4:Y:S01]  /*14ba0*/  LDL.LU.64 R22, [R1+0xb48] ;  /* 0x000b480001167983 */ /* 0x000f220000300a00 */
[C---:B---3--:R-:W-:Y:S03]  /*14bb0*/  HMMA.16816.F32.BF16 R16, R4.reuse, R24, R16 ;  /* 0x000000180410723c */ /* 0x048fe60000041810 */
[----:B----4-:R-:W-:Y:S04]  /*14bc0*/  STL.64 [R1+0x1b48], R22 ;  /* 0x001b481601007387 */ /* 0x010fe80000100a00 */
[----:B--2---:R0:W-:Y:S04]  /*14bd0*/  STL.64 [R1+0x1b40], R20 ;  /* 0x001b401401007387 */ /* 0x0041e80000100a00 */
[----:B0-----:R-:W2:Y:S04]  /*14be0*/  LDL.LU.64 R20, [R1+0xb50] ;  /* 0x000b500001147983 */ /* 0x001ea80000300a00 */
[----:B------:R-:W3:Y:S04]  /*14bf0*/  LDL.LU.64 R22, [R1+0xb58] ;  /* 0x000b580001167983 */ /* 0x000ee80000300a00 */
[----:B---3--:R-:W-:Y:S04]  /*14c00*/  STL.64 [R1+0x1b58], R22 ;  /* 0x001b581601007387 */ /* 0x008fe80000100a00 */
[----:B--2---:R0:W-:Y:S04]  /*14c10*/  STL.64 [R1+0x1b50], R20 ;  /* 0x001b501401007387 */ /* 0x0041e80000100a00 */
[----:B0-----:R-:W2:Y:S04]  /*14c20*/  LDL.LU.64 R20, [R1+0xb60] ;  /* 0x000b600001147983 */ /* 0x001ea80000300a00 */
[----:B------:R-:W2:Y:S04]  /*14c30*/  LDL.LU.64 R22, [R1+0xb68] ;  /* 0x000b680001167983 */ /* 0x000ea80000300a00 */
[----:B------:R0:W-:Y:S04]  /*14c40*/  STL.64 [R1+0x530], R16 ;  /* 0x0005301001007387 */ /* 0x0001e80000100a00 */
[----:B------:R-:W-:Y:S04]  /*14c50*/  STL.64 [R1+0x538], R18 ;  /* 0x0005381201007387 */ /* 0x000fe80000100a00 */
[----:B0-----:R-:W3:Y:S02]  /*14c60*/  LDL.LU.64 R16, [R1+0x1b88] ;  /* 0x001b880001107983 */ /* 0x001ee40000300a00 */
[----:B---3--:R-:W-:Y:S01]  /*14c70*/  HMMA.16816.F32.BF16 R8, R4, R16, R8 ;  /* 0x000000100408723c */ /* 0x008fe20000041808 */
[----:B------:R-:W-:-:S02]  /*14c80*/  IMAD.MOV.U32 R15, RZ, RZ, R16 ;  /* 0x000000ffff0f7224 */ /* 0x000fc400078e0010 */
[----:B------:R-:W-:Y:S11]  /*14c90*/  IMAD.MOV.U32 R14, RZ, RZ, R17 ;  /* 0x000000ffff0e7224 */ /* 0x000ff600078e0011 */
[----:B------:R-:W-:Y:S09]  /*14ca0*/  @!UPT UIADD3 URZ, URZ, URZ, URZ ;  /* 0x0000003f3f3ff290 */ /* 0x000ff2000fffe03f */
[----:B------:R-:W-:Y:S04]  /*14cb0*/  STL.64 [R1+0x520], R8 ;  /* 0x0005200801007387 */ /* 0x000fe80000100a00 */
[----:B------:R0:W-:Y:S04]  /*14cc0*/  STL.64 [R1+0x528], R10 ;  /* 0x0005280a01007387 */ /* 0x0001e80000100a00 */
[----:B0-----:R-:W3:Y:S04]  /*14cd0*/  LDL.LU.64 R10, [R1+0x1b80] ;  /* 0x001b8000010a7983 */ /* 0x001ee80000300a00 */
[----:B------:R-:W3:Y:S04]  /*14ce0*/  LDL.LU.64 R8, [R1+0x1b78] ;  /* 0x001b780001087983 */ /* 0x000ee80000300a00 */
[----:B------:R-:W3:Y:S02]  /*14cf0*/  LDL.LU.64 R16, [R1+0x1b70] ;  /* 0x001b700001107983 */ /* 0x000ee40000300a00 */
[----:B---3--:R-:W-:Y:S02]  /*14d00*/  HMMA.16816.F32.BF16 R4, R4, R16, R8 ;  /* 0x000000100404723c */ /* 0x008fe40000041808 */
[----:B------:R-:W2:Y:S04]  /*14d10*/  LDL.LU.64 R10, [R1+0x1b68] ;  /* 0x001b6800010a7983 */ /* 0x000ea80000300a00 */
[----:B------:R-:W2:Y:S11]  /*14d20*/  LDL.LU.64 R8, [R1+0x1b60] ;  /* 0x001b600001087983 */ /* 0x000eb60000300a00 */
[----:B------:R-:W-:Y:S06]  /*14d30*/  @!UPT UIADD3 URZ, URZ, URZ, URZ ;  /* 0x0000003f3f3ff290 */ /* 0x000fec000fffe03f */
[----:B------:R-:W-:Y:S04]  /*14d40*/  STL.64 [R1+0x400], R4 ;  /* 0x0004000401007387 */ /* 0x000fe80000100a00 */
[----:B------:R-:W-:Y:S01]  /*14d50*/  STL.64 [R1+0x408], R6 ;  /* 0x0004080601007387 */ /* 0x000fe20000100a00 */
[C---:B--2---:R-:W-:Y:S11]  /*14d60*/  HMMA.16816.F32.BF16 R20, R8.reuse, R12, R20 ;  /* 0x0000000c0814723c */ /* 0x044ff60000041814 */
[----:B------:R-:W-:Y:S11]  /*14d70*/  @!UPT UIADD3 URZ, URZ, URZ, URZ ;  /* 0x0000003f3f3ff290 */ /* 0x000ff6000fffe03f */
[----:B------:R-:W-:Y:S01]  /*14d80*/  @!UPT UIADD3 URZ, URZ, URZ, URZ ;  /* 0x0000003f3f3ff290 */ /* 0x000fe2000fffe03f */
[----:B------:R-:W-:Y:S04]  /*14d90*/  STL.64 [R1+0x190], R20 ;  /* 0x0001901401007387 */ /* 0x000fe80000100a00 */
[----:B------:R0:W-:Y:S04]  /*14da0*/  STL.64 [R1+0x198], R22 ;  /* 0x0001981601007387 */ /* 0x0001e80000100a00 */
[----:B0-----:R-:W2:Y:S04]  /*14db0*/  LDL.LU.64 R22, [R1+0x1b58] ;  /* 0x001b580001167983 */ /* 0x001ea80000300a00 */
[----:B------:R-:W2:Y:S02]  /*14dc0*/  LDL.LU.64 R20, [R1+0x1b50] ;  /* 0x001b500001147983 */ /* 0x000ea40000300a00 */
[----:B--2---:R-:W-:Y:S11]  /*14dd0*/  HMMA.16816.F32.BF16 R20, R8, R24, R20 ;  /* 0x000000180814723c */ /* 0x004ff60000041814 */
[----:B------:R-:W-:Y:S11]  /*14de0*/  @!UPT UIADD3 URZ, URZ, URZ, URZ ;  /* 0x0000003f3f3ff290 */ /* 0x000ff6000fffe03f */
[----:B------:R-:W-:Y:S01]  /*14df0*/  @!UPT UIADD3 URZ, URZ, URZ, URZ ;  /* 0x0000003f3f3ff290 */ /* 0x000fe2000fffe03f */
[----:B------:R-:W-:Y:S04]  /*14e00*/  STL.64 [R1+0x180], R20 ;  /* 0x0001801401007387 */ /* 0x000fe80000100a00 */
[----:B------:R0:W-:Y:S04]  /*14e10*/  STL.64 [R1+0x188], R22 ;  /* 0x0001881601007387 */ /* 0x0001e80000100a00 */
[----:B0-----:R-:W2:Y:S04]  /*14e20*/  LDL.LU.64 R22, [R1+0x1b48] ;  /* 0x001b480001167983 */ /* 0x001ea80000300a00 */
[----:B------:R-:W2:Y:S01]  /*14e30*/  LDL.LU.64 R20, [R1+0x1b40] ;  /* 0x001b400001147983 */ /* 0x000ea20000300a00 */
[----:B------:R-:W-:-:S02]  /*14e40*/  IMAD.MOV.U32 R4, RZ, RZ, R15 ;  /* 0x000000ffff047224 */ /* 0x000fc400078e000f */
[----:B------:R-:W-:-:S07]  /*14e50*/  IMAD.MOV.U32 R5, RZ, RZ, R14 ;  /* 0x000000ffff057224 */ /* 0x000fce00078e000e */
[C---:B--2---:R-:W-:Y:S11]  /*14e60*/  HMMA.16816.F32.BF16 R20, R8.reuse, R4, R20 ;  /* 0x000000040814723c */ /* 0x044ff60000041814 */
[----:B------:R-:W-:Y:S11]  /*14e70*/  @!UPT UIADD3 URZ, URZ, URZ, URZ ;  /* 0x0000003f3f3ff290 */ /* 0x000ff6000fffe03f */
[----:B------:R-:W-:Y:S01]  /*14e80*/  @!UPT UIADD3 URZ, URZ, URZ, URZ ;  /* 0x0000003f3f3ff290 */ /* 0x000fe2000fffe03f */
[----:B------:R-:W-:Y:S04]  /*14e90*/  STL.64 [R1+0x170], R20 ;  /* 0x0001701401007387 */ /* 0x000fe80000100a00 */
[----:B------:R0:W-:Y:S04]  /*14ea0*/  STL.64 [R1+0x178], R22 ;  /* 0x0001781601007387 */ /* 0x0001e80000100a00 */
[----:B0-----:R-:W2:Y:S04]  /*14eb0*/  LDL.LU.64 R22, [R1+0x1b38] ;  /* 0x001b380001167983 */ /* 0x001ea80000300a00 */
[----:B------:R-:W2:Y:S02]  /*14ec0*/  LDL.LU.64 R20, [R1+0x1b30] ;  /* 0x001b300001147983 */ /* 0x000ea40000300a00 */
[----:B--2---:R-:W-:Y:S02]  /*14ed0*/  HMMA.16816.F32.BF16 R8, R8, R16, R20 ;  /* 0x000000100808723c */ /* 0x004fe40000041814 */
[----:B------:R-:W2:Y:S04]  /*14ee0*/  LDL.LU.64 R22, [R1+0x1b28] ;  /* 0x001b280001167983 */ /* 0x000ea80000300a00 */
[----:B------:R-:W2:Y:S11]  /*14ef0*/  LDL.LU.64 R20, [R1+0x1b20] ;  /* 0x001b200001147983 */ /* 0x000eb60000300a00 */
[----:B------:R-:W-:Y:S06]  /*14f00*/  @!UPT UIADD3 URZ, URZ, URZ, URZ ;  /* 0x0000003f3f3ff290 */ /* 0x000fec000fffe03f */
[----:B------:R-:W-:Y:S04]  /*14f10*/  STL.64 [R1+0x130], R8 ;  /* 0x0001300801007387 */ /* 0x000fe80000100a00 */
[----:B------:R0:W-:Y:S04]  /*14f20*/  STL.64 [R1+0x138], R10 ;  /* 0x0001380a01007387 */ /* 0x0001e80000100a00 */
[----:B0-----:R-:W2:Y:S04]  /*14f30*/  LDL.LU.64 R10, [R1+0x1b18] ;  /* 0x001b1800010a7983 */ /* 0x001ea80000300a00 */
[----:B------:R-:W2:Y:S01]  /*14f40*/  LDL.LU.64 R8, [R1+0x1b10] ;  /* 0x001b100001087983 */ /* 0x000ea20000300a00 */
[----:B------:R-:W-:-:S02]  /*14f50*/  IMAD.MOV.U32 R7, RZ, RZ, R12 ;  /* 0x000000ffff077224 */ /* 0x000fc400078e000c */
[----:B------:R-:W-:Y:S01]  /*14f60*/  IMAD.MOV.U32 R6, RZ, RZ, R13 ;  /* 0x000000ffff067224 */ /* 0x000fe200078e000d */
[C---:B--2---:R-:W-:Y:S11]  /*14f70*/  HMMA.16816.F32.BF16 R20, R8.reuse, R12, R20 ;  /* 0x0000000c0814723c */ /* 0x044ff60000041814 */
[----:B------:R-:W-:Y:S11]  /*14f80*/  @!UPT UIADD3 URZ, URZ, URZ, URZ ;  /* 0x0000003f3f3ff290 */ /* 0x000ff6000fffe03f */
[----:B------:R-:W-:Y:S01]  /*14f90*/  @!UPT UIADD3 URZ, URZ, URZ, URZ ;  /* 0x0000003f3f3ff290 */ /* 0x000fe2000fffe03f */
        /* <DEDUP_REMOVED lines=9> */
[----:B------:R-:W-:Y:S04]  /*15030*/  STL.64 [R1+0x280], R12 ;  /* 0x0002800c01007387 */ /* 0x000fe80000100a00 */
[----:B------:R0:W-:Y:S04]  /*15040*/  STL.64 [R1+0x288], R14 ;  /* 0x0002880e01007387 */ /* 0x0001e80000100a00 */
[----:B0-----:R-:W3:Y:S04]  /*15050*/  LDL.LU.64 R14, [R1+0x1ae8] ;  /* 0x001ae800010e7983 */ /* 0x001ee80000300a00 */
[----:B------:R-:W3:Y:S04]  /*15060*/  LDL.LU.64 R12, [R1+0x1ae0] ;  /* 0x001ae000010c7983 */ /* 0x000ee80000300a00 */
[----:B------:R0:W-:Y:S02]  /*15070*/  STL.64 [R1+0x1ab8], R24 ;  /* 0x001ab81801007387 */ /* 0x0001e40000100a00 */
[----:B0-----:R-:W-:-:S02]  /*15080*/  IMAD.MOV.U32 R24, RZ, RZ, R7 ;  /* 0x000000ffff187224 */ /* 0x001fc400078e0007 */
[----:B------:R-:W-:Y:S01]  /*15090*/  IMAD.MOV.U32 R25, RZ, RZ, R6 ;  /* 0x000000ffff197224 */ /* 0x000fe200078e0006 */
[C---:B---3--:R-:W-:Y:S11]  /*150a0*/  HMMA.16816.F32.BF16 R12, R8.reuse, R4, R12 ;  /* 0x00000004080c723c */ /* 0x048ff6000004180c */
[----:B------:R-:W-:Y:S11]  /*150b0*/  @!UPT UIADD3 URZ, URZ, URZ, URZ ;  /* 0x0000003f3f3ff290 */ /* 0x000ff6000fffe03f */
[----:B------:R-:W-:Y:S01]  /*150c0*/  @!UPT UIADD3 URZ, URZ, URZ, URZ ;  /* 0x0000003f3f3ff290 */ /* 0x000fe2000fffe03f */
[----:B------:R-:W-:Y:S04]  /*150d0*/  STL.64 [R1+0x270], R12 ;  /* 0x0002700c01007387 */ /* 0x000fe80000100a00 */
[----:B------:R0:W-:Y:S04]  /*150e0*/  STL.64 [R1+0x278], R14 ;  /* 0x0002780e01007387 */ /* 0x0001e80000100a00 */
[----:B0-----:R-:W3:Y:S04]  /*150f0*/  LDL.LU.64 R14, [R1+0x1ad8] ;  /* 0x001ad800010e7983 */ /* 0x001ee80000300a00 */
[----:B------:R-:W3:Y:S04]  /*15100*/  LDL.LU.64 R12, [R1+0x1ad0] ;  /* 0x001ad000010c7983 */ /* 0x000ee80000300a00 */
[----:B------:R2:W-:Y:S02]  /*15110*/  STL.64 [R1+0x1ab0], R4 ;  /* 0x001ab00401007387 */ /* 0x0005e40000100a00 */
[----:B--2---:R-:W-:Y:S11]  /*15120*/  HMMA.16816.F32.BF16 R4, R8, R16, R20 ;  /* 0x000000100804723c */ /* 0x004ff60000041814 */
[----:B------:R-:W-:Y:S11]  /*15130*/  @!UPT UIADD3 URZ, URZ, URZ, URZ ;  /* 0x0000003f3f3ff290 */ /* 0x000ff6000fffe03f */
[----:B------:R-:W-:Y:S01]  /*15140*/  @!UPT UIADD3 URZ, URZ, URZ, URZ ;  /* 0x0000003f3f3ff290 */ /* 0x000fe2000fffe03f */
[----:B------:R0:W-:Y:S04]  /*15150*/  STL.64 [R1+0x1c0], R4 ;  /* 0x0001c00401007387 */ /* 0x0001e80000100a00 */
[----:B------:R1:W-:Y:S04]  /*15160*/  STL.64 [R1+0x1c8], R6 ;  /* 0x0001c80601007387 */ /* 0x0003e80000100a00 */
[----:B0-----:R-:W2:Y:S04]  /*15170*/  LDL.LU.64 R4, [R1+0xb00] ;  /* 0x000b000001047983 */ /* 0x001ea80000300a00 */
[----:B-1----:R-:W4:Y:S01]  /*15180*/  LDL.LU.64 R6, [R1+0xb08] ;  /* 0x000b080001067983 */ /* 0x002f220000300a00 */
[----:B------:R-:W-:-:S02]  /*15190*/  IMAD.MOV.U32 R28, RZ, RZ, R26 ;  /* 0x000000ffff1c7224 */ /* 0x000fc400078e001a */
[----:B------:R-:W-:Y:S02]  /*151a0*/  IMAD.MOV.U32 R3, RZ, RZ, R27 ;  /* 0x000000ffff037224 */ /* 0x000fe400078e001b */
[----:B------:R-:W-:Y:S02]  /*151b0*/  IMAD.MOV.U32 R27, RZ, RZ, R16 ;  /* 0x000000ffff1b7224 */ /* 0x000fe400078e0010 */
[----:B------:R-:W-:Y:S01]  /*151c0*/  IMAD.MOV.U32 R26, RZ, RZ, R17 ;  /* 0x000000ffff1a7224 */ /* 0x000fe200078e0011 */
[----:B----4-:R-:W-:Y:S04]  /*151d0*/  STL.64 [R1+0x1ac8], R6 ;  /* 0x001ac80601007387 */ /* 0x010fe80000100a00 */
[----:B--2---:R0:W-:Y:S04]  /*151e0*/  STL.64 [R1+0x1ac0], R4 ;  /* 0x001ac00401007387 */ /* 0x0041e80000100a00 */
[----:B0-----:R-:W3:Y:S04]  /*151f0*/  LDL.LU.64 R4, [R1+0xb10] ;  /* 0x000b100001047983 */ /* 0x001ee80000300a00 */
[----:B------:R-:W3:Y:S04]  /*15200*/  LDL.LU.64 R6, [R1+0xb18] ;  /* 0x000b180001067983 */ /* 0x000ee80000300a00 */
[----:B------:R-:W2:Y:S04]  /*15210*/  LDL.LU.64 R16, [R1+0xad0] ;  /* 0x000ad00001107983 */ /* 0x000ea80000300a00 */
[----:B------:R-:W4:Y:S04]  /*15220*/  LDL.LU.64 R18, [R1+0xad8] ;  /* 0x000ad80001127983 */ /* 0x000f280000300a00 */
[----:B----4-:R-:W-:Y:S04]  /*15230*/  STL.64 [R1+0x1aa8], R18 ;  /* 0x001aa81201007387 */ /* 0x010fe80000100a00 */
[----:B--2---:R0:W-:Y:S04]  /*15240*/  STL.64 [R1+0x1aa0], R16 ;  /* 0x001aa01001007387 */ /* 0x0041e80000100a00 */
[----:B0-----:R-:W2:Y:S04]  /*15250*/  LDL.LU.64 R16, [R1+0xaf0] ;  /* 0x000af00001107983 */ /* 0x001ea80000300a00 */
[----:B------:R-:W2:Y:S04]  /*15260*/  LDL.LU.64 R18, [R1+0xaf8] ;  /* 0x000af80001127983 */ /* 0x000ea80000300a00 */
[----:B------:R-:W4:Y:S04]  /*15270*/  LDL.LU.64 R20, [R1+0x9e0] ;  /* 0x0009e00001147983 */ /* 0x000f280000300a00 */
[----:B------:R-:W2:Y:S04]  /*15280*/  LDL.LU.64 R22, [R1+0x9e8] ;  /* 0x0009e80001167983 */ /* 0x000ea80000300a00 */
[----:B--2---:R-:W-:Y:S04]  /*15290*/  STL.64 [R1+0x1a68], R22 ;  /* 0x001a681601007387 */ /* 0x004fe80000100a00 */
[----:B----4-:R0:W-:Y:S04]  /*152a0*/  STL.64 [R1+0x1a60], R20 ;  /* 0x001a601401007387 */ /* 0x0101e80000100a00 */
[----:B0-----:R-:W2:Y:S04]  /*152b0*/  LDL.LU.64 R20, [R1+0xa00] ;  /* 0x000a000001147983 */ /* 0x001ea80000300a00 */
[----:B------:R-:W4:Y:S01]  /*152c0*/  LDL.LU.64 R22, [R1+0xa08] ;  /* 0x000a080001167983 */ /* 0x000f220000300a00 */
[----:B------:R-:W-:-:S02]  /*152d0*/  IMAD.MOV.U32 R8, RZ, RZ, R27 ;  /* 0x000000ffff087224 */ /* 0x000fc400078e001b */
[----:B------:R-:W-:Y:S02]  /*152e0*/  IMAD.MOV.U32 R9, RZ, RZ, R26 ;  /* 0x000000ffff097224 */ /* 0x000fe400078e001a */
[C---:B---3--:R-:W-:Y:S01]  /*152f0*/  HMMA.16816.F32.BF16 R24, R12.reuse, R24, R4 ;  /* 0x000000180c18723c */ /* 0x048fe20000041804 */
        /* <DEDUP_REMOVED lines=8> */
[----:B------:R-:W3:Y:S04]  /*15380*/  LDL.LU.64 R6, [R1+0x1ac8] ;  /* 0x001ac80001067983 */ /* 0x000ee80000300a00 */
[----:B------:R-:W3:Y:S04]  /*15390*/  LDL.LU.64 R4, [R1+0x1ac0] ;  /* 0x001ac00001047983 */ /* 0x000ee80000300a00 */
[----:B------:R0:W-:Y:S04]  /*153a0*/  STL.64 [R1+0x160], R24 ;  /* 0x0001601801007387 */ /* 0x0001e80000100a00 */
[----:B------:R-:W-:Y:S04]  /*153b0*/  STL.64 [R1+0x168], R26 ;  /* 0x0001681a01007387 */ /* 0x000fe80000100a00 */
[----:B0-----:R-:W3:Y:S02]  /*153c0*/  LDL.LU.64 R24, [R1+0x1ab8] ;  /* 0x001ab80001187983 */ /* 0x001ee40000300a00 */
[C---:B---3--:R-:W-:Y:S11]  /*153d0*/  HMMA.16816.F32.BF16 R4, R12.reuse, R24, R4 ;  /* 0x000000180c04723c */ /* 0x048ff60000041804 */
[----:B------:R-:W-:Y:S11]  /*153e0*/  @!UPT UIADD3 URZ, URZ, URZ, URZ ;  /* 0x0000003f3f3ff290 */ /* 0x000ff6000fffe03f */
[----:B------:R-:W-:Y:S01]  /*153f0*/  @!UPT UIADD3 URZ, URZ, URZ, URZ ;  /* 0x0000003f3f3ff290 */ /* 0x000fe2000fffe03f */
[----:B------:R0:W-:Y:S04]  /*15400*/  STL.64 [R1+0x150], R4 ;  /* 0x0001500401007387 */ /* 0x0001e80000100a00 */
[----:B------:R-:W-:Y:S04]  /*15410*/  STL.64 [R1+0x158], R6 ;  /* 0x0001580601007387 */ /* 0x000fe80000100a00 */
[----:B0-----:R-:W3:Y:S02]  /*15420*/  LDL.LU.64 R4, [R1+0x1ab0] ;  /* 0x001ab00001047983 */ /* 0x001ee40000300a00 */
[C---:B---3--:R-:W-:Y:S11]  /*15430*/  HMMA.16816.F32.BF16 R16, R12.reuse, R4, R16 ;  /* 0x000000040c10723c */ /* 0x048ff60000041810 */
[----:B------:R-:W-:Y:S11]  /*15440*/  @!UPT UIADD3 URZ, URZ, URZ, URZ ;  /* 0x0000003f3f3ff290 */ /* 0x000ff6000fffe03f */
[----:B------:R-:W-:Y:S01]  /*15450*/  @!UPT UIADD3 URZ, URZ, URZ, URZ ;  /* 0x0000003f3f3ff290 */ /* 0x000fe2000fffe03f */
[----:B------:R-:W-:Y:S04]  /*15460*/  STL.64 [R1+0x140], R16 ;  /* 0x0001401001007387 */ /* 0x000fe80000100a00 */
[----:B------:R0:W-:Y:S04]  /*15470*/  STL.64 [R1+0x148], R18 ;  /* 0x0001481201007387 */ /* 0x0001e80000100a00 */
[----:B0-----:R-:W3:Y:S04]  /*15480*/  LDL.LU.64 R18, [R1+0x1aa8] ;  /* 0x001aa80001127983 */ /* 0x001ee80000300a00 */
[----:B------:R-:W3:Y:S02]  /*15490*/  LDL.LU.64 R16, [R1+0x1aa0] ;  /* 0x001aa00001107983 */ /* 0x000ee40000300a00 */
[----:B---3--:R-:W-:Y:S02]  /*154a0*/  HMMA.16816.F32.BF16 R12, R12, R8, R16 ;  /* 0x000000080c0c723c */ /* 0x008fe40000041810 */
[----:B------:R-:W2:Y:S04]  /*154b0*/  LDL.LU.64 R18, [R1+0x1a98] ;  /* 0x001a980001127983 */ /* 0x000ea80000300a00 */
[----:B------:R-:W2:Y:S11]  /*154c0*/  LDL.LU.64 R16, [R1+0x1a90] ;  /* 0x001a900001107983 */ /* 0x000eb60000300a00 */
[----:B------:R-:W-:Y:S06]  /*154d0*/  @!UPT UIADD3 URZ, URZ, URZ, URZ ;  /* 0x0000003f3f3ff290 */ /* 0x000fec000fffe03f */
[----:B------:R0:W-:Y:S04]  /*154e0*/  STL.64 [R1+0x10], R12 ;  /* 0x0000100c01007387 */ /* 0x0001e80000100a00 */
[----:B------:R1:W-:Y:S04]  /*154f0*/  STL.64 [R1+0x18], R14 ;  /* 0x0000180e01007387 */ /* 0x0003e80000100a00 */
[----:B0-----:R-:W3:Y:S04]  /*15500*/  LDL.LU.64 R12, [R1+0xaa0] ;  /* 0x000aa000010c7983 */ /* 0x001ee80000300a00 */
[----:B-1----:R-:W4:Y:S04]  /*15510*/  LDL.LU.64 R14, [R1+0xaa8] ;  /* 0x000aa800010e7983 */ /* 0x002f280000300a00 */
[----:B----4-:R-:W-:Y:S04]  /*15520*/  STL.64 [R1+0x1a40], R14 ;  /* 0x001a400e01007387 */ /* 0x010fe80000100a00 */
[----:B---3--:R0:W-:Y:S04]  /*15530*/  STL.64 [R1+0x1a38], R12 ;  /* 0x001a380c01007387 */ /* 0x0081e80000100a00 */
[----:B0-----:R-:W2:Y:S02]  /*15540*/  LDL.LU.64 R12, [R1+0x50] ;  /* 0x00005000010c7983 */ /* 0x001ea40000300a00 */
        /* <DEDUP_REMOVED lines=10> */
[----:B------:R-:W-:Y:S01]  /*155f0*/  STL.64 [R1+0x250], R20 ;  /* 0x0002501401007387 */ /* 0x000fe20000100a00 */
[----:B------:R0:W-:Y:S03]  /*15600*/  STL.64 [R1+0x258], R22 ;  /* 0x0002581601007387 */ /* 0x0001e60000100a00 */
[----:B0-----:R-:W2:Y:S01]  /*15610*/  LDL.LU.64 R22, [R1+0x1a78] ;  /* 0x001a780001167983 */ /* 0x001ea20000300a00 */
[----:B------:R-:W2:Y:S02]  /*15620*/  LDL.LU.64 R20, [R1+0x1a70] ;  /* 0x001a700001147983 */ /* 0x000ea40000300a00 */
[----:B------:R0:W-:Y:S02]  /*15630*/  STL.64 [R1+0x1a48], R24 ;  /* 0x001a481801007387 */ /* 0x0001e40000100a00 */
[----:B0-----:R-:W3:Y:S01]  /*15640*/  LDL.LU.64 R24, [R1+0xac0] ;  /* 0x000ac00001187983 */ /* 0x001ee20000300a00 */
[----:B------:R-:W3:Y:S01]  /*15650*/  LDL.LU.64 R26, [R1+0xac8] ;  /* 0x000ac800011a7983 */ /* 0x000ee20000300a00 */
[C---:B--2---:R-:W-:Y:S11]  /*15660*/  HMMA.16816.F32.BF16 R20, R16.reuse, R4, R20 ;  /* 0x000000041014723c */ /* 0x044ff60000041814 */
[----:B------:R-:W-:Y:S11]  /*15670*/  @!UPT UIADD3 URZ, URZ, URZ, URZ ;  /* 0x0000003f3f3ff290 */ /* 0x000ff6000fffe03f */
[----:B------:R-:W-:Y:S01]  /*15680*/  @!UPT UIADD3 URZ, URZ, URZ, URZ ;  /* 0x0000003f3f3ff290 */ /* 0x000fe2000fffe03f */
[----:B------:R-:W-:Y:S01]  /*15690*/  STL.64 [R1+0x240], R20 ;  /* 0x0002401401007387 */ /* 0x000fe20000100a00 */
[----:B------:R0:W-:Y:S03]  /*156a0*/  STL.64 [R1+0x248], R22 ;  /* 0x0002481601007387 */ /* 0x0001e60000100a00 */
[----:B0-----:R-:W2:Y:S01]  /*156b0*/  LDL.LU.64 R22, [R1+0x1a68] ;  /* 0x001a680001167983 */ /* 0x001ea20000300a00 */
[----:B------:R-:W2:Y:S02]  /*156c0*/  LDL.LU.64 R20, [R1+0x1a60] ;  /* 0x001a600001147983 */ /* 0x000ea40000300a00 */
[----:B--2---:R-:W-:Y:S01]  /*156d0*/  HMMA.16816.F32.BF16 R16, R16, R8, R20 ;  /* 0x000000081010723c */ /* 0x004fe20000041814 */
[----:B------:R-:W3:Y:S01]  /*156e0*/  LDL.LU.64 R22, [R1+0x1a58] ;  /* 0x001a580001167983 */ /* 0x000ee20000300a00 */
[----:B------:R-:W3:Y:S11]  /*156f0*/  LDL.LU.64 R20, [R1+0x1a50] ;  /* 0x001a500001147983 */ /* 0x000ef60000300a00 */
[----:B------:R-:W-:Y:S10]  /*15700*/  @!UPT UIADD3 URZ, URZ, URZ, URZ ;  /* 0x0000003f3f3ff290 */ /* 0x000ff4000fffe03f */
[----:B------:R0:W-:Y:S01]  /*15710*/  STL.64 [R1+0x1b0], R16 ;  /* 0x0001b01001007387 */ /* 0x0001e20000100a00 */
[----:B------:R1:W-:Y:S03]  /*15720*/  STL.64 [R1+0x1b8], R18 ;  /* 0x0001b81201007387 */ /* 0x0003e60000100a00 */
[----:B0-----:R-:W2:Y:S01]  /*15730*/  LDL.LU.64 R16, [R1+0xab0] ;  /* 0x000ab00001107983 */ /* 0x001ea20000300a00 */
[----:B-1----:R-:W2:Y:S02]  /*15740*/  LDL.LU.64 R18, [R1+0xab8] ;  /* 0x000ab80001127983 */ /* 0x002ea40000300a00 */
[----:B------:R-:W-:Y:S02]  /*15750*/  IMAD.MOV.U32 R7, RZ, RZ, R12 ;  /* 0x000000ffff077224 */ /* 0x000fe400078e000c */
[----:B------:R-:W-:Y:S01]  /*15760*/  IMAD.MOV.U32 R6, RZ, RZ, R13 ;  /* 0x000000ffff067224 */ /* 0x000fe200078e000d */
[C---:B---3--:R-:W-:Y:S11]  /*15770*/  HMMA.16816.F32.BF16 R24, R20.reuse, R12, R24 ;  /* 0x0000000c1418723c */ /* 0x048ff60000041818 */
[----:B------:R-:W-:Y:S11]  /*15780*/  @!UPT UIADD3 URZ, URZ, URZ, URZ ;  /* 0x0000003f3f3ff290 */ /* 0x000ff6000fffe03f */
[----:B------:R-:W-:Y:S01]  /*15790*/  @!UPT UIADD3 URZ, URZ, URZ, URZ ;  /* 0x0000003f3f3ff290 */ /* 0x000fe2000fffe03f */
[----:B------:R0:W-:Y:S01]  /*157a0*/  STL.64 [R1], R24 ;  /* 0x0000001801007387 */ /* 0x0001e20000100a00 */
[----:B------:R1:W-:Y:S03]  /*157b0*/  STL.64 [R1+0x8], R26 ;  /* 0x0000081a01007387 */ /* 0x0003e60000100a00 */
[----:B0-----:R-:W2:Y:S01]  /*157c0*/  LDL.LU.64 R24, [R1+0x1a48] ;  /* 0x001a480001187983 */ /* 0x001ea20000300a00 */
[----:B------:R-:W3:Y:S02]  /*157d0*/  LDL.LU.64 R14, [R1+0x1a40] ;  /* 0x001a4000010e7983 */ /* 0x000ee40000300a00 */
[----:B------:R-:W3:Y:S01]  /*157e0*/  LDL.LU.64 R12, [R1+0x1a38] ;  /* 0x001a3800010c7983 */ /* 0x000ee20000300a00 */
[----:B--2---:R-:W-:Y:S01]  /*157f0*/  HMMA.16816.F32.BF16 R16, R20, R24, R16 ;  /* 0x000000181410723c */ /* 0x004fe20000041810 */
[----:B------:R-:W-:Y:S02]  /*15800*/  IMAD.MOV.U32 R11, RZ, RZ, R24 ;  /* 0x000000ffff0b7224 */ /* 0x000fe400078e0018 */
[----:B------:R-:W-:-:S02]  /*15810*/  IMAD.MOV.U32 R10, RZ, RZ, R25 ;  /* 0x000000ffff0a7224 */ /* 0x000fc400078e0019 */
[----:B------:R-:W2:Y:S01]  /*15820*/  LDL.LU.64 R24, [R1+0xa90] ;  /* 0x000a900001187983 */ /* 0x000ea20000300a00 */
[----:B-1----:R-:W2:Y:S02]  /*15830*/  LDL.LU.64 R26, [R1+0xa98] ;  /* 0x000a9800011a7983 */ /* 0x002ea40000300a00 */
[C---:B---3--:R-:W-:Y:S11]  /*15840*/  HMMA.16816.F32.BF16 R12, R20.reuse, R4, R12 ;  /* 0x00000004140c723c */ /* 0x048ff6000004180c */
[----:B------:R-:W-:Y:S04]  /*15850*/  @!UPT UIADD3 URZ, URZ, URZ, URZ ;  /* 0x0000003f3f3ff290 */ /* 0x000fe8000fffe03f */
[----:B------:R0:W-:Y:S01]  /*15860*/  STL.64 [R1+0x15b8], R18 ;  /* 0x0015b81201007387 */ /* 0x0001e20000100a00 */
[----:B------:R1:W-:Y:S02]  /*15870*/  STL.64 [R1+0x15b0], R16 ;  /* 0x0015b01001007387 */ /* 0x0003e40000100a00 */
[----:B0-----:R-:W-:Y:S02]  /*15880*/  IMAD.MOV.U32 R18, RZ, RZ, R2 ;  /* 0x000000ffff127224 */ /* 0x001fe400078e0002 */
[----:B------:R-:W3:Y:S01]  /*15890*/  LDL.LU R2, [R1+0x1a30] ;  /* 0x001a300001027983 */ /* 0x000ee20000300800 */
[----:B------:R0:W-:Y:S02]  /*158a0*/  STL.64 [R1+0x1a08], R4 ;  /* 0x001a080401007387 */ /* 0x0001e40000100a00 */
[----:B-1----:R-:W-:Y:S02]  /*158b0*/  IMAD.MOV.U32 R16, RZ, RZ, R7 ;  /* 0x000000ffff107224 */ /* 0x002fe400078e0007 */
[----:B------:R-:W-:Y:S01]  /*158c0*/  IMAD.MOV.U32 R17, RZ, RZ, R6 ;  /* 0x000000ffff117224 */ /* 0x000fe200078e0006 */
[----:B0-----:R-:W4:Y:S01]  /*158d0*/  LDL.LU.64 R4, [R1+0x8a0] ;  /* 0x0008a00001047983 */ /* 0x001f220000300a00 */
[----:B------:R-:W3:Y:S01]  /*158e0*/  LDL.LU.64 R6, [R1+0x8a8] ;  /* 0x0008a80001067983 */ /* 0x000ee20000300a00 */
[----:B--2---:R-:W-:Y:S02]  /*158f0*/  HMMA.16816.F32.BF16 R20, R20, R8, R24 ;  /* 0x000000081414723c */ /* 0x004fe40000041818 */
[----:B---3--:R-:W-:Y:S01]  /*15900*/  STL.64 [R1+0x1a18], R6 ;  /* 0x001a180601007387 */ /* 0x008fe20000100a00 */
[----:B----4-:R0:W-:Y:S03]  /*15910*/  STL.64 [R1+0x1a10], R4 ;  /* 0x001a100401007387 */ /* 0x0101e60000100a00 */
[----:B0-----:R-:W2:Y:S01]  /*15920*/  LDL.LU.64 R4, [R1+0x880] ;  /* 0x0008800001047983 */ /* 0x001ea20000300a00 */
[----:B------:R-:W2:Y:S02]  /*15930*/  LDL.LU.64 R6, [R1+0x888] ;  /* 0x0008880001067983 */ /* 0x000ea40000300a00 */
[----:B------:R-:W-:Y:S02]  /*15940*/  STL.64 [R1+0x15a8], R14 ;  /* 0x0015a80e01007387 */ /* 0x000fe40000100a00 */
[----:B------:R-:W-:Y:S01]  /*15950*/  STL.64 [R1+0x15a0], R12 ;  /* 0x0015a00c01007387 */ /* 0x000fe20000100a00 */
[----:B------:R-:W2:Y:S01]  /*15960*/  LDL.LU.64 R26, [R1+0x1a28] ;  /* 0x001a2800011a7983 */ /* 0x000ea20000300a00 */
[----:B------:R-:W2:Y:S10]  /*15970*/  LDL.LU.64 R24, [R1+0x1a20] ;  /* 0x001a200001187983 */ /* 0x000eb40000300a00 */
[----:B------:R-:W-:Y:S02]  /*15980*/  STL.64 [R1+0x15c8], R22 ;  /* 0x0015c81601007387 */ /* 0x000fe40000100a00 */
[----:B------:R-:W-:Y:S01]  /*15990*/  STL.64 [R1+0x15c0], R20 ;  /* 0x0015c01401007387 */ /* 0x000fe20000100a00 */
[----:B--2---:R-:W-:Y:S11]  /*159a0*/  HMMA.16816.F32.BF16 R4, R24, R16, R4 ;  /* 0x000000101804723c */ /* 0x004ff60000041804 */
[----:B------:R-:W-:Y:S11]  /*159b0*/  @!UPT UIADD3 URZ, URZ, URZ, URZ ;  /* 0x0000003f3f3ff290 */ /* 0x000ff6000fffe03f */
[----:B------:R-:W-:Y:S01]  /*159c0*/  @!UPT UIADD3 URZ, URZ, URZ, URZ ;  /* 0x0000003f3f3ff290 */ /* 0x000fe2000fffe03f */
[----:B------:R-:W-:Y:S01]  /*159d0*/  STL.64 [R1+0x880], R4 ;  /* 0x0008800401007387 */ /* 0x000fe20000100a00 */
[----:B------:R0:W-:Y:S03]  /*159e0*/  STL.64 [R1+0x888], R6 ;  /* 0x0008880601007387 */ /* 0x0001e60000100a00 */
[----:B0-----:R-:W2:Y:S01]  /*159f0*/  LDL.LU.64 R6, [R1+0x1a18] ;  /* 0x001a180001067983 */ /* 0x001ea20000300a00 */
[----:B------:R-:W2:Y:S02]  /*15a00*/  LDL.LU.64 R4, [R1+0x1a10] ;  /* 0x001a100001047983 */ /* 0x000ea40000300a00 */
[----:B------:R-:W-:Y:S02]  /*15a10*/  IMAD.MOV.U32 R12, RZ, RZ, R11 ;  /* 0x000000ffff0c7224 */ /* 0x000fe400078e000b */
[----:B------:R-:W-:Y:S02]  /*15a20*/  IMAD.MOV.U32 R13, RZ, RZ, R10 ;  /* 0x000000ffff0d7224 */ /* 0x000fe400078e000a */
[----:B------:R-:W-:-:S02]  /*15a30*/  IMAD.MOV.U32 R19, RZ, RZ, R29 ;  /* 0x000000ffff137224 */ /* 0x000fc400078e001d */
[----:B------:R-:W-:Y:S02]  /*15a40*/  IMAD.MOV.U32 R14, RZ, RZ, R28 ;  /* 0x000000ffff0e7224 */ /* 0x000fe400078e001c */
[----:B------:R-:W-:Y:S02]  /*15a50*/  IMAD.MOV.U32 R15, RZ, RZ, R3 ;  /* 0x000000ffff0f7224 */ /* 0x000fe400078e0003 */
[----:B------:R-:W-:Y:S01]  /*15a60*/  IMAD.MOV.U32 R23, RZ, RZ, R0 ;  /* 0x000000ffff177224 */ /* 0x000fe200078e0000 */
[----:B------:R0:W-:Y:S01]  /*15a70*/  STL.64 [R1+0x1940], R18 ;  /* 0x0019401201007387 */ /* 0x0001e20000100a00 */
[----:B------:R-:W3:Y:S03]  /*15a80*/  LDL.LU.64 R16, [R1+0x8d0] ;  /* 0x0008d00001107983 */ /* 0x000ee60000300a00 */
[----:B0-----:R-:W3:Y:S01]  /*15a90*/  LDL.LU.64 R18, [R1+0x8d8] ;  /* 0x0008d80001127983 */ /* 0x001ee20000300a00 */
[----:B--2---:R-:W-:Y:S11]  /*15aa0*/  HMMA.16816.F32.BF16 R4, R24, R12, R4 ;  /* 0x0000000c1804723c */ /* 0x004ff60000041804 */
[----:B------:R-:W-:Y:S11]  /*15ab0*/  @!UPT UIADD3 URZ, URZ, URZ, URZ ;  /* 0x0000003f3f3ff290 */ /* 0x000ff6000fffe03f */
[----:B------:R-:W-:Y:S02]  /*15ac0*/  @!UPT UIADD3 URZ, URZ, URZ, URZ ;  /* 0x0000003f3f3ff290 */ /* 0x000fe4000fffe03f */
[----:B------:R-:W-:Y:S02]  /*15ad0*/  IMAD.MOV.U32 R0, RZ, RZ, R4 ;  /* 0x000000ffff007224 */ /* 0x000fe400078e0004 */
[----:B------:R-:W-:Y:S02]  /*15ae0*/  IMAD.MOV.U32 R28, RZ, RZ, R5 ;  /* 0x000000ffff1c7224 */ /* 0x000fe400078e0005 */
[----:B------:R-:W2:Y:S01]  /*15af0*/  LDL.LU.64 R4, [R1+0x1a08] ;  /* 0x001a080001047983 */ /* 0x000ea20000300a00 */
[----:B------:R0:W-:Y:S02]  /*15b00*/  STL.64 [R1+0x1a00], R14 ;  /* 0x001a000e01007387 */ /* 0x0001e40000100a00 */
[----:B------:R-:W2:Y:S01]  /*15b10*/  LDL.LU.64 R12, [R1+0x8c0] ;  /* 0x0008c000010c7983 */ /* 0x000ea20000300a00 */
[----:B0-----:R-:W2:Y:S01]  /*15b20*/  LDL.LU.64 R14, [R1+0x8c8] ;  /* 0x0008c800010e7983 */ /* 0x001ea20000300a00 */
[----:B------:R-:W-:Y:S02]  /*15b30*/  IMAD.MOV.U32 R22, RZ, RZ, R2 ;  /* 0x000000ffff167224 */ /* 0x000fe400078e0002 */
[----:B------:R-:W-:-:S02]  /*15b40*/  IMAD.MOV.U32 R2, RZ, RZ, R6 ;  /* 0x000000ffff027224 */ /* 0x000fc400078e0006 */
[----:B------:R-:W-:-:S05]  /*15b50*/  IMAD.MOV.U32 R3, RZ, RZ, R7 ;  /* 0x000000ffff037224 */ /* 0x000fca00078e0007 */
[----:B------:R-:W-:Y:S01]  /*15b60*/  STL [R1+0x1140], R3 ;  /* 0x0011400301007387 */ /* 0x000fe20000100800 */
[----:B------:R-:W-:Y:S02]  /*15b70*/  STL [R1+0x113c], R2 ;  /* 0x00113c0201007387 */ /* 0x000fe40000100800 */
[----:B------:R-:W-:Y:S02]  /*15b80*/  STL [R1+0x1138], R28 ;  /* 0x0011381c01007387 */ /* 0x000fe40000100800 */
[----:B------:R-:W-:Y:S01]  /*15b90*/  STL [R1+0x1134], R0 ;  /* 0x0011340001007387 */ /* 0x000fe20000100800 */
[C---:B--2---:R-:W-:Y:S08]  /*15ba0*/  HMMA.16816.F32.BF16 R4, R24.reuse, R4, R12 ;  /* 0x000000041804723c */ /* 0x044ff0000004180c */
[----:B---3--:R-:W-:Y:S11]  /*15bb0*/  HMMA.16816.F32.BF16 R24, R24, R8, R16 ;  /* 0x000000081818723c */ /* 0x008ff60000041810 */
[----:B------:R-:W-:Y:S05]  /*15bc0*/  @!UPT UIADD3 URZ, URZ, URZ, URZ ;  /* 0x0000003f3f3ff290 */ /* 0x000fea000fffe03f */
[----:B------:R-:W-:Y:S01]  /*15bd0*/  IMAD.MOV.U32 R29, RZ, RZ, R7 ;  /* 0x000000ffff1d7224 */ /* 0x000fe200078e0007 */
[----:B------:R-:W-:Y:S01]  /*15be0*/  STL.64 [R1+0x8c0], R4 ;  /* 0x0008c00401007387 */ /* 0x000fe20000100a00 */
[----:B------:R-:W-:Y:S03]  /*15bf0*/  STL [R1+0x8c8], R6 ;  /* 0x0008c80601007387 */ /* 0x000fe60000100800 */
[----:B------:R-:W-:Y:S02]  /*15c00*/  STL [R1+0x1180], R29 ;  /* 0x0011801d01007387 */ /* 0x000fe40000100800 */
[----:B------:R0:W-:Y:S02]  /*15c10*/  STL.64 [R1+0x10c0], R26 ;  /* 0x0010c01a01007387 */ /* 0x0001e40000100a00 */
[----:B------:R-:W-:Y:S01]  /*15c20*/  STL.64 [R1+0x10b8], R24 ;  /* 0x0010b81801007387 */ /* 0x000fe20000100a00 */
[----:B0-----:R-:W2:Y:S01]  /*15c30*/  LDL.LU R26, [R1+0x38] ;  /* 0x00003800011a7983 */ /* 0x001ea20000300800 */
[----:B------:R-:W2:Y:S03]  /*15c40*/  LDL.LU R27, [R1+0x3c] ;  /* 0x00003c00011b7983 */ /* 0x000ea60000300800 */
[----:B--2---:R0:W-:Y:S04]  /*15c50*/  STL.64 [R1+0x19a8], R26 ;  /* 0x0019a81a01007387 */ /* 0x0041e80000100a00 */
[----:B0-----:R-:W2:Y:S04]  /*15c60*/  LDL R26, [R1+0xd8] ;  /* 0x0000d800011a7983 */ /* 0x001ea80000100800 */
[----:B------:R-:W2:Y:S01]  /*15c70*/  LDL R27, [R1+0xdc] ;  /* 0x0000dc00011b7983 */ /* 0x000ea20000100800 */
[----:B------:R-:W3:Y:S02]  /*15c80*/  LDL.LU R12, [R1+0x550] ;  /* 0x00055000010c7983 */ /* 0x000ee40000300800 */
[----:B------:R-:W3:Y:S02]  /*15c90*/  LDL.LU R13, [R1+0x554] ;  /* 0x00055400010d7983 */ /* 0x000ee40000300800 */
[----:B------:R-:W3:Y:S01]  /*15ca0*/  LDL.LU R14, [R1+0x558] ;  /* 0x00055800010e7983 */ /* 0x000ee20000300800 */
[----:B------:R-:W3:Y:S04]  /*15cb0*/  LDL.LU R15, [R1+0x55c] ;  /* 0x00055c00010f7983 */ /* 0x000ee80000300800 */
[----:B--2---:R0:W-:Y:S04]  /*15cc0*/  STL.64 [R1+0x19b8], R26 ;  /* 0x0019b81a01007387 */ /* 0x0041e80000100a00 */
[----:B0-----:R-:W2:Y:S04]  /*15cd0*/  LDL.64 R26, [R1+0xe8] ;  /* 0x0000e800011a7983 */ /* 0x001ea80000100a00 */
[----:B--2---:R0:W-:Y:S04]  /*15ce0*/  STL.64 [R1+0x19d0], R26 ;  /* 0x0019d01a01007387 */ /* 0x0041e80000100a00 */
[----:B0-----:R-:W2:Y:S04]  /*15cf0*/  LDL.64 R26, [R1+0xf8] ;  /* 0x0000f800011a7983 */ /* 0x001ea80000100a00 */
[----:B--2---:R0:W-:Y:S01]  /*15d00*/  STL.64 [R1+0x19e8], R26 ;  /* 0x0019e81a01007387 */ /* 0x0041e20000100a00 */
[----:B------:R-:W2:Y:S02]  /*15d10*/  LDL.LU R24, [R1+0x3b0] ;  /* 0x0003b00001187983 */ /* 0x000ea40000300800 */
[----:B------:R-:W2:Y:S01]  /*15d20*/  LDL.LU R25, [R1+0x3b4] ;  /* 0x0003b40001197983 */ /* 0x000ea20000300800 */
[----:B0-----:R-:W4:Y:S01]  /*15d30*/  LDL.LU R26, [R1+0x3b8] ;  /* 0x0003b800011a7983 */ /* 0x001f220000300800 */
[----:B------:R-:W4:Y:S03]  /*15d40*/  LDL.LU R27, [R1+0x3bc] ;  /* 0x0003bc00011b7983 */ /* 0x000f260000300800 */
[----:B----4-:R0:W-:Y:S01]  /*15d50*/  STL.64 [R1+0x19f8], R26 ;  /* 0x0019f81a01007387 */ /* 0x0101e20000100a00 */
[----:B--2---:R-:W-:Y:S02]  /*15d60*/  STL.64 [R1+0x19f0], R24 ;  /* 0x0019f01801007387 */ /* 0x004fe40000100a00 */
[----:B------:R-:W2:Y:S01]  /*15d70*/  LDL.64 R18, [R1+0xb8] ;  /* 0x0000b80001127983 */ /* 0x000ea20000100a00 */
[----:B0-----:R-:W3:Y:S04]  /*15d80*/  LDL.64 R26, [R1+0x118] ;  /* 0x00011800011a7983 */ /* 0x001ee80000100a00 */
[----:B--2---:R0:W-:Y:S01]  /*15d90*/  STL.64 [R1+0x19b0], R18 ;  /* 0x0019b01201007387 */ /* 0x0041e20000100a00 */
[----:B------:R-:W2:Y:S02]  /*15da0*/  LDL.LU R16, [R1+0x380] ;  /* 0x0003800001107983 */ /* 0x000ea40000300800 */
[----:B------:R-:W2:Y:S01]  /*15db0*/  LDL.LU R17, [R1+0x384] ;  /* 0x0003840001117983 */ /* 0x000ea20000300800 */
[----:B0-----:R-:W4:Y:S01]  /*15dc0*/  LDL.LU R18, [R1+0x388] ;  /* 0x0003880001127983 */ /* 0x001f220000300800 */
[----:B------:R-:W4:Y:S03]  /*15dd0*/  LDL.LU R19, [R1+0x38c] ;  /* 0x00038c0001137983 */ /* 0x000f260000300800 */
[----:B------:R-:W0:Y:S04]  /*15de0*/  S2R R7, SR_TID.X ;  /* 0x0000000000077919 */ /* 0x000e280000002100 */
[----:B------:R-:W1:Y:S01]  /*15df0*/  S2R R6, SR_TID.X ;  /* 0x0000000000067919 */ /* 0x000e620000002100 */
[----:B0-----:R-:W-:Y:S01]  /*15e00*/  IMAD.SHL.U32 R4, R7, 0x2, RZ ;  /* 0x0000000207047824 */ /* 0x001fe200078e00ff */
[----:B-1----:R-:W-:-:S02]  /*15e10*/  LOP3.LUT R6, R6, 0x7, RZ, 0xc0, !PT ;  /* 0x0000000706067812 */ /* 0x002fc400078ec0ff */
[----:B------:R-:W-:Y:S02]  /*15e20*/  LOP3.LUT R5, R7, 0x40, RZ, 0xc0, !PT ;  /* 0x0000004007057812 */ /* 0x000fe400078ec0ff */
[----:B------:R-:W-:Y:S01]  /*15e30*/  LOP3.LUT R21, R4, 0x10, RZ, 0xc0, !PT ;  /* 0x0000001004157812 */ /* 0x000fe200078ec0ff */
[----:B------:R-:W-:-:S03]  /*15e40*/  IMAD R6, R6, 0x210, RZ ;  /* 0x0000021006067824 */ /* 0x000fc600078e02ff */
[----:B------:R-:W-:Y:S01]  /*15e50*/  LEA.HI R21, R5, R21, RZ, 0x1f ;  /* 0x0000001505157211 */ /* 0x000fe200078ff8ff */
[----:B------:R-:W-:-:S03]  /*15e60*/  IMAD.SHL.U32 R7, R7, 0x100, RZ ;  /* 0x0000010007077824 */ /* 0x000fc600078e00ff */
[----:B------:R-:W-:-:S04]  /*15e70*/  LOP3.LUT R21, R6, R21, RZ, 0x3c, !PT ;  /* 0x0000001506157212 */ /* 0x000fc800078e3cff */
[----:B------:R-:W-:-:S05]  /*15e80*/  LOP3.LUT R21, R21, 0x1000, R7, 0xf8, !PT ;  /* 0x0000100015157812 */ /* 0x000fca00078ef807 */
[----:B------:R-:W3:Y:S04]  /*15e90*/  LDSM.16.MT88.4 R4, [R21+0x2000] ;  /* 0x002000001504783b */ /* 0x000ee80000004200 */
[----:B------:R-:W0:Y:S04]  /*15ea0*/  LDSM.16.MT88.4 R8, [R21+0x2080] ;  /* 0x002080001508783b */ /* 0x000e280000004200 */
[----:B----4-:R-:W-:Y:S01]  /*15eb0*/  STL.64 [R1+0x19c8], R18 ;  /* 0x0019c81201007387 */ /* 0x010fe20000100a00 */
[----:B--2---:R1:W-:Y:S03]  /*15ec0*/  STL.64 [R1+0x19c0], R16 ;  /* 0x0019c01001007387 */ /* 0x0043e60000100a00 */
[----:B-1----:R-:W2:Y:S01]  /*15ed0*/  LDL.LU R16, [R1+0x390] ;  /* 0x0003900001107983 */ /* 0x002ea20000300800 */
[----:B------:R-:W2:Y:S02]  /*15ee0*/  LDL.LU R17, [R1+0x394] ;  /* 0x0003940001117983 */ /* 0x000ea40000300800 */
[----:B------:R-:W4:Y:S02]  /*15ef0*/  LDL.LU R18, [R1+0x398] ;  /* 0x0003980001127983 */ /* 0x000f240000300800 */
[----:B------:R-:W4:Y:S01]  /*15f00*/  LDL.LU R19, [R1+0x39c] ;  /* 0x00039c0001137983 */ /* 0x000f220000300800 */
[----:B---3--:R-:W-:Y:S01]  /*15f10*/  HMMA.16816.F32.BF16 R12, R4, R26, R12 ;  /* 0x0000001a040c723c */ /* 0x008fe2000004180c */
[----:B----4-:R-:W-:Y:S01]  /*15f20*/  STL.64 [R1+0x19e0], R18 ;  /* 0x0019e01201007387 */ /* 0x010fe20000100a00 */
[----:B--2---:R1:W-:Y:S03]  /*15f30*/  STL.64 [R1+0x19d8], R16 ;  /* 0x0019d81001007387 */ /* 0x0043e60000100a00 */
[----:B-1----:R-:W2:Y:S01]  /*15f40*/  LDL.LU R16, [R1+0x3a0] ;  /* 0x0003a00001107983 */ /* 0x002ea20000300800 */
[----:B------:R-:W2:Y:S02]  /*15f50*/  LDL.LU R17, [R1+0x3a4] ;  /* 0x0003a40001117983 */ /* 0x000ea40000300800 */
[----:B------:R-:W2:Y:S02]  /*15f60*/  LDL.LU R18, [R1+0x3a8] ;  /* 0x0003a80001127983 */ /* 0x000ea40000300800 */
[----:B------:R-:W2:Y:S01]  /*15f70*/  LDL.LU R19, [R1+0x3ac] ;  /* 0x0003ac0001137983 */ /* 0x000ea20000300800 */
[----:B0-----:R0:W-:Y:S01]  /*15f80*/  STL.64 [R1+0x1900], R10 ;  /* 0x0019000a01007387 */ /* 0x0011e20000100a00 */
[----:B------:R-:W-:Y:S03]  /*15f90*/  STL.64 [R1+0x18f8], R8 ;  /* 0x0018f80801007387 */ /* 0x000fe60000100a00 */
[----:B0-----:R-:W3:Y:S01]  /*15fa0*/  LDL.64 R10, [R1+0xc8] ;  /* 0x0000c800010a7983 */ /* 0x001ee20000100a00 */
[----:B------:R-:W-:Y:S07]  /*15fb0*/  STL [R1+0x18d8], R21 ;  /* 0x0018d81501007387 */ /* 0x000fee0000100800 */
[----:B------:R0:W-:Y:S02]  /*15fc0*/  STL.64 [R1+0x550], R12 ;  /* 0x0005500c01007387 */ /* 0x0001e40000100a00 */
[----:B------:R1:W-:Y:S02]  /*15fd0*/  STL.64 [R1+0x558], R14 ;  /* 0x0005580e01007387 */ /* 0x0003e40000100a00 */
[----:B0-----:R-:W-:Y:S01]  /*15fe0*/  IMAD.MOV.U32 R13, RZ, RZ, R26 ;  /* 0x000000ffff0d7224 */ /* 0x001fe200078e001a */
[----:B-1----:R-:W4:Y:S01]  /*15ff0*/  LDL.LU.64 R14, [R1+0x1a00] ;  /* 0x001a0000010e7983 */ /* 0x002f220000300a00 */
[----:B------:R-:W-:-:S02]  /*16000*/  IMAD.MOV.U32 R12, RZ, RZ, R27 ;  /* 0x000000ffff0c7224 */ /* 0x000fc400078e001b */
[----:B------:R-:W2:Y:S02]  /*16010*/  LDL.LU.64 R26, [R1+0x19f8] ;  /* 0x0019f800011a7983 */ /* 0x000ea40000300a00 */
[----:B------:R-:W2:Y:S02]  /*16020*/  LDL.LU.64 R24, [R1+0x19f0] ;  /* 0x0019f00001187983 */ /* 0x000ea40000300a00 */
[C---:B--2---:R-:W-:Y:S01]  /*16030*/  HMMA.16816.F32.BF16 R24, R4.reuse, R22, R24 ;  /* 0x000000160418723c */ /* 0x044fe20000041818 */
[----:B----4-:R-:W-:Y:S01]  /*16040*/  STL.64 [R1+0x1938], R14 ;  /* 0x0019380e01007387 */ /* 0x010fe20000100a00 */
[----:B------:R0:W-:Y:S03]  /*16050*/  STL.64 [R1+0x1930], R12 ;  /* 0x0019300c01007387 */ /* 0x0001e60000100a00 */
[----:B0-----:R-:W2:Y:S01]  /*16060*/  LDL.LU R12, [R1+0x360] ;  /* 0x00036000010c7983 */ /* 0x001ea20000300800 */
[----:B------:R-:W2:Y:S02]  /*16070*/  LDL.LU R13, [R1+0x364] ;  /* 0x00036400010d7983 */ /* 0x000ea40000300800 */
[----:B------:R-:W2:Y:S02]  /*16080*/  LDL.LU R14, [R1+0x368] ;  /* 0x00036800010e7983 */ /* 0x000ea40000300800 */
[----:B------:R-:W2:Y:S11]  /*16090*/  LDL.LU R15, [R1+0x36c] ;  /* 0x00036c00010f7983 */ /* 0x000eb60000300800 */
[----:B------:R-:W-:Y:S02]  /*160a0*/  @!UPT UIADD3 URZ, URZ, URZ, URZ ;  /* 0x0000003f3f3ff290 */ /* 0x000fe4000fffe03f */
[----:B------:R-:W-:Y:S01]  /*160b0*/  STL.64 [R1+0xc60], R24 ;  /* 0x000c601801007387 */ /* 0x000fe20000100a00 */
[----:B------:R0:W-:Y:S03]  /*160c0*/  STL.64 [R1+0xc68], R26 ;  /* 0x000c681a01007387 */ /* 0x0001e60000100a00 */
[----:B0-----:R-:W4:Y:S02]  /*160d0*/  LDL.LU.64 R26, [R1+0x19e8] ;  /* 0x0019e800011a7983 */ /* 0x001f240000300a00 */
[C---:B----4-:R-:W-:Y:S01]  /*160e0*/  HMMA.16816.F32.BF16 R16, R4.reuse, R26, R16 ;  /* 0x0000001a0410723c */ /* 0x050fe20000041810 */
[----:B------:R-:W-:Y:S02]  /*160f0*/  IMAD.MOV.U32 R20, RZ, RZ, R26 ;  /* 0x000000ffff147224 */ /* 0x000fe400078e001a */
[----:B------:R-:W-:Y:S11]  /*16100*/  IMAD.MOV.U32 R3, RZ, RZ, R27 ;  /* 0x000000ffff037224 */ /* 0x000ff600078e001b */
[----:B------:R-:W-:Y:S09]  /*16110*/  @!UPT UIADD3 URZ, URZ, URZ, URZ ;  /* 0x0000003f3f3ff290 */ /* 0x000ff2000fffe03f */
[----:B------:R-:W-:Y:S01]  /*16120*/  STL.64 [R1+0xc50], R16 ;  /* 0x000c501001007387 */ /* 0x000fe20000100a00 */
[----:B------:R0:W-:Y:S03]  /*16130*/  STL.64 [R1+0xc58], R18 ;  /* 0x000c581201007387 */ /* 0x0001e60000100a00 */
[----:B0-----:R-:W4:Y:S01]  /*16140*/  LDL.LU.64 R18, [R1+0x19e0] ;  /* 0x0019e00001127983 */ /* 0x001f220000300a00 */
[----:B------:R-:W4:Y:S02]  /*16150*/  LDL.LU.64 R16, [R1+0x19d8] ;  /* 0x0019d80001107983 */ /* 0x000f240000300a00 */
[----:B------:R-:W4:Y:S02]  /*16160*/  LDL.LU.64 R26, [R1+0x19d0] ;  /* 0x0019d000011a7983 */ /* 0x000f240000300a00 */
[----:B------:R-:W-:Y:S01]  /*16170*/  STL [R1+0x18e0], R3 ;  /* 0x0018e00301007387 */ /* 0x000fe20000100800 */
[----:B------:R0:W-:Y:S01]  /*16180*/  STL [R1+0x18dc], R20 ;  /* 0x0018dc1401007387 */ /* 0x0001e20000100800 */
[----:B------:R1:W-:Y:S03]  /*16190*/  STL.64 [R1+0x19a0], R22 ;  /* 0x0019a01601007387 */ /* 0x0003e60000100a00 */
[----:B0-----:R-:W3:Y:S01]  /*161a0*/  LDL.LU R20, [R1+0x370] ;  /* 0x0003700001147983 */ /* 0x001ee20000300800 */
[----:B------:R-:W3:Y:S02]  /*161b0*/  LDL.LU R21, [R1+0x374] ;  /* 0x0003740001157983 */ /* 0x000ee40000300800 */
[----:B-1----:R-:W3:Y:S02]  /*161c0*/  LDL.LU R22, [R1+0x378] ;  /* 0x0003780001167983 */ /* 0x002ee40000300800 */
[----:B------:R-:W3:Y:S01]  /*161d0*/  LDL.LU R23, [R1+0x37c] ;  /* 0x00037c0001177983 */ /* 0x000ee20000300800 */
[----:B----4-:R-:W-:Y:S01]  /*161e0*/  HMMA.16816.F32.BF16 R16, R4, R26, R16 ;  /* 0x0000001a0410723c */ /* 0x010fe20000041810 */
[----:B------:R-:W-:-:S02]  /*161f0*/  IMAD.MOV.U32 R2, RZ, RZ, R26 ;  /* 0x000000ffff027224 */ /* 0x000fc400078e001a */
[----:B------:R-:W-:Y:S11]  /*16200*/  IMAD.MOV.U32 R0, RZ, RZ, R27 ;  /* 0x000000ffff007224 */ /* 0x000ff600078e001b */
[----:B------:R-:W-:Y:S09]  /*16210*/  @!UPT UIADD3 URZ, URZ, URZ, URZ ;  /* 0x0000003f3f3ff290 */ /* 0x000ff2000fffe03f */
[----:B------:R-:W-:Y:S01]  /*16220*/  STL.64 [R1+0xc40], R16 ;  /* 0x000c401001007387 */ /* 0x000fe20000100a00 */
[----:B------:R0:W-:Y:S03]  /*16230*/  STL.64 [R1+0xc48], R18 ;  /* 0x000c481201007387 */ /* 0x0001e60000100a00 */
[----:B0-----:R-:W4:Y:S01]  /*16240*/  LDL.LU.64 R18, [R1+0x19c8] ;  /* 0x0019c80001127983 */ /* 0x001f220000300a00 */
[----:B------:R-:W4:Y:S02]  /*16250*/  LDL.LU.64 R16, [R1+0x19c0] ;  /* 0x0019c00001107983 */ /* 0x000f240000300a00 */
[----:B------:R-:W4:Y:S01]  /*16260*/  LDL.LU.64 R26, [R1+0x19b8] ;  /* 0x0019b800011a7983 */ /* 0x000f220000300a00 */
[C---:B---3--:R-:W-:Y:S01]  /*16270*/  HMMA.16816.F32.BF16 R20, R4.reuse, R10, R20 ;  /* 0x0000000a0414723c */ /* 0x048fe20000041814 */
[----:B------:R-:W-:Y:S01]  /*16280*/  STL [R1+0x18e8], R0 ;  /* 0x0018e80001007387 */ /* 0x000fe20000100800 */
[----:B------:R-:W-:Y:S06]  /*16290*/  STL [R1+0x18e4], R2 ;  /* 0x0018e40201007387 */ /* 0x000fec0000100800 */
[----:B----4-:R-:W-:Y:S01]  /*162a0*/  HMMA.16816.F32.BF16 R24, R4, R26, R16 ;  /* 0x0000001a0418723c */ /* 0x010fe20000041810 */
[----:B------:R-:W3:Y:S11]  /*162b0*/  LDL.LU.64 R18, [R1+0x19b0] ;  /* 0x0019b00001127983 */ /* 0x000ef60000300a00 */
[----:B------:R-:W-:Y:S11]  /*162c0*/  @!UPT UIADD3 URZ, URZ, URZ, URZ ;  /* 0x0000003f3f3ff290 */ /* 0x000ff6000fffe03f */
[----:B------:R-:W-:Y:S01]  /*162d0*/  STL.64 [R1+0xc30], R24 ;  /* 0x000c301801007387 */ /* 0x000fe20000100a00 */
[----:B------:R0:W-:Y:S03]  /*162e0*/  STL.64 [R1+0xc38], R26 ;  /* 0x000c381a01007387 */ /* 0x0001e60000100a00 */
[----:B0-----:R-:W4:Y:S01]  /*162f0*/  LDL.LU.64 R26, [R1+0x19a8] ;  /* 0x0019a800011a7983 */ /* 0x001f220000300a00 */
[----:B------:R-:W-:Y:S02]  /*16300*/  STL.64 [R1+0xc20], R20 ;  /* 0x000c201401007387 */ /* 0x000fe40000100a00 */
[----:B------:R-:W-:Y:S02]  /*16310*/  IMAD.MOV.U32 R25, RZ, RZ, R10 ;  /* 0x000000ffff197224 */ /* 0x000fe400078e000a */
[----:B------:R-:W-:Y:S01]  /*16320*/  IMAD.MOV.U32 R24, RZ, RZ, R11 ;  /* 0x000000ffff187224 */ /* 0x000fe200078e000b */
[----:B------:R-:W-:Y:S01]  /*16330*/  STL.64 [R1+0xc28], R22 ;  /* 0x000c281601007387 */ /* 0x000fe20000100a00 */
[----:B------:R-:W2:Y:S02]  /*16340*/  LDL R10, [R1+0x28] ;  /* 0x00002800010a7983 */ /* 0x000ea40000100800 */
[----:B------:R-:W2:Y:S02]  /*16350*/  LDL R11, [R1+0x2c] ;  /* 0x00002c00010b7983 */ /* 0x000ea40000100800 */
[----:B---3--:R-:W-:-:S02]  /*16360*/  IMAD.MOV.U32 R29, RZ, RZ, R18 ;  /* 0x000000ffff1d7224 */ /* 0x008fc400078e0012 */
[----:B------:R-:W-:Y:S01]  /*16370*/  IMAD.MOV.U32 R28, RZ, RZ, R19 ;  /* 0x000000ffff1c7224 */ /* 0x000fe200078e0013 */
[----:B--2---:R0:W-:Y:S02]  /*16380*/  STL.64 [R1+0x1918], R10 ;  /* 0x0019180a01007387 */ /* 0x0041e40000100a00 */
[C---:B0-----:R-:W-:Y:S02]  /*16390*/  HMMA.16816.F32.BF16 R8, R4.reuse, R18, R12 ;  /* 0x000000120408723c */ /* 0x041fe4000004180c */
[----:B------:R0:W-:Y:S01]  /*163a0*/  STL [R1+0x18f0], R24 ;  /* 0x0018f01801007387 */ /* 0x0001e20000100800 */
[----:B------:R1:W-:Y:S02]  /*163b0*/  STL [R1+0x18ec], R25 ;  /* 0x0018ec1901007387 */ /* 0x0003e40000100800 */
[----:B----4-:R2:W-:Y:S11]  /*163c0*/  STL.64 [R1+0x1978], R26 ;  /* 0x0019781a01007387 */ /* 0x0105f60000100a00 */
[----:B------:R-:W-:Y:S07]  /*163d0*/  @!UPT UIADD3 URZ, URZ, URZ, URZ ;  /* 0x0000003f3f3ff290 */ /* 0x000fee000fffe03f */
[----:B------:R-:W-:Y:S01]  /*163e0*/  STL.64 [R1+0xc10], R8 ;  /* 0x000c100801007387 */ /* 0x000fe20000100a00 */
[----:B------:R-:W-:Y:S02]  /*163f0*/  STL.64 [R1+0xc18], R10 ;  /* 0x000c180a01007387 */ /* 0x000fe40000100a00 */
[----:B------:R-:W3:Y:S02]  /*16400*/  LDL R18, [R1+0x68] ;  /* 0x0000680001127983 */ /* 0x000ee40000100800 */
[----:B------:R-:W3:Y:S02]  /*16410*/  LDL R19, [R1+0x6c] ;  /* 0x00006c0001137983 */ /* 0x000ee40000100800 */
[----:B---3--:R-:W-:Y:S01]  /*16420*/  STL.64 [R1+0x1958], R18 ;  /* 0x0019581201007387 */ /* 0x008fe20000100a00 */
[----:B------:R-:W3:Y:S02]  /*16430*/  LDL.LU R12, [R1+0x210] ;  /* 0x00021000010c7983 */ /* 0x000ee40000300800 */
[----:B------:R-:W3:Y:S02]  /*16440*/  LDL.LU R13, [R1+0x214] ;  /* 0x00021400010d7983 */ /* 0x000ee40000300800 */
[----:B------:R-:W4:Y:S01]  /*16450*/  LDL.LU R14, [R1+0x218] ;  /* 0x00021800010e7983 */ /* 0x000f220000300800 */
[----:B------:R-:W4:Y:S01]  /*16460*/  LDL.LU R15, [R1+0x21c] ;  /* 0x00021c00010f7983 */ /* 0x000f220000300800 */
[----:B0-----:R-:W3:Y:S02]  /*16470*/  LDL.LU R24, [R1+0x330] ;  /* 0x0003300001187983 */ /* 0x001ee40000300800 */
[----:B-1----:R-:W3:Y:S02]  /*16480*/  LDL.LU R25, [R1+0x334] ;  /* 0x0003340001197983 */ /* 0x002ee40000300800 */
[----:B--2---:R-:W2:Y:S01]  /*16490*/  LDL.LU R26, [R1+0x338] ;  /* 0x00033800011a7983 */ /* 0x004ea20000300800 */
[----:B------:R-:W2:Y:S01]  /*164a0*/  LDL.LU R27, [R1+0x33c] ;  /* 0x00033c00011b7983 */ /* 0x000ea20000300800 */
[----:B------:R-:W3:Y:S02]  /*164b0*/  LDL.LU R20, [R1+0x350] ;  /* 0x0003500001147983 */ /* 0x000ee40000300800 */
[----:B------:R-:W4:Y:S02]  /*164c0*/  LDL.LU R21, [R1+0x354] ;  /* 0x0003540001157983 */ /* 0x000f240000300800 */
[----:B------:R-:W4:Y:S01]  /*164d0*/  LDL.LU R22, [R1+0x358] ;  /* 0x0003580001167983 */ /* 0x000f220000300800 */
[----:B------:R-:W4:Y:S04]  /*164e0*/  LDL.LU R23, [R1+0x35c] ;  /* 0x00035c0001177983 */ /* 0x000f280000300800 */
[----:B--2---:R0:W-:Y:S01]  /*164f0*/  STL.64 [R1+0x1988], R26 ;  /* 0x0019881a01007387 */ /* 0x0041e20000100a00 */
[----:B---3--:R-:W-:Y:S03]  /*16500*/  STL.64 [R1+0x1980], R24 ;  /* 0x0019801801007387 */ /* 0x008fe60000100a00 */
[----:B0-----:R-:W2:Y:S04]  /*16510*/  LDL.64 R26, [R1+0x98] ;  /* 0x00009800011a7983 */ /* 0x001ea80000100a00 */
[----:B--2---:R0:W-:Y:S01]  /*16520*/  STL.64 [R1+0x1998], R26 ;  /* 0x0019981a01007387 */ /* 0x0041e20000100a00 */
[----:B------:R-:W2:Y:S03]  /*16530*/  LDL.64 R18, [R1+0x78] ;  /* 0x0000780001127983 */ /* 0x000ea60000100a00 */
[----:B0-----:R-:W3:Y:S04]  /*16540*/  LDL.64 R26, [R1+0xa8] ;  /* 0x0000a800011a7983 */ /* 0x001ee80000100a00 */
[----:B--2---:R0:W-:Y:S04]  /*16550*/  STL.64 [R1+0x1970], R18 ;  /* 0x0019701201007387 */ /* 0x0041e80000100a00 */
[----:B0-----:R-:W2:Y:S04]  /*16560*/  LDL.64 R18, [R1+0x88] ;  /* 0x0000880001127983 */ /* 0x001ea80000100a00 */
[----:B--2---:R0:W-:Y:S01]  /*16570*/  STL.64 [R1+0x1990], R18 ;  /* 0x0019901201007387 */ /* 0x0041e20000100a00 */
[----:B------:R-:W2:Y:S02]  /*16580*/  LDL.LU R16, [R1+0x340] ;  /* 0x0003400001107983 */ /* 0x000ea40000300800 */
[----:B------:R-:W2:Y:S01]  /*16590*/  LDL.LU R17, [R1+0x344] ;  /* 0x0003440001117983 */ /* 0x000ea20000300800 */
[----:B0-----:R-:W2:Y:S01]  /*165a0*/  LDL.LU R18, [R1+0x348] ;  /* 0x0003480001127983 */ /* 0x001ea20000300800 */
[----:B------:R-:W2:Y:S02]  /*165b0*/  LDL.LU R19, [R1+0x34c] ;  /* 0x00034c0001137983 */ /* 0x000ea40000300800 */
[----:B----4-:R-:W-:Y:S02]  /*165c0*/  STL.64 [R1+0x1950], R14 ;  /* 0x0019500e01007387 */ /* 0x010fe40000100a00 */
[----:B------:R0:W-:Y:S02]  /*165d0*/  STL.64 [R1+0x1948], R12 ;  /* 0x0019480c01007387 */ /* 0x0001e40000100a00 */
[----:B0-----:R-:W4:Y:S01]  /*165e0*/  LDL.LU R12, [R1+0x220] ;  /* 0x00022000010c7983 */ /* 0x001f220000300800 */
[----:B------:R-:W4:Y:S02]  /*165f0*/  LDL.LU R13, [R1+0x224] ;  /* 0x00022400010d7983 */ /* 0x000f240000300800 */
[----:B------:R-:W2:Y:S02]  /*16600*/  LDL.LU R14, [R1+0x228] ;  /* 0x00022800010e7983 */ /* 0x000ea40000300800 */
[----:B------:R-:W2:Y:S01]  /*16610*/  LDL.LU R15, [R1+0x22c] ;  /* 0x00022c00010f7983 */ /* 0x000ea20000300800 */
[----:B---3--:R-:W-:Y:S01]  /*16620*/  HMMA.16816.F32.BF16 R20, R4, R26, R20 ;  /* 0x0000001a0414723c */ /* 0x008fe20000041814 */
[----:B--2---:R-:W-:Y:S01]  /*16630*/  STL.64 [R1+0x1968], R14 ;  /* 0x0019680e01007387 */ /* 0x004fe20000100a00 */
[----:B----4-:R0:W-:Y:S03]  /*16640*/  STL.64 [R1+0x1960], R12 ;  /* 0x0019600c01007387 */ /* 0x0101e60000100a00 */
[----:B0-----:R-:W2:Y:S01]  /*16650*/  LDL.LU R12, [R1+0x230] ;  /* 0x00023000010c7983 */ /* 0x001ea20000300800 */
[----:B------:R-:W2:Y:S02]  /*16660*/  LDL.LU R13, [R1+0x234] ;  /* 0x00023400010d7983 */ /* 0x000ea40000300800 */
[----:B------:R-:W2:Y:S02]  /*16670*/  LDL.LU R14, [R1+0x238] ;  /* 0x00023800010e7983 */ /* 0x000ea40000300800 */
[----:B------:R-:W2:Y:S01]  /*16680*/  LDL.LU R15, [R1+0x23c] ;  /* 0x00023c00010f7983 */ /* 0x000ea20000300800 */
[----:B------:R-:W3:Y:S01]  /*16690*/  LDL.LU R8, [R1+0x1f0] ;  /* 0x0001f00001087983 */ /* 0x000ee20000300800 */
[----:B------:R-:W3:Y:S02]  /*166a0*/  LDL.LU R9, [R1+0x1f4] ;  /* 0x0001f40001097983 */ /* 0x000ee40000300800 */
[----:B------:R-:W4:Y:S02]  /*166b0*/  LDL.LU R10, [R1+0x1f8] ;  /* 0x0001f800010a7983 */ /* 0x000f240000300800 */
[----:B------:R-:W4:Y:S02]  /*166c0*/  LDL.LU R11, [R1+0x1fc] ;  /* 0x0001fc00010b7983 */ /* 0x000f240000300800 */
[----:B----4-:R-:W-:Y:S01]  /*166d0*/  STL.64 [R1+0x1928], R10 ;  /* 0x0019280a01007387 */ /* 0x010fe20000100a00 */
[----:B---3--:R0:W-:Y:S03]  /*166e0*/  STL.64 [R1+0x1920], R8 ;  /* 0x0019200801007387 */ /* 0x0081e60000100a00 */
[----:B0-----:R-:W3:Y:S01]  /*166f0*/  LDL.LU R8, [R1+0x200] ;  /* 0x0002000001087983 */ /* 0x001ee20000300800 */
[----:B------:R-:W3:Y:S02]  /*16700*/  LDL.LU R9, [R1+0x204] ;  /* 0x0002040001097983 */ /* 0x000ee40000300800 */
[----:B------:R-:W3:Y:S02]  /*16710*/  LDL.LU R10, [R1+0x208] ;  /* 0x00020800010a7983 */ /* 0x000ee40000300800 */
[----:B------:R-:W3:Y:S01]  /*16720*/  LDL.LU R11, [R1+0x20c] ;  /* 0x00020c00010b7983 */ /* 0x000ee20000300800 */
[----:B------:R-:W-:Y:S01]  /*16730*/  STL [R1+0x18f4], R29 ;  /* 0x0018f41d01007387 */ /* 0x000fe20000100800 */
[----:B------:R0:W-:Y:S02]  /*16740*/  STL.64 [R1+0xc00], R20 ;  /* 0x000c001401007387 */ /* 0x0001e40000100a00 */
[----:B------:R1:W-:Y:S02]  /*16750*/  STL.64 [R1+0xc08], R22 ;  /* 0x000c081601007387 */ /* 0x0003e40000100a00 */
[----:B0-----:R-:W-:Y:S01]  /*16760*/  IMAD.MOV.U32 R20, RZ, RZ, R26 ;  /* 0x000000ffff147224 */ /* 0x001fe200078e001a */
[----:B-1----:R-:W4:Y:S01]  /*16770*/  LDL.LU.64 R22, [R1+0x19a0] ;  /* 0x0019a00001167983 */ /* 0x002f220000300a00 */
[----:B------:R-:W-:-:S02]  /*16780*/  IMAD.MOV.U32 R21, RZ, RZ, R27 ;  /* 0x000000ffff157224 */ /* 0x000fc400078e001b */
[----:B------:R-:W2:Y:S02]  /*16790*/  LDL.LU.64 R26, [R1+0x1998] ;  /* 0x00199800011a7983 */ /* 0x000ea40000300a00 */
[C---:B--2---:R-:W-:Y:S01]  /*167a0*/  HMMA.16816.F32.BF16 R16, R4.reuse, R26, R16 ;  /* 0x0000001a0410723c */ /* 0x044fe20000041810 */
[----:B----4-:R-:W-:Y:S01]  /*167b0*/  STL.64 [R1+0x1910], R22 ;  /* 0x0019101601007387 */ /* 0x010fe20000100a00 */
[----:B------:R0:W-:Y:S02]  /*167c0*/  STL.64 [R1+0x1908], R20 ;  /* 0x0019081401007387 */ /* 0x0001e40000100a00 */
[----:B------:R-:W-:Y:S02]  /*167d0*/  IMAD.MOV.U32 R2, RZ, RZ, R26 ;  /* 0x000000ffff027224 */ /* 0x000fe400078e001a */
[----:B------:R-:W-:Y:S01]  /*167e0*/  IMAD.MOV.U32 R3, RZ, RZ, R27 ;  /* 0x000000ffff037224 */ /* 0x000fe200078e001b */
[----:B0-----:R-:W2:Y:S01]  /*167f0*/  LDL.LU R20, [R1+0x1a0] ;  /* 0x0001a00001147983 */ /* 0x001ea20000300800 */
[----:B------:R-:W2:Y:S02]  /*16800*/  LDL.LU R21, [R1+0x1a4] ;  /* 0x0001a40001157983 */ /* 0x000ea40000300800 */
[----:B------:R-:W2:Y:S02]  /*16810*/  LDL.LU R22, [R1+0x1a8] ;  /* 0x0001a80001167983 */ /* 0x000ea40000300800 */
[----:B------:R-:W2:Y:S11]  /*16820*/  LDL.LU R23, [R1+0x1ac] ;  /* 0x0001ac0001177983 */ /* 0x000eb60000300800 */
[----:B------:R-:W-:Y:S01]  /*16830*/  STL.64 [R1+0xbf0], R16 ;  /* 0x000bf01001007387 */ /* 0x000fe20000100a00 */
[----:B------:R0:W-:Y:S03]  /*16840*/  STL.64 [R1+0xbf8], R18 ;  /* 0x000bf81201007387 */ /* 0x0001e60000100a00 */
[----:B0-----:R-:W4:Y:S01]  /*16850*/  LDL.LU.64 R18, [R1+0x1990] ;  /* 0x0019900001127983 */ /* 0x001f220000300a00 */
[----:B------:R-:W4:Y:S02]  /*16860*/  LDL.LU.64 R26, [R1+0x1988] ;  /* 0x00198800011a7983 */ /* 0x000f240000300a00 */
[----:B------:R-:W4:Y:S02]  /*16870*/  LDL.LU.64 R24, [R1+0x1980] ;  /* 0x0019800001187983 */ /* 0x000f240000300a00 */
[C---:B----4-:R-:W-:Y:S01]  /*16880*/  HMMA.16816.F32.BF16 R24, R4.reuse, R18, R24 ;  /* 0x000000120418723c */ /* 0x050fe20000041818 */
[----:B------:R-:W-:Y:S11]  /*16890*/  IMAD.MOV.U32 R0, RZ, RZ, R19 ;  /* 0x000000ffff007224 */ /* 0x000ff600078e0013 */
[----:B------:R-:W-:Y:S11]  /*168a0*/  @!UPT UIADD3 URZ, URZ, URZ, URZ ;  /* 0x0000003f3f3ff290 */ /* 0x000ff6000fffe03f */
[----:B------:R0:W-:Y:S01]  /*168b0*/  STL.64 [R1+0xbe0], R24 ;  /* 0x000be01801007387 */ /* 0x0001e20000100a00 */
[----:B------:R1:W-:Y:S02]  /*168c0*/  STL.64 [R1+0xbe8], R26 ;  /* 0x000be81a01007387 */ /* 0x0003e40000100a00 */
[----:B0-----:R-:W-:Y:S01]  /*168d0*/  IMAD.MOV.U32 R25, RZ, RZ, R18 ;  /* 0x000000ffff197224 */ /* 0x001fe200078e0012 */
[----:B-1----:R-:W4:Y:S01]  /*168e0*/  LDL.LU.64 R26, [R1+0x1978] ;  /* 0x00197800011a7983 */ /* 0x002f220000300a00 */
[----:B------:R-:W2:Y:S02]  /*168f0*/  LDL.LU.64 R18, [R1+0x1970] ;  /* 0x0019700001127983 */ /* 0x000ea40000300a00 */
[C---:B--2---:R-:W-:Y:S01]  /*16900*/  HMMA.16816.F32.BF16 R12, R4.reuse, R18, R12 ;  /* 0x00000012040c723c */ /* 0x044fe2000004180c */
[----:B------:R-:W-:Y:S02]  /*16910*/  IMAD.MOV.U32 R29, RZ, RZ, R18 ;  /* 0x000000ffff1d7224 */ /* 0x000fe400078e0012 */
[----:B------:R-:W-:Y:S11]  /*16920*/  IMAD.MOV.U32 R24, RZ, RZ, R19 ;  /* 0x000000ffff187224 */ /* 0x000ff600078e0013 */
[----:B------:R-:W-:Y:S09]  /*16930*/  @!UPT UIADD3 URZ, URZ, URZ, URZ ;  /* 0x0000003f3f3ff290 */ /* 0x000ff2000fffe03f */
[----:B------:R-:W-:Y:S01]  /*16940*/  STL.64 [R1+0xbd0], R12 ;  /* 0x000bd00c01007387 */ /* 0x000fe20000100a00 */
[----:B------:R0:W-:Y:S03]  /*16950*/  STL.64 [R1+0xbd8], R14 ;  /* 0x000bd80e01007387 */ /* 0x0001e60000100a00 */
[----:B0-----:R-:W2:Y:S01]  /*16960*/  LDL.LU.64 R14, [R1+0x1968] ;  /* 0x00196800010e7983 */ /* 0x001ea20000300a00 */
[----:B------:R-:W2:Y:S02]  /*16970*/  LDL.LU.64 R12, [R1+0x1960] ;  /* 0x00196000010c7983 */ /* 0x000ea40000300a00 */
[----:B------:R-:W2:Y:S02]  /*16980*/  LDL.LU.64 R18, [R1+0x1958] ;  /* 0x0019580001127983 */ /* 0x000ea40000300a00 */
[C---:B--2---:R-:W-:Y:S01]  /*16990*/  HMMA.16816.F32.BF16 R16, R4.reuse, R18, R12 ;  /* 0x000000120410723c */ /* 0x044fe2000004180c */
[----:B------:R-:W2:Y:S01]  /*169a0*/  LDL.LU.64 R14, [R1+0x1950] ;  /* 0x00195000010e7983 */ /* 0x000ea20000300a00 */
[----:B------:R-:W2:Y:S11]  /*169b0*/  LDL.LU.64 R12, [R1+0x1948] ;  /* 0x00194800010c7983 */ /* 0x000eb60000300a00 */
[----:B------:R-:W-:Y:S10]  /*169c0*/  @!UPT UIADD3 URZ, URZ, URZ, URZ ;  /* 0x0000003f3f3ff290 */ /* 0x000ff4000fffe03f */
[----:B------:R-:W-:Y:S01]  /*169d0*/  STL.64 [R1+0xbc0], R16 ;  /* 0x000bc01001007387 */ /* 0x000fe20000100a00 */
[----:B------:R0:W-:Y:S03]  /*169e0*/  STL.64 [R1+0xbc8], R18 ;  /* 0x000bc81201007387 */ /* 0x0001e60000100a00 */
[----:B0-----:R-:W2:Y:S02]  /*169f0*/  LDL.LU.64 R18, [R1+0x1940] ;  /* 0x0019400001127983 */ /* 0x001ea40000300a00 */
[C---:B--2---:R-:W-:Y:S11]  /*16a00*/  HMMA.16816.F32.BF16 R12, R4.reuse, R18, R12 ;  /* 0x00000012040c723c */ /* 0x044ff6000004180c */
[----:B------:R-:W-:Y:S11]  /*16a10*/  @!UPT UIADD3 URZ, URZ, URZ, URZ ;  /* 0x0000003f3f3ff290 */ /* 0x000ff6000fffe03f */
[----:B------:R-:W-:Y:S01]  /*16a20*/  @!UPT UIADD3 URZ, URZ, URZ, URZ ;  /* 0x0000003f3f3ff290 */ /* 0x000fe2000fffe03f */
[----:B------:R-:W-:Y:S01]  /*16a30*/  STL.64 [R1+0xbb0], R12 ;  /* 0x000bb00c01007387 */ /* 0x000fe20000100a00 */
[----:B------:R0:W-:Y:S03]  /*16a40*/  STL.64 [R1+0xbb8], R14 ;  /* 0x000bb80e01007387 */ /* 0x0001e60000100a00 */
[----:B0-----:R-:W3:Y:S01]  /*16a50*/  LDL.LU.64 R14, [R1+0x1938] ;  /* 0x00193800010e7983 */ /* 0x001ee20000300a00 */
[----:B------:R-:W2:Y:S02]  /*16a60*/  LDL.LU.64 R12, [R1+0x1930] ;  /* 0x00193000010c7983 */ /* 0x000ea40000300a00 */
[----:B------:R0:W-:Y:S02]  /*16a70*/  STL.64 [R1+0x1808], R18 ;  /* 0x0018081201007387 */ /* 0x0001e40000100a00 */
[----:B------:R-:W2:Y:S01]  /*16a80*/  LDL.LU R16, [R1+0x320] ;  /* 0x0003200001107983 */ /* 0x000ea20000300800 */
[----:B------:R-:W2:Y:S04]  /*16a90*/  LDL.LU R17, [R1+0x324] ;  /* 0x0003240001117983 */ /* 0x000ea80000300800 */
[----:B0-----:R-:W2:Y:S01]  /*16aa0*/  LDL.LU R18, [R1+0x328] ;  /* 0x0003280001127983 */ /* 0x001ea20000300800 */
[----:B------:R-:W2:Y:S01]  /*16ab0*/  LDL.LU R19, [R1+0x32c] ;  /* 0x00032c0001137983 */ /* 0x000ea20000300800 */
[C---:B---3--:R-:W-:Y:S11]  /*16ac0*/  HMMA.16816.F32.BF16 R8, R4.reuse, R14, R8 ;  /* 0x0000000e0408723c */ /* 0x048ff60000041808 */
[----:B------:R-:W-:Y:S11]  /*16ad0*/  @!UPT UIADD3 URZ, URZ, URZ, URZ ;  /* 0x0000003f3f3ff290 */ /* 0x000ff6000fffe03f */
[----:B------:R-:W-:Y:S01]  /*16ae0*/  @!UPT UIADD3 URZ, URZ, URZ, URZ ;  /* 0x0000003f3f3ff290 */ /* 0x000fe2000fffe03f */
[----:B------:R-:W-:Y:S01]  /*16af0*/  STL.64 [R1+0xba0], R8 ;  /* 0x000ba00801007387 */ /* 0x000fe20000100a00 */
[----:B------:R0:W-:Y:S03]  /*16b00*/  STL.64 [R1+0xba8], R10 ;  /* 0x000ba80a01007387 */ /* 0x0001e60000100a00 */
[----:B0-----:R-:W4:Y:S01]  /*16b10*/  LDL.LU.64 R10, [R1+0x1928] ;  /* 0x00192800010a7983 */ /* 0x001f220000300a00 */
[----:B------:R-:W4:Y:S02]  /*16b20*/  LDL.LU.64 R8, [R1+0x1920] ;  /* 0x0019200001087983 */ /* 0x000f240000300a00 */
[----:B------:R-:W-:Y:S01]  /*16b30*/  STL.64 [R1+0x17f0], R14 ;  /* 0x0017f00e01007387 */ /* 0x000fe20000100a00 */
[C---:B----4-:R-:W-:Y:S11]  /*16b40*/  HMMA.16816.F32.BF16 R8, R4.reuse, R26, R8 ;  /* 0x0000001a0408723c */ /* 0x050ff60000041808 */
[----:B------:R-:W-:Y:S11]  /*16b50*/  @!UPT UIADD3 URZ, URZ, URZ, URZ ;  /* 0x0000003f3f3ff290 */ /* 0x000ff6000fffe03f */
[----:B------:R-:W-:Y:S01]  /*16b60*/  @!UPT UIADD3 URZ, URZ, URZ, URZ ;  /* 0x0000003f3f3ff290 */ /* 0x000fe2000fffe03f */
[----:B------:R-:W-:Y:S01]  /*16b70*/  STL.64 [R1+0xb90], R8 ;  /* 0x000b900801007387 */ /* 0x000fe20000100a00 */
[----:B------:R0:W-:Y:S03]  /*16b80*/  STL.64 [R1+0xb98], R10 ;  /* 0x000b980a01007387 */ /* 0x0001e60000100a00 */
[----:B0-----:R-:W3:Y:S01]  /*16b90*/  LDL.LU.64 R10, [R1+0x1918] ;  /* 0x00191800010a7983 */ /* 0x001ee20000300a00 */
[----:B------:R-:W-:Y:S01]  /*16ba0*/  STL.64 [R1+0x17e8], R26 ;  /* 0x0017e81a01007387 */ /* 0x000fe20000100a00 */
[----:B---3--:R-:W-:Y:S02]  /*16bb0*/  HMMA.16816.F32.BF16 R4, R4, R10, R20 ;  /* 0x0000000a0404723c */ /* 0x008fe40000041814 */
[----:B------:R-:W3:Y:S01]  /*16bc0*/  LDL.LU.64 R22, [R1+0x1910] ;  /* 0x0019100001167983 */ /* 0x000ee20000300a00 */
[----:B------:R-:W4:Y:S02]  /*16bd0*/  LDL.LU.64 R20, [R1+0x1908] ;  /* 0x0019080001147983 */ /* 0x000f240000300a00 */
[----:B------:R-:W3:Y:S02]  /*16be0*/  LDL.LU.64 R10, [R1+0x1900] ;  /* 0x00190000010a7983 */ /* 0x000ee40000300a00 */
[----:B------:R-:W3:Y:S11]  /*16bf0*/  LDL.LU.64 R8, [R1+0x18f8] ;  /* 0x0018f80001087983 */ /* 0x000ef60000300a00 */
[----:B------:R-:W-:Y:S05]  /*16c00*/  @!UPT UIADD3 URZ, URZ, URZ, URZ ;  /* 0x0000003f3f3ff290 */ /* 0x000fea000fffe03f */
[----:B------:R0:W-:Y:S01]  /*16c10*/  STL.64 [R1+0xb80], R4 ;  /* 0x000b800401007387 */ /* 0x0001e20000100a00 */
[----:B------:R1:W-:Y:S03]  /*16c20*/  STL.64 [R1+0xb88], R6 ;  /* 0x000b880601007387 */ /* 0x0003e60000100a00 */
[----:B0-----:R-:W3:Y:S01]  /*16c30*/  LDL.LU R4, [R1+0x510] ;  /* 0x0005100001047983 */ /* 0x001ee20000300800 */
[----:B------:R-:W3:Y:S02]  /*16c40*/  LDL.LU R5, [R1+0x514] ;  /* 0x0005140001057983 */ /* 0x000ee40000300800 */
[----:B-1----:R-:W3:Y:S02]  /*16c50*/  LDL.LU R6, [R1+0x518] ;  /* 0x0005180001067983 */ /* 0x002ee40000300800 */
[----:B------:R-:W3:Y:S02]  /*16c60*/  LDL.LU R7, [R1+0x51c] ;  /* 0x00051c0001077983 */ /* 0x000ee40000300800 */
[----:B--2---:R-:W-:-:S02]  /*16c70*/  IMAD.MOV.U32 R14, RZ, RZ, R13 ;  /* 0x000000ffff0e7224 */ /* 0x004fc400078e000d */
[----:B------:R-:W-:-:S07]  /*16c80*/  IMAD.MOV.U32 R15, RZ, RZ, R12 ;  /* 0x000000ffff0f7224 */ /* 0x000fce00078e000c */
[C---:B---3--:R-:W-:Y:S08]  /*16c90*/  HMMA.16816.F32.BF16 R12, R8.reuse, R14, R4 ;  /* 0x0000000e080c723c */ /* 0x048ff00000041804 */
[----:B------:R-:W-:Y:S11]  /*16ca0*/  HMMA.16816.F32.BF16 R4, R8, R22, R16 ;  /* 0x000000160804723c */ /* 0x000ff60000041810 */
[----:B------:R-:W-:Y:S04]  /*16cb0*/  @!UPT UIADD3 URZ, URZ, URZ, URZ ;  /* 0x0000003f3f3ff290 */ /* 0x000fe8000fffe03f */
[----:B------:R0:W-:Y:S01]  /*16cc0*/  STL.64 [R1+0x3b0], R12 ;  /* 0x0003b00c01007387 */ /* 0x0001e20000100a00 */
[----:B------:R1:W-:Y:S03]  /*16cd0*/  STL.64 [R1+0x3b8], R14 ;  /* 0x0003b80e01007387 */ /* 0x0003e60000100a00 */
[----:B0-----:R-:W2:Y:S04]  /*16ce0*/  LDL.LU R12, [R1+0x190] ;  /* 0x00019000010c7983 */ /* 0x001ea80000300800 */
[----:B------:R-:W-:Y:S02]  /*16cf0*/  STL.64 [R1+0xae0], R4 ;  /* 0x000ae00401007387 */ /* 0x000fe40000100a00 */
[----:B------:R-:W-:Y:S02]  /*16d00*/  STL.64 [R1+0xae8], R6 ;  /* 0x000ae80601007387 */ /* 0x000fe40000100a00 */
[----:B------:R-:W2:Y:S01]  /*16d10*/  LDL.LU R13, [R1+0x194] ;  /* 0x00019400010d7983 */ /* 0x000ea20000300800 */
[----:B-1----:R-:W3:Y:S01]  /*16d20*/  LDL.LU R14, [R1+0x198] ;  /* 0x00019800010e7983 */ /* 0x002ee20000300800 */
[----:B------:R-:W3:Y:S02]  /*16d30*/  LDL.LU R15, [R1+0x19c] ;  /* 0x00019c00010f7983 */ /* 0x000ee40000300800 */
[----:B------:R-:W2:Y:S02]  /*16d40*/  LDL.LU R16, [R1+0x1d0] ;  /* 0x0001d00001107983 */ /* 0x000ea40000300800 */
[----:B------:R-:W2:Y:S01]  /*16d50*/  LDL.LU R17, [R1+0x1d4] ;  /* 0x0001d40001117983 */ /* 0x000ea20000300800 */
[----:B------:R-:W2:Y:S01]  /*16d60*/  LDL.LU R18, [R1+0x1d8] ;  /* 0x0001d80001127983 */ /* 0x000ea20000300800 */
[----:B------:R-:W2:Y:S03]  /*16d70*/  LDL.LU R19, [R1+0x1dc] ;  /* 0x0001dc0001137983 */ /* 0x000ea60000300800 */
[----:B--2---:R0:W-:Y:S01]  /*16d80*/  STL.64 [R1+0x1818], R18 ;  /* 0x0018181201007387 */ /* 0x0041e20000100a00 */
[----:B------:R-:W-:Y:S02]  /*16d90*/  STL.64 [R1+0x1810], R16 ;  /* 0x0018101001007387 */ /* 0x000fe40000100a00 */
[----:B0-----:R-:W-:-:S02]  /*16da0*/  IMAD.MOV.U32 R18, RZ, RZ, R29 ;  /* 0x000000ffff127224 */ /* 0x001fc400078e001d */
[----:B------:R-:W-:Y:S01]  /*16db0*/  IMAD.MOV.U32 R19, RZ, RZ, R24 ;  /* 0x000000ffff137224 */ /* 0x000fe200078e0018 */
[----:B------:R-:W2:Y:S01]  /*16dc0*/  LDL.LU R29, [R1+0x18f4] ;  /* 0x0018f400011d7983 */ /* 0x000ea20000300800 */
[----:B------:R-:W2:Y:S03]  /*16dd0*/  LDL.LU R24, [R1+0x18f0] ;  /* 0x0018f00001187983 */ /* 0x000ea60000300800 */
[----:B------:R0:W-:Y:S02]  /*16de0*/  STL.64 [R1+0x1828], R18 ;  /* 0x0018281201007387 */ /* 0x0001e40000100a00 */
[----:B0-----:R-:W-:Y:S02]  /*16df0*/  IMAD.MOV.U32 R18, RZ, RZ, R25 ;  /* 0x000000ffff127224 */ /* 0x001fe400078e0019 */
[----:B------:R-:W-:Y:S01]  /*16e00*/  IMAD.MOV.U32 R19, RZ, RZ, R0 ;  /* 0x000000ffff137224 */ /* 0x000fe200078e0000 */
[----:B------:R-:W2:Y:S01]  /*16e10*/  LDL.LU R25, [R1+0x18ec] ;  /* 0x0018ec0001197983 */ /* 0x000ea20000300800 */
[----:B------:R-:W2:Y:S03]  /*16e20*/  LDL.LU R0, [R1+0x18e8] ;  /* 0x0018e80001007983 */ /* 0x000ea60000300800 */
[----:B------:R-:W-:Y:S01]  /*16e30*/  STL.64 [R1+0x1840], R18 ;  /* 0x0018401201007387 */ /* 0x000fe20000100a00 */
[----:B---3--:R0:W-:Y:S02]  /*16e40*/  STL.64 [R1+0x1800], R14 ;  /* 0x0018000e01007387 */ /* 0x0081e40000100a00 */
[----:B------:R1:W-:Y:S01]  /*16e50*/  STL.64 [R1+0x17f8], R12 ;  /* 0x0017f80c01007387 */ /* 0x0003e20000100a00 */
[----:B0-----:R-:W3:Y:S01]  /*16e60*/  LDL.64 R14, [R1+0x68] ;  /* 0x00006800010e7983 */ /* 0x001ee20000100a00 */
[----:B------:R-:W-:-:S02]  /*16e70*/  IMAD.MOV.U32 R18, RZ, RZ, R2 ;  /* 0x000000ffff127224 */ /* 0x000fc400078e0002 */
[----:B------:R-:W-:Y:S01]  /*16e80*/  IMAD.MOV.U32 R19, RZ, RZ, R3 ;  /* 0x000000ffff137224 */ /* 0x000fe200078e0003 */
[----:B---3--:R0:W-:Y:S01]  /*16e90*/  STL.64 [R1+0x1820], R14 ;  /* 0x0018200e01007387 */ /* 0x0081e20000100a00 */
[----:B-1----:R-:W3:Y:S02]  /*16ea0*/  LDL.LU R12, [R1+0x1e0] ;  /* 0x0001e000010c7983 */ /* 0x002ee40000300800 */
[----:B------:R-:W3:Y:S01]  /*16eb0*/  LDL.LU R13, [R1+0x1e4] ;  /* 0x0001e400010d7983 */ /* 0x000ee20000300800 */
[----:B0-----:R-:W2:Y:S01]  /*16ec0*/  LDL.LU R14, [R1+0x1e8] ;  /* 0x0001e800010e7983 */ /* 0x001ea20000300800 */
[----:B------:R-:W2:Y:S02]  /*16ed0*/  LDL.LU R15, [R1+0x1ec] ;  /* 0x0001ec00010f7983 */ /* 0x000ea40000300800 */
[----:B------:R-:W3:Y:S02]  /*16ee0*/  LDL.LU R2, [R1+0x18e4] ;  /* 0x0018e40001027983 */ /* 0x000ee40000300800 */
[----:B------:R-:W4:Y:S01]  /*16ef0*/  LDL.LU R3, [R1+0x18e0] ;  /* 0x0018e00001037983 */ /* 0x000f220000300800 */
[----:B------:R-:W-:Y:S04]  /*16f00*/  STL.64 [R1+0x1858], R18 ;  /* 0x0018581201007387 */ /* 0x000fe80000100a00 */
[----:B--2---:R-:W-:Y:S01]  /*16f10*/  STL.64 [R1+0x1838], R14 ;  /* 0x0018380e01007387 */ /* 0x004fe20000100a00 */
[----:B---3--:R0:W-:Y:S03]  /*16f20*/  STL.64 [R1+0x1830], R12 ;  /* 0x0018300c01007387 */ /* 0x0081e60000100a00 */
[----:B0-----:R-:W2:Y:S01]  /*16f30*/  LDL.LU R12, [R1+0x2a0] ;  /* 0x0002a000010c7983 */ /* 0x001ea20000300800 */
[----:B------:R-:W2:Y:S02]  /*16f40*/  LDL.LU R13, [R1+0x2a4] ;  /* 0x0002a400010d7983 */ /* 0x000ea40000300800 */
[----:B------:R-:W3:Y:S02]  /*16f50*/  LDL.LU R14, [R1+0x2a8] ;  /* 0x0002a800010e7983 */ /* 0x000ee40000300800 */
[----:B------:R-:W3:Y:S02]  /*16f60*/  LDL.LU R15, [R1+0x2ac] ;  /* 0x0002ac00010f7983 */ /* 0x000ee40000300800 */
[----:B----4-:R-:W-:-:S02]  /*16f70*/  IMAD.MOV.U32 R18, RZ, RZ, R20 ;  /* 0x000000ffff127224 */ /* 0x010fc400078e0014 */
[----:B------:R-:W-:Y:S01]  /*16f80*/  IMAD.MOV.U32 R19, RZ, RZ, R21 ;  /* 0x000000ffff137224 */ /* 0x000fe200078e0015 */
[----:B------:R-:W4:Y:S01]  /*16f90*/  LDL.LU R20, [R1+0x18dc] ;  /* 0x0018dc0001147983 */ /* 0x000f220000300800 */
[----:B------:R-:W4:Y:S03]  /*16fa0*/  LDL.LU R21, [R1+0x18d8] ;  /* 0x0018d80001157983 */ /* 0x000f260000300800 */
[----:B------:R0:W-:Y:S02]  /*16fb0*/  STL.64 [R1+0x1870], R18 ;  /* 0x0018701201007387 */ /* 0x0001e40000100a00 */
[----:B0-----:R-:W-:Y:S02]  /*16fc0*/  IMAD.MOV.U32 R18, RZ, RZ, R29 ;  /* 0x000000ffff127224 */ /* 0x001fe400078e001d */
[----:B------:R-:W-:-:S05]  /*16fd0*/  IMAD.MOV.U32 R19, RZ, RZ, R28 ;  /* 0x000000ffff137224 */ /* 0x000fca00078e001c */
[----:B------:R0:W-:Y:S02]  /*16fe0*/  STL.64 [R1+0x1888], R18 ;  /* 0x0018881201007387 */ /* 0x0001e40000100a00 */
[----:B0-----:R-:W-:Y:S02]  /*16ff0*/  IMAD.MOV.U32 R18, RZ, RZ, R25 ;  /* 0x000000ffff127224 */ /* 0x001fe400078e0019 */
[----:B------:R-:W-:-:S05]  /*17000*/  IMAD.MOV.U32 R19, RZ, RZ, R24 ;  /* 0x000000ffff137224 */ /* 0x000fca00078e0018 */
[----:B------:R-:W-:Y:S04]  /*17010*/  STL.64 [R1+0x18a0], R18 ;  /* 0x0018a01201007387 */ /* 0x000fe80000100a00 */
[----:B---3--:R-:W-:Y:S01]  /*17020*/  STL.64 [R1+0x1850], R14 ;  /* 0x0018500e01007387 */ /* 0x008fe20000100a00 */
[----:B--2---:R0:W-:Y:S03]  /*17030*/  STL.64 [R1+0x1848], R12 ;  /* 0x0018480c01007387 */ /* 0x0041e60000100a00 */
[----:B0-----:R-:W2:Y:S01]  /*17040*/  LDL.LU R12, [R1+0x2b0] ;  /* 0x0002b000010c7983 */ /* 0x001ea20000300800 */
[----:B------:R-:W2:Y:S02]  /*17050*/  LDL.LU R13, [R1+0x2b4] ;  /* 0x0002b400010d7983 */ /* 0x000ea40000300800 */
[----:B------:R-:W3:Y:S02]  /*17060*/  LDL.LU R14, [R1+0x2b8] ;  /* 0x0002b800010e7983 */ /* 0x000ee40000300800 */
[----:B------:R-:W3:Y:S01]  /*17070*/  LDL.LU R15, [R1+0x2bc] ;  /* 0x0002bc00010f7983 */ /* 0x000ee20000300800 */
[----:B------:R-:W2:Y:S04]  /*17080*/  LDL.64 R18, [R1+0xd8] ;  /* 0x0000d80001127983 */ /* 0x000ea80000100a00 */
[----:B--2---:R-:W-:Y:S01]  /*17090*/  STL.64 [R1+0x18b8], R18 ;  /* 0x0018b81201007387 */ /* 0x004fe20000100a00 */
[----:B---3--:R-:W-:Y:S02]  /*170a0*/  STL.64 [R1+0x1868], R14 ;  /* 0x0018680e01007387 */ /* 0x008fe40000100a00 */
[----:B------:R0:W-:Y:S02]  /*170b0*/  STL.64 [R1+0x1860], R12 ;  /* 0x0018600c01007387 */ /* 0x0001e40000100a00 */
[----:B0-----:R-:W2:Y:S01]  /*170c0*/  LDL.LU R12, [R1+0x2c0] ;  /* 0x0002c000010c7983 */ /* 0x001ea20000300800 */
[----:B------:R-:W2:Y:S02]  /*170d0*/  LDL.LU R13, [R1+0x2c4] ;  /* 0x0002c400010d7983 */ /* 0x000ea40000300800 */
[----:B------:R-:W3:Y:S02]  /*170e0*/  LDL.LU R14, [R1+0x2c8] ;  /* 0x0002c800010e7983 */ /* 0x000ee40000300800 */
[----:B------:R-:W3:Y:S02]  /*170f0*/  LDL.LU R15, [R1+0x2cc] ;  /* 0x0002cc00010f7983 */ /* 0x000ee40000300800 */
[----:B------:R-:W-:-:S02]  /*17100*/  IMAD.MOV.U32 R18, RZ, RZ, R2 ;  /* 0x000000ffff127224 */ /* 0x000fc400078e0002 */
[----:B------:R-:W-:-:S05]  /*17110*/  IMAD.MOV.U32 R19, RZ, RZ, R0 ;  /* 0x000000ffff137224 */ /* 0x000fca00078e0000 */
[----:B------:R0:W-:Y:S01]  /*17120*/  STL.64 [R1+0x18d0], R18 ;  /* 0x0018d01201007387 */ /* 0x0001e20000100a00 */
[----:B------:R-:W4:Y:S02]  /*17130*/  LDL.LU R16, [R1+0x310] ;  /* 0x0003100001107983 */ /* 0x000f240000300800 */
[----:B------:R-:W4:Y:S01]  /*17140*/  LDL.LU R17, [R1+0x314] ;  /* 0x0003140001117983 */ /* 0x000f220000300800 */
[----:B0-----:R-:W4:Y:S01]  /*17150*/  LDL.LU R18, [R1+0x318] ;  /* 0x0003180001127983 */ /* 0x001f220000300800 */
[----:B------:R-:W4:Y:S03]  /*17160*/  LDL.LU R19, [R1+0x31c] ;  /* 0x00031c0001137983 */ /* 0x000f260000300800 */
[----:B---3--:R-:W-:Y:S01]  /*17170*/  STL.64 [R1+0x1880], R14 ;  /* 0x0018800e01007387 */ /* 0x008fe20000100a00 */
[----:B--2---:R0:W-:Y:S03]  /*17180*/  STL.64 [R1+0x1878], R12 ;  /* 0x0018780c01007387 */ /* 0x0041e60000100a00 */
[----:B0-----:R-:W2:Y:S01]  /*17190*/  LDL.LU R12, [R1+0x2d0] ;  /* 0x0002d000010c7983 */ /* 0x001ea20000300800 */
[----:B------:R-:W2:Y:S02]  /*171a0*/  LDL.LU R13, [R1+0x2d4] ;  /* 0x0002d400010d7983 */ /* 0x000ea40000300800 */
[----:B------:R-:W3:Y:S02]  /*171b0*/  LDL.LU R14, [R1+0x2d8] ;  /* 0x0002d800010e7983 */ /* 0x000ee40000300800 */
[----:B------:R-:W3:Y:S02]  /*171c0*/  LDL.LU R15, [R1+0x2dc] ;  /* 0x0002dc00010f7983 */ /* 0x000ee40000300800 */
        /* <DEDUP_REMOVED lines=12> */
[----:B----4-:R-:W-:-:S02]  /*17290*/  IMAD.MOV.U32 R6, RZ, RZ, R20 ;  /* 0x000000ffff067224 */ /* 0x010fc400078e0014 */
[----:B------:R-:W-:-:S07]  /*172a0*/  IMAD.MOV.U32 R7, RZ, RZ, R3 ;  /* 0x000000ffff077224 */ /* 0x000fce00078e0003 */
[C---:B------:R-:W-:Y:S01]  /*172b0*/  HMMA.16816.F32.BF16 R4, R8.reuse, R6, R16 ;  /* 0x000000060804723c */ /* 0x040fe20000041810 */
[----:B---3--:R-:W-:Y:S01]  /*172c0*/  STL.64 [R1+0x18c8], R14 ;  /* 0x0018c80e01007387 */ /* 0x008fe20000100a00 */
[----:B--2---:R0:W-:Y:S03]  /*172d0*/  STL.64 [R1+0x18c0], R12 ;  /* 0x0018c00c01007387 */ /* 0x0041e60000100a00 */
[----:B0-----:R-:W2:Y:S01]  /*172e0*/  LDL.LU R12, [R1+0x300] ;  /* 0x00030000010c7983 */ /* 0x001ea20000300800 */
[----:B------:R-:W2:Y:S02]  /*172f0*/  LDL.LU R13, [R1+0x304] ;  /* 0x00030400010d7983 */ /* 0x000ea40000300800 */
[----:B------:R-:W2:Y:S02]  /*17300*/  LDL.LU R14, [R1+0x308] ;  /* 0x00030800010e7983 */ /* 0x000ea40000300800 */
[----:B------:R-:W2:Y:S01]  /*17310*/  LDL.LU R15, [R1+0x30c] ;  /* 0x00030c00010f7983 */ /* 0x000ea20000300800 */
[----:B------:R-:W3:Y:S01]  /*17320*/  LDL.LU R24, [R1+0x180] ;  /* 0x0001800001187983 */ /* 0x000ee20000300800 */
[----:B------:R-:W3:Y:S02]  /*17330*/  LDL.LU R25, [R1+0x184] ;  /* 0x0001840001197983 */ /* 0x000ee40000300800 */
[----:B------:R-:W3:Y:S02]  /*17340*/  LDL.LU R26, [R1+0x188] ;  /* 0x00018800011a7983 */ /* 0x000ee40000300800 */
[----:B------:R-:W3:Y:S01]  /*17350*/  LDL.LU R27, [R1+0x18c] ;  /* 0x00018c00011b7983 */ /* 0x000ee20000300800 */
[----:B------:R-:W-:Y:S01]  /*17360*/  STL.64 [R1+0x17c8], R22 ;  /* 0x0017c81601007387 */ /* 0x000fe20000100a00 */
[----:B------:R-:W2:Y:S05]  /*17370*/  LDL.LU.64 R18, [R1+0x18d0] ;  /* 0x0018d00001127983 */ /* 0x000eaa0000300a00 */
[----:B------:R-:W-:Y:S02]  /*17380*/  STL.64 [R1+0xb30], R4 ;  /* 0x000b300401007387 */ /* 0x000fe40000100a00 */
[----:B------:R0:W-:Y:S02]  /*17390*/  STL.64 [R1+0xb38], R6 ;  /* 0x000b380601007387 */ /* 0x0001e40000100a00 */
[----:B0-----:R-:W4:Y:S01]  /*173a0*/  LDL.64 R6, [R1+0x28] ;  /* 0x0000280001067983 */ /* 0x001f220000100a00 */
[C---:B--2---:R-:W-:Y:S03]  /*173b0*/  HMMA.16816.F32.BF16 R16, R8.reuse, R18, R12 ;  /* 0x000000120810723c */ /* 0x044fe6000004180c */
[----:B----4-:R0:W-:Y:S01]  /*173c0*/  STL.64 [R1+0x17e0], R6 ;  /* 0x0017e00601007387 */ /* 0x0101e20000100a00 */
[----:B------:R-:W2:Y:S02]  /*173d0*/  LDL.LU R4, [R1+0x170] ;  /* 0x0001700001047983 */ /* 0x000ea40000300800 */
[----:B------:R-:W2:Y:S01]  /*173e0*/  LDL.LU R5, [R1+0x174] ;  /* 0x0001740001057983 */ /* 0x000ea20000300800 */
[----:B0-----:R-:W2:Y:S01]  /*173f0*/  LDL.LU R6, [R1+0x178] ;  /* 0x0001780001067983 */ /* 0x001ea20000300800 */
[----:B------:R-:W2:Y:S02]  /*17400*/  LDL.LU R7, [R1+0x17c] ;  /* 0x00017c0001077983 */ /* 0x000ea40000300800 */
[----:B------:R-:W4:Y:S02]  /*17410*/  LDL.LU.64 R14, [R1+0x18c8] ;  /* 0x0018c800010e7983 */ /* 0x000f240000300a00 */
[----:B------:R-:W4:Y:S11]  /*17420*/  LDL.LU.64 R12, [R1+0x18c0] ;  /* 0x0018c000010c7983 */ /* 0x000f360000300a00 */
[----:B------:R-:W-:Y:S01]  /*17430*/  STL.64 [R1+0xb70], R16 ;  /* 0x000b701001007387 */ /* 0x000fe20000100a00 */
[----:B------:R0:W-:Y:S03]  /*17440*/  STL.64 [R1+0xb78], R18 ;  /* 0x000b781201007387 */ /* 0x0001e60000100a00 */
[----:B0-----:R-:W4:Y:S02]  /*17450*/  LDL.LU.64 R18, [R1+0x18b8] ;  /* 0x0018b80001127983 */ /* 0x001f240000300a00 */
        /* <DEDUP_REMOVED lines=8> */
[----:B------:R-:W4:Y:S02]  /*174e0*/  LDL.LU.64 R18, [R1+0x18a0] ;  /* 0x0018a00001127983 */ /* 0x000f240000300a00 */
[C---:B----4-:R-:W-:Y:S01]  /*174f0*/  HMMA.16816.F32.BF16 R16, R8.reuse, R18, R12 ;  /* 0x000000120810723c */ /* 0x050fe2000004180c */
[----:B------:R-:W4:Y:S01]  /*17500*/  LDL.LU.64 R14, [R1+0x1898] ;  /* 0x00189800010e7983 */ /* 0x000f220000300a00 */
[----:B------:R-:W4:Y:S11]  /*17510*/  LDL.LU.64 R12, [R1+0x1890] ;  /* 0x00189000010c7983 */ /* 0x000f360000300a00 */
[----:B------:R-:W-:Y:S10]  /*17520*/  @!UPT UIADD3 URZ, URZ, URZ, URZ ;  /* 0x0000003f3f3ff290 */ /* 0x000ff4000fffe03f */
[----:B------:R-:W-:Y:S01]  /*17530*/  STL.64 [R1+0x9f0], R16 ;  /* 0x0009f01001007387 */ /* 0x000fe20000100a00 */
[----:B------:R0:W-:Y:S03]  /*17540*/  STL.64 [R1+0x9f8], R18 ;  /* 0x0009f81201007387 */ /* 0x0001e60000100a00 */
[----:B0-----:R-:W4:Y:S02]  /*17550*/  LDL.LU.64 R18, [R1+0x1888] ;  /* 0x0018880001127983 */ /* 0x001f240000300a00 */
[C---:B----4-:R-:W-:Y:S02]  /*17560*/  HMMA.16816.F32.BF16 R16, R8.reuse, R18, R12 ;  /* 0x000000120810723c */ /* 0x050fe4000004180c */
[----:B------:R-:W4:Y:S01]  /*17570*/  LDL.LU.64 R14, [R1+0x1880] ;  /* 0x00188000010e7983 */ /* 0x000f220000300a00 */
[----:B------:R-:W4:Y:S11]  /*17580*/  LDL.LU.64 R12, [R1+0x1878] ;  /* 0x00187800010c7983 */ /* 0x000f360000300a00 */
[----:B------:R-:W-:Y:S09]  /*17590*/  @!UPT UIADD3 URZ, URZ, URZ, URZ ;  /* 0x0000003f3f3ff290 */ /* 0x000ff2000fffe03f */
[----:B------:R-:W-:Y:S01]  /*175a0*/  STL.64 [R1+0xa30], R16 ;  /* 0x000a301001007387 */ /* 0x000fe20000100a00 */
[----:B------:R0:W-:Y:S03]  /*175b0*/  STL.64 [R1+0xa38], R18 ;  /* 0x000a381201007387 */ /* 0x0001e60000100a00 */
[----:B0-----:R-:W4:Y:S01]  /*175c0*/  LDL.LU.64 R18, [R1+0x1870] ;  /* 0x0018700001127983 */ /* 0x001f220000300a00 */
[----:B------:R-:W2:Y:S01]  /*175d0*/  LDL.64 R22, [R1+0x118] ;  /* 0x0001180001167983 */ /* 0x000ea20000100a00 */
[C---:B----4-:R-:W-:Y:S02]  /*175e0*/  HMMA.16816.F32.BF16 R16, R8.reuse, R18, R12 ;  /* 0x000000120810723c */ /* 0x050fe4000004180c */
[----:B--2---:R-:W-:Y:S01]  /*175f0*/  STL.64 [R1+0x17d8], R22 ;  /* 0x0017d81601007387 */ /* 0x004fe20000100a00 */
[----:B------:R0:W-:Y:S02]  /*17600*/  STL [R1+0x17d0], R21 ;  /* 0x0017d01501007387 */ /* 0x0001e40000100800 */
[----:B------:R-:W2:Y:S01]  /*17610*/  LDL.LU R20, [R1+0x130] ;  /* 0x0001300001147983 */ /* 0x000ea20000300800 */
[----:B0-----:R-:W2:Y:S01]  /*17620*/  LDL.LU R21, [R1+0x134] ;  /* 0x0001340001157983 */ /* 0x001ea20000300800 */
[----:B------:R-:W2:Y:S02]  /*17630*/  LDL.LU R22, [R1+0x138] ;  /* 0x0001380001167983 */ /* 0x000ea40000300800 */
[----:B------:R-:W2:Y:S02]  /*17640*/  LDL.LU R23, [R1+0x13c] ;  /* 0x00013c0001177983 */ /* 0x000ea40000300800 */
[----:B------:R-:W4:Y:S01]  /*17650*/  LDL.LU.64 R14, [R1+0x1868] ;  /* 0x00186800010e7983 */ /* 0x000f220000300a00 */
[----:B------:R-:W4:Y:S11]  /*17660*/  LDL.LU.64 R12, [R1+0x1860] ;  /* 0x00186000010c7983 */ /* 0x000f360000300a00 */
        /* <DEDUP_REMOVED lines=18> */
[----:B------:R-:W4:Y:S11]  /*17790*/  LDL.LU.64 R14, [R1+0x1820] ;  /* 0x00182000010e7983 */ /* 0x000f360000300a00 */
[----:B------:R-:W-:Y:S10]  /*177a0*/  @!UPT UIADD3 URZ, URZ, URZ, URZ ;  /* 0x0000003f3f3ff290 */ /* 0x000ff4000fffe03f */
[----:B------:R-:W-:Y:S01]  /*177b0*/  STL.64 [R1+0xa70], R16 ;  /* 0x000a701001007387 */ /* 0x000fe20000100a00 */
[----:B------:R0:W-:Y:S03]  /*177c0*/  STL.64 [R1+0xa78], R18 ;  /* 0x000a781201007387 */ /* 0x0001e60000100a00 */
[----:B0-----:R-:W2:Y:S01]  /*177d0*/  LDL.LU.64 R18, [R1+0x1818] ;  /* 0x0018180001127983 */ /* 0x001ea20000300a00 */
[----:B------:R-:W2:Y:S02]  /*177e0*/  LDL.LU.64 R16, [R1+0x1810] ;  /* 0x0018100001107983 */ /* 0x000ea40000300a00 */
[----:B----4-:R-:W-:Y:S01]  /*177f0*/  IMAD.MOV.U32 R3, RZ, RZ, R15 ;  /* 0x000000ffff037224 */ /* 0x010fe200078e000f */
[C---:B--2---:R-:W-:Y:S11]  /*17800*/  HMMA.16816.F32.BF16 R16, R8.reuse, R14, R16 ;  /* 0x0000000e0810723c */ /* 0x044ff60000041810 */
[----:B------:R-:W-:Y:S11]  /*17810*/  @!UPT UIADD3 URZ, URZ, URZ, URZ ;  /* 0x0000003f3f3ff290 */ /* 0x000ff6000fffe03f */
[----:B------:R-:W-:Y:S01]  /*17820*/  @!UPT UIADD3 URZ, URZ, URZ, URZ ;  /* 0x0000003f3f3ff290 */ /* 0x000fe2000fffe03f */
[----:B------:R0:W-:Y:S01]  /*17830*/  STL.64 [R1+0xa80], R16 ;  /* 0x000a801001007387 */ /* 0x0001e20000100a00 */
[----:B------:R1:W-:Y:S02]  /*17840*/  STL.64 [R1+0xa88], R18 ;  /* 0x000a881201007387 */ /* 0x0003e40000100a00 */
[----:B0-----:R-:W-:Y:S01]  /*17850*/  IMAD.MOV.U32 R16, RZ, RZ, R14 ;  /* 0x000000ffff107224 */ /* 0x001fe200078e000e */
[----:B-1----:R-:W2:Y:S01]  /*17860*/  LDL.LU.64 R18, [R1+0x1808] ;  /* 0x0018080001127983 */ /* 0x002ea20000300a00 */
[----:B------:R-:W2:Y:S02]  /*17870*/  LDL.LU.64 R14, [R1+0x1800] ;  /* 0x00180000010e7983 */ /* 0x000ea40000300a00 */
[----:B------:R-:W2:Y:S02]  /*17880*/  LDL.LU.64 R12, [R1+0x17f8] ;  /* 0x0017f800010c7983 */ /* 0x000ea40000300a00 */
[C---:B--2---:R-:W-:Y:S11]  /*17890*/  HMMA.16816.F32.BF16 R12, R8.reuse, R18, R12 ;  /* 0x00000012080c723c */ /* 0x044ff6000004180c */
[----:B------:R-:W-:Y:S11]  /*178a0*/  @!UPT UIADD3 URZ, URZ, URZ, URZ ;  /* 0x0000003f3f3ff290 */ /* 0x000ff6000fffe03f */
[----:B------:R-:W-:Y:S01]  /*178b0*/  @!UPT UIADD3 URZ, URZ, URZ, URZ ;  /* 0x0000003f3f3ff290 */ /* 0x000fe2000fffe03f */
[----:B------:R-:W-:Y:S01]  /*178c0*/  STL.64 [R1+0xb60], R12 ;  /* 0x000b600c01007387 */ /* 0x000fe20000100a00 */
[----:B------:R0:W-:Y:S03]  /*178d0*/  STL.64 [R1+0xb68], R14 ;  /* 0x000b680e01007387 */ /* 0x0001e60000100a00 */
[----:B0-----:R-:W3:Y:S01]  /*178e0*/  LDL.LU.64 R14, [R1+0x17f0] ;  /* 0x0017f000010e7983 */ /* 0x001ee20000300a00 */
[----:B------:R0:W-:Y:S03]  /*178f0*/  STL.64 [R1+0x1768], R18 ;  /* 0x0017681201007387 */ /* 0x0001e60000100a00 */
[----:B0-----:R-:W2:Y:S01]  /*17900*/  LDL.64 R18, [R1+0xf8] ;  /* 0x0000f80001127983 */ /* 0x001ea20000100a00 */
[C---:B---3--:R-:W-:Y:S11]  /*17910*/  HMMA.16816.F32.BF16 R24, R8.reuse, R14, R24 ;  /* 0x0000000e0818723c */ /* 0x048ff60000041818 */
[----:B------:R-:W-:Y:S11]  /*17920*/  @!UPT UIADD3 URZ, URZ, URZ, URZ ;  /* 0x0000003f3f3ff290 */ /* 0x000ff6000fffe03f */
[----:B------:R-:W-:Y:S01]  /*17930*/  @!UPT UIADD3 URZ, URZ, URZ, URZ ;  /* 0x0000003f3f3ff290 */ /* 0x000fe2000fffe03f */
[----:B------:R-:W-:Y:S01]  /*17940*/  STL.64 [R1+0xb50], R24 ;  /* 0x000b501801007387 */ /* 0x000fe20000100a00 */
[----:B------:R0:W-:Y:S03]  /*17950*/  STL.64 [R1+0xb58], R26 ;  /* 0x000b581a01007387 */ /* 0x0001e60000100a00 */
[----:B0-----:R-:W3:Y:S01]  /*17960*/  LDL.LU.64 R26, [R1+0x17e8] ;  /* 0x0017e800011a7983 */ /* 0x001ee20000300a00 */
[----:B------:R0:W-:Y:S02]  /*17970*/  STL [R1+0x171c], R14 ;  /* 0x00171c0e01007387 */ /* 0x0001e40000100800 */
[----:B------:R1:W-:Y:S02]  /*17980*/  STL [R1+0x1718], R15 ;  /* 0x0017180f01007387 */ /* 0x0003e40000100800 */
[----:B------:R-:W2:Y:S01]  /*17990*/  LDL.LU R12, [R1+0x500] ;  /* 0x00050000010c7983 */ /* 0x000ea20000300800 */
[----:B------:R-:W2:Y:S04]  /*179a0*/  LDL.LU R13, [R1+0x504] ;  /* 0x00050400010d7983 */ /* 0x000ea80000300800 */
[----:B0-----:R-:W2:Y:S01]  /*179b0*/  LDL.LU R14, [R1+0x508] ;  /* 0x00050800010e7983 */ /* 0x001ea20000300800 */
[----:B-1----:R-:W2:Y:S01]  /*179c0*/  LDL.LU R15, [R1+0x50c] ;  /* 0x00050c00010f7983 */ /* 0x002ea20000300800 */
[C---:B---3--:R-:W-:Y:S11]  /*179d0*/  HMMA.16816.F32.BF16 R4, R8.reuse, R26, R4 ;  /* 0x0000001a0804723c */ /* 0x048ff60000041804 */
[----:B------:R-:W-:Y:S11]  /*179e0*/  @!UPT UIADD3 URZ, URZ, URZ, URZ ;  /* 0x0000003f3f3ff290 */ /* 0x000ff6000fffe03f */
[----:B------:R-:W-:Y:S01]  /*179f0*/  @!UPT UIADD3 URZ, URZ, URZ, URZ ;  /* 0x0000003f3f3ff290 */ /* 0x000fe2000fffe03f */
[----:B------:R-:W-:Y:S01]  /*17a00*/  STL.64 [R1+0xb40], R4 ;  /* 0x000b400401007387 */ /* 0x000fe20000100a00 */
[----:B------:R0:W-:Y:S03]  /*17a10*/  STL.64 [R1+0xb48], R6 ;  /* 0x000b480601007387 */ /* 0x0001e60000100a00 */
[----:B0-----:R-:W3:Y:S01]  /*17a20*/  LDL.LU.64 R6, [R1+0x17e0] ;  /* 0x0017e00001067983 */ /* 0x001ee20000300a00 */
[----:B------:R0:W-:Y:S02]  /*17a30*/  STL.64 [R1+0x1700], R26 ;  /* 0x0017001a01007387 */ /* 0x0001e40000100a00 */
[----:B------:R-:W4:Y:S02]  /*17a40*/  LDL.LU R24, [R1+0x570] ;  /* 0x0005700001187983 */ /* 0x000f240000300800 */
[----:B------:R-:W4:Y:S01]  /*17a50*/  LDL.LU R25, [R1+0x574] ;  /* 0x0005740001197983 */ /* 0x000f220000300800 */
[----:B0-----:R-:W4:Y:S01]  /*17a60*/  LDL.LU R26, [R1+0x578] ;  /* 0x00057800011a7983 */ /* 0x001f220000300800 */
[----:B------:R-:W4:Y:S01]  /*17a70*/  LDL.LU R27, [R1+0x57c] ;  /* 0x00057c00011b7983 */ /* 0x000f220000300800 */
[----:B---3--:R-:W-:Y:S02]  /*17a80*/  HMMA.16816.F32.BF16 R8, R8, R6, R20 ;  /* 0x000000060808723c */ /* 0x008fe40000041814 */
[----:B------:R-:W3:Y:S01]  /*17a90*/  LDL.LU.64 R22, [R1+0x17d8] ;  /* 0x0017d80001167983 */ /* 0x000ee20000300a00 */
[----:B------:R-:W2:Y:S11]  /*17aa0*/  LDL.LU R21, [R1+0x17d0] ;  /* 0x0017d00001157983 */ /* 0x000eb60000300800 */
[----:B------:R-:W-:Y:S09]  /*17ab0*/  @!UPT UIADD3 URZ, URZ, URZ, URZ ;  /* 0x0000003f3f3ff290 */ /* 0x000ff2000fffe03f */
[----:B------:R-:W-:Y:S01]  /*17ac0*/  STL.64 [R1+0xb20], R8 ;  /* 0x000b200801007387 */ /* 0x000fe20000100a00 */
[----:B------:R-:W-:Y:S03]  /*17ad0*/  STL.64 [R1+0xb28], R10 ;  /* 0x000b280a01007387 */ /* 0x000fe60000100a00 */
[----:B--2---:R-:W0:Y:S04]  /*17ae0*/  LDSM.16.MT88.4 R8, [R21+0x2180] ;  /* 0x002180001508783b */ /* 0x004e280000004200 */
[----:B0-----:R-:W-:Y:S01]  /*17af0*/  STL.64 [R1+0x16e8], R10 ;  /* 0x0016e80a01007387 */ /* 0x001fe20000100a00 */
[----:B------:R0:W-:Y:S03]  /*17b00*/  STL.64 [R1+0x16e0], R8 ;  /* 0x0016e00801007387 */ /* 0x0001e60000100a00 */
[----:B0-----:R-:W3:Y:S01]  /*17b10*/  LDL.LU R8, [R1+0x6d0] ;  /* 0x0006d00001087983 */ /* 0x001ee20000300800 */
[----:B------:R-:W3:Y:S02]  /*17b20*/  LDL.LU R9, [R1+0x6d4] ;  /* 0x0006d40001097983 */ /* 0x000ee40000300800 */
[----:B------:R-:W3:Y:S02]  /*17b30*/  LDL.LU R10, [R1+0x6d8] ;  /* 0x0006d800010a7983 */ /* 0x000ee40000300800 */
[----:B------:R-:W3:Y:S02]  /*17b40*/  LDL.LU R11, [R1+0x6dc] ;  /* 0x0006dc00010b7983 */ /* 0x000ee40000300800 */
[----:B------:R-:W-:-:S02]  /*17b50*/  IMAD.MOV.U32 R2, RZ, RZ, R6 ;  /* 0x000000ffff027224 */ /* 0x000fc400078e0006 */
[----:B------:R-:W-:Y:S02]  /*17b60*/  IMAD.MOV.U32 R0, RZ, RZ, R7 ;  /* 0x000000ffff007224 */ /* 0x000fe400078e0007 */
[----:B------:R-:W3:Y:S02]  /*17b70*/  LDSM.16.MT88.4 R4, [R21+0x2100] ;  /* 0x002100001504783b */ /* 0x000ee40000004200 */
[C---:B---3--:R-:W-:Y:S11]  /*17b80*/  HMMA.16816.F32.BF16 R8, R4.reuse, R22, R8 ;  /* 0x000000160408723c */ /* 0x048ff60000041808 */
[----:B------:R-:W-:Y:S11]  /*17b90*/  @!UPT UIADD3 URZ, URZ, URZ, URZ ;  /* 0x0000003f3f3ff290 */ /* 0x000ff6000fffe03f */
[----:B------:R-:W-:Y:S01]  /*17ba0*/  @!UPT UIADD3 URZ, URZ, URZ, URZ ;  /* 0x0000003f3f3ff290 */ /* 0x000fe2000fffe03f */
[----:B------:R0:W-:Y:S01]  /*17bb0*/  STL.64 [R1+0x390], R8 ;  /* 0x0003900801007387 */ /* 0x0001e20000100a00 */
[----:B------:R1:W-:Y:S02]  /*17bc0*/  STL.64 [R1+0x398], R10 ;  /* 0x0003980a01007387 */ /* 0x0003e40000100a00 */
[----:B0-----:R-:W-:Y:S02]  /*17bd0*/  IMAD.MOV.U32 R9, RZ, RZ, R22 ;  /* 0x000000ffff097224 */ /* 0x001fe400078e0016 */
[----:B------:R-:W-:Y:S02]  /*17be0*/  IMAD.MOV.U32 R8, RZ, RZ, R23 ;  /* 0x000000ffff087224 */ /* 0x000fe400078e0017 */
[----:B------:R-:W4:Y:S01]  /*17bf0*/  LDL.LU.64 R22, [R1+0x17c8] ;  /* 0x0017c80001167983 */ /* 0x000f220000300a00 */
[----:B------:R-:W2:Y:S01]  /*17c00*/  LDL.LU R20, [R1] ;  /* 0x0000000001147983 */ /* 0x000ea20000300800 */
[C---:B----4-:R-:W-:Y:S11]  /*17c10*/  HMMA.16816.F32.BF16 R24, R4.reuse, R22, R24 ;  /* 0x000000160418723c */ /* 0x050ff60000041818 */
[----:B------:R-:W-:Y:S11]  /*17c20*/  @!UPT UIADD3 URZ, URZ, URZ, URZ ;  /* 0x0000003f3f3ff290 */ /* 0x000ff6000fffe03f */
[----:B------:R-:W-:Y:S01]  /*17c30*/  @!UPT UIADD3 URZ, URZ, URZ, URZ ;  /* 0x0000003f3f3ff290 */ /* 0x000fe2000fffe03f */
[----:B------:R-:W-:Y:S01]  /*17c40*/  STL.64 [R1+0x3a0], R24 ;  /* 0x0003a01801007387 */ /* 0x000fe20000100a00 */
[----:B------:R-:W-:Y:S02]  /*17c50*/  STL.64 [R1+0x3a8], R26 ;  /* 0x0003a81a01007387 */ /* 0x000fe40000100a00 */
[----:B------:R-:W2:Y:S02]  /*17c60*/  LDL.LU R21, [R1+0x4] ;  /* 0x0000040001157983 */ /* 0x000ea40000300800 */
[----:B------:R-:W3:Y:S01]  /*17c70*/  LDL.LU R22, [R1+0x8] ;  /* 0x0000080001167983 */ /* 0x000ee20000300800 */
[----:B------:R-:W3:Y:S01]  /*17c80*/  LDL.LU R23, [R1+0xc] ;  /* 0x00000c0001177983 */ /* 0x000ee20000300800 */
[----:B------:R-:W-:Y:S01]  /*17c90*/  HMMA.16816.F32.BF16 R12, R4, R18, R12 ;  /* 0x00000012040c723c */ /* 0x000fe2000004180c */
[----:B-1----:R-:W-:Y:S02]  /*17ca0*/  IMAD.MOV.U32 R11, RZ, RZ, R18 ;  /* 0x000000ffff0b7224 */ /* 0x002fe400078e0012 */
[----:B------:R-:W-:Y:S01]  /*17cb0*/  IMAD.MOV.U32 R10, RZ, RZ, R19 ;  /* 0x000000ffff0a7224 */ /* 0x000fe200078e0013 */
[----:B---3--:R0:W-:Y:S01]  /*17cc0*/  STL.64 [R1+0x15d8], R22 ;  /* 0x0015d81601007387 */ /* 0x0081e20000100a00 */
[----:B--2---:R-:W-:Y:S02]  /*17cd0*/  STL.64 [R1+0x15d0], R20 ;  /* 0x0015d01401007387 */ /* 0x004fe40000100a00 */
[----:B0-----:R-:W-:-:S02]  /*17ce0*/  IMAD.MOV.U32 R22, RZ, RZ, R16 ;  /* 0x000000ffff167224 */ /* 0x001fc400078e0010 */
[----:B------:R-:W-:-:S05]  /*17cf0*/  IMAD.MOV.U32 R23, RZ, RZ, R3 ;  /* 0x000000ffff177224 */ /* 0x000fca00078e0003 */
[----:B------:R-:W-:Y:S01]  /*17d00*/  STL.64 [R1+0x17a0], R22 ;  /* 0x0017a01601007387 */ /* 0x000fe20000100a00 */
[----:B------:R-:W2:Y:S08]  /*17d10*/  LDL R3, [R1+0x1078] ;  /* 0x0010780001037983 */ /* 0x000eb00000100800 */
[----:B------:R-:W-:Y:S02]  /*17d20*/  STL.64 [R1+0x500], R12 ;  /* 0x0005000c01007387 */ /* 0x000fe40000100a00 */
[----:B------:R-:W-:Y:S01]  /*17d30*/  STL.64 [R1+0x508], R14 ;  /* 0x0005080e01007387 */ /* 0x000fe20000100a00 */
[----:B------:R-:W-:Y:S01]  /*17d40*/  STL.64 [R1+0x1710], R10 ;  /* 0x0017100a01007387 */ /* 0x000fe20000100a00 */
[----:B------:R0:W-:Y:S03]  /*17d50*/  STL.64 [R1+0x1708], R8 ;  /* 0x0017080801007387 */ /* 0x0001e60000100a00 */
[----:B0-----:R-:W3:Y:S01]  /*17d60*/  LDL.LU R8, [R1+0x160] ;  /* 0x0001600001087983 */ /* 0x001ee20000300800 */
[----:B------:R-:W3:Y:S02]  /*17d70*/  LDL.LU R9, [R1+0x164] ;  /* 0x0001640001097983 */ /* 0x000ee40000300800 */
[----:B------:R-:W4:Y:S02]  /*17d80*/  LDL.LU R10, [R1+0x168] ;  /* 0x00016800010a7983 */ /* 0x000f240000300800 */
[----:B------:R-:W4:Y:S02]  /*17d90*/  LDL.LU R11, [R1+0x16c] ;  /* 0x00016c00010b7983 */ /* 0x000f240000300800 */
[----:B----4-:R-:W-:Y:S01]  /*17da0*/  STL.64 [R1+0x1728], R10 ;  /* 0x0017280a01007387 */ /* 0x010fe20000100a00 */
[----:B---3--:R0:W-:Y:S03]  /*17db0*/  STL.64 [R1+0x1720], R8 ;  /* 0x0017200801007387 */ /* 0x0081e60000100a00 */
[----:B0-----:R-:W3:Y:S01]  /*17dc0*/  LDL.LU R8, [R1+0x3e0] ;  /* 0x0003e00001087983 */ /* 0x001ee20000300800 */
[----:B------:R-:W3:Y:S02]  /*17dd0*/  LDL.LU R9, [R1+0x3e4] ;  /* 0x0003e40001097983 */ /* 0x000ee40000300800 */
[----:B------:R-:W4:Y:S02]  /*17de0*/  LDL.LU R10, [R1+0x3e8] ;  /* 0x0003e800010a7983 */ /* 0x000f240000300800 */
[----:B------:R-:W4:Y:S01]  /*17df0*/  LDL.LU R11, [R1+0x3ec] ;  /* 0x0003ec00010b7983 */ /* 0x000f220000300800 */
[----:B------:R-:W2:Y:S01]  /*17e00*/  LDL.LU R16, [R1+0x4a0] ;  /* 0x0004a00001107983 */ /* 0x000ea20000300800 */
[----:B------:R-:W2:Y:S02]  /*17e10*/  LDL.LU R17, [R1+0x4a4] ;  /* 0x0004a40001117983 */ /* 0x000ea40000300800 */
[----:B------:R-:W2:Y:S02]  /*17e20*/  LDL.LU R18, [R1+0x4a8] ;  /* 0x0004a80001127983 */ /* 0x000ea40000300800 */
[----:B------:R-:W2:Y:S01]  /*17e30*/  LDL.LU R19, [R1+0x4ac] ;  /* 0x0004ac0001137983 */ /* 0x000ea20000300800 */
        /* <DEDUP_REMOVED lines=8> */
[----:B------:R-:W3:Y:S01]  /*17ec0*/  LDL.LU R12, [R1+0x4f0] ;  /* 0x0004f000010c7983 */ /* 0x000ee20000300800 */
[----:B------:R-:W3:Y:S02]  /*17ed0*/  LDL.LU R13, [R1+0x4f4] ;  /* 0x0004f400010d7983 */ /* 0x000ee40000300800 */
[----:B------:R-:W3:Y:S02]  /*17ee0*/  LDL.LU R14, [R1+0x4f8] ;  /* 0x0004f800010e7983 */ /* 0x000ee40000300800 */
[----:B------:R-:W3:Y:S01]  /*17ef0*/  LDL.LU R15, [R1+0x4fc] ;  /* 0x0004fc00010f7983 */ /* 0x000ee20000300800 */
[----:B--2---:R0:W-:Y:S01]  /*17f00*/  STL.64 [R1+0x17b0], R22 ;  /* 0x0017b01601007387 */ /* 0x0041e20000100a00 */
[----:B------:R-:W-:Y:S02]  /*17f10*/  STL.64 [R1+0x17a8], R20 ;  /* 0x0017a81401007387 */ /* 0x000fe40000100a00 */
[----:B0-----:R-:W-:-:S02]  /*17f20*/  IMAD.MOV.U32 R22, RZ, RZ, R29 ;  /* 0x000000ffff167224 */ /* 0x001fc400078e001d */
[----:B------:R-:W-:-:S05]  /*17f30*/  IMAD.MOV.U32 R23, RZ, RZ, R28 ;  /* 0x000000ffff177224 */ /* 0x000fca00078e001c */
[----:B------:R0:W-:Y:S04]  /*17f40*/  STL.64 [R1+0x17c0], R22 ;  /* 0x0017c01601007387 */ /* 0x0001e80000100a00 */
[----:B0-----:R-:W2:Y:S01]  /*17f50*/  LDL.64 R22, [R1+0xe8] ;  /* 0x0000e80001167983 */ /* 0x001ea20000100a00 */
[----:B------:R0:W-:Y:S02]  /*17f60*/  STL.64 [R1+0x1798], R26 ;  /* 0x0017981a01007387 */ /* 0x0001e40000100a00 */
[----:B------:R1:W-:Y:S01]  /*17f70*/  STL.64 [R1+0x1790], R24 ;  /* 0x0017901801007387 */ /* 0x0003e20000100a00 */
[----:B0-----:R-:W2:Y:S04]  /*17f80*/  LDL.64 R26, [R1+0xc8] ;  /* 0x0000c800011a7983 */ /* 0x001ea80000100a00 */
[----:B--2---:R0:W-:Y:S01]  /*17f90*/  STL.64 [R1+0x17b8], R26 ;  /* 0x0017b81a01007387 */ /* 0x0041e20000100a00 */
[----:B-1----:R-:W2:Y:S02]  /*17fa0*/  LDL.LU R24, [R1+0x4e0] ;  /* 0x0004e00001187983 */ /* 0x002ea40000300800 */
[----:B------:R-:W2:Y:S01]  /*17fb0*/  LDL.LU R25, [R1+0x4e4] ;  /* 0x0004e40001197983 */ /* 0x000ea20000300800 */
[----:B0-----:R-:W2:Y:S01]  /*17fc0*/  LDL.LU R26, [R1+0x4e8] ;  /* 0x0004e800011a7983 */ /* 0x001ea20000300800 */
[----:B------:R-:W2:Y:S02]  /*17fd0*/  LDL.LU R27, [R1+0x4ec] ;  /* 0x0004ec00011b7983 */ /* 0x000ea40000300800 */
[----:B------:R0:W-:Y:S02]  /*17fe0*/  STL.64 [R1+0x1778], R18 ;  /* 0x0017781201007387 */ /* 0x0001e40000100a00 */
[----:B------:R-:W-:Y:S01]  /*17ff0*/  STL.64 [R1+0x1770], R16 ;  /* 0x0017701001007387 */ /* 0x000fe20000100a00 */
[----:B0-----:R-:W2:Y:S04]  /*18000*/  LDL.64 R18, [R1+0xa8] ;  /* 0x0000a80001127983 */ /* 0x001ea80000100a00 */
[----:B--2---:R0:W-:Y:S04]  /*18010*/  STL.64 [R1+0x1788], R18 ;  /* 0x0017881201007387 */ /* 0x0041e80000100a00 */
[----:B0-----:R-:W2:Y:S01]  /*18020*/  LDL.64 R18, [R1+0xb8] ;  /* 0x0000b80001127983 */ /* 0x001ea20000100a00 */
[----:B----4-:R0:W-:Y:S02]  /*18030*/  STL.64 [R1+0x1738], R10 ;  /* 0x0017380a01007387 */ /* 0x0101e40000100a00 */
[----:B---3--:R-:W-:Y:S01]  /*18040*/  STL.64 [R1+0x1730], R8 ;  /* 0x0017300801007387 */ /* 0x008fe20000100a00 */
[----:B0-----:R-:W3:Y:S04]  /*18050*/  LDL.64 R10, [R1+0x78] ;  /* 0x00007800010a7983 */ /* 0x001ee80000100a00 */
[----:B---3--:R0:W-:Y:S04]  /*18060*/  STL.64 [R1+0x1748], R10 ;  /* 0x0017480a01007387 */ /* 0x0081e80000100a00 */
[----:B0-----:R-:W3:Y:S01]  /*18070*/  LDL.64 R10, [R1+0x88] ;  /* 0x00008800010a7983 */ /* 0x001ee20000100a00 */
[----:B------:R-:W-:Y:S03]  /*18080*/  HMMA.16816.F32.BF16 R12, R4, R22, R12 ;  /* 0x00000016040c723c */ /* 0x000fe6000004180c */
[----:B---3--:R0:W-:Y:S04]  /*18090*/  STL.64 [R1+0x1760], R10 ;  /* 0x0017600a01007387 */ /* 0x0081e80000100a00 */
[----:B0-----:R-:W3:Y:S04]  /*180a0*/  LDL.64 R10, [R1+0x98] ;  /* 0x00009800010a7983 */ /* 0x001ee80000100a00 */
[----:B---3--:R0:W-:Y:S01]  /*180b0*/  STL.64 [R1+0x1780], R10 ;  /* 0x0017800a01007387 */ /* 0x0081e20000100a00 */
[----:B------:R-:W3:Y:S02]  /*180c0*/  LDL.LU R8, [R1+0x4b0] ;  /* 0x0004b00001087983 */ /* 0x000ee40000300800 */
[----:B------:R-:W3:Y:S01]  /*180d0*/  LDL.LU R9, [R1+0x4b4] ;  /* 0x0004b40001097983 */ /* 0x000ee20000300800 */
[----:B0-----:R-:W3:Y:S01]  /*180e0*/  LDL.LU R10, [R1+0x4b8] ;  /* 0x0004b800010a7983 */ /* 0x001ee20000300800 */
[----:B------:R-:W3:Y:S07]  /*180f0*/  LDL.LU R11, [R1+0x4bc] ;  /* 0x0004bc00010b7983 */ /* 0x000eee0000300800 */
[----:B------:R0:W-:Y:S02]  /*18100*/  STL.64 [R1+0x4f0], R12 ;  /* 0x0004f00c01007387 */ /* 0x0001e40000100a00 */
[----:B------:R-:W-:Y:S02]  /*18110*/  STL.64 [R1+0x4f8], R14 ;  /* 0x0004f80e01007387 */ /* 0x000fe40000100a00 */
[----:B0-----:R-:W-:-:S02]  /*18120*/  IMAD.MOV.U32 R13, RZ, RZ, R22 ;  /* 0x000000ffff0d7224 */ /* 0x001fc400078e0016 */
[----:B------:R-:W-:Y:S02]  /*18130*/  IMAD.MOV.U32 R12, RZ, RZ, R23 ;  /* 0x000000ffff0c7224 */ /* 0x000fe400078e0017 */
[----:B------:R-:W4:Y:S03]  /*18140*/  LDL.LU.64 R22, [R1+0x17c0] ;  /* 0x0017c00001167983 */ /* 0x000f260000300a00 */
[----:B------:R0:W-:Y:S02]  /*18150*/  STL.64 [R1+0x1740], R12 ;  /* 0x0017400c01007387 */ /* 0x0001e40000100a00 */
[----:B0-----:R-:W2:Y:S01]  /*18160*/  LDL.LU R12, [R1+0x3f0] ;  /* 0x0003f000010c7983 */ /* 0x001ea20000300800 */
[----:B------:R-:W2:Y:S02]  /*18170*/  LDL.LU R13, [R1+0x3f4] ;  /* 0x0003f400010d7983 */ /* 0x000ea40000300800 */
[----:B------:R-:W2:Y:S02]  /*18180*/  LDL.LU R14, [R1+0x3f8] ;  /* 0x0003f800010e7983 */ /* 0x000ea40000300800 */
[----:B------:R-:W2:Y:S01]  /*18190*/  LDL.LU R15, [R1+0x3fc] ;  /* 0x0003fc00010f7983 */ /* 0x000ea20000300800 */
[C---:B----4-:R-:W-:Y:S01]  /*181a0*/  HMMA.16816.F32.BF16 R20, R4.reuse, R22, R24 ;  /* 0x000000160414723c */ /* 0x050fe20000041818 */
[----:B--2---:R-:W-:Y:S01]  /*181b0*/  STL.64 [R1+0x1758], R14 ;  /* 0x0017580e01007387 */ /* 0x004fe20000100a00 */
[----:B------:R0:W-:Y:S03]  /*181c0*/  STL.64 [R1+0x1750], R12 ;  /* 0x0017500c01007387 */ /* 0x0001e60000100a00 */
[----:B0-----:R-:W2:Y:S01]  /*181d0*/  LDL.LU R12, [R1+0x490] ;  /* 0x00049000010c7983 */ /* 0x001ea20000300800 */
[----:B------:R-:W2:Y:S02]  /*181e0*/  LDL.LU R13, [R1+0x494] ;  /* 0x00049400010d7983 */ /* 0x000ea40000300800 */
[----:B------:R-:W2:Y:S02]  /*181f0*/  LDL.LU R14, [R1+0x498] ;  /* 0x00049800010e7983 */ /* 0x000ea40000300800 */
[----:B------:R-:W2:Y:S01]  /*18200*/  LDL.LU R15, [R1+0x49c] ;  /* 0x00049c00010f7983 */ /* 0x000ea20000300800 */
[----:B------:R-:W4:Y:S11]  /*18210*/  LDL.LU.64 R26, [R1+0x17b8] ;  /* 0x0017b800011a7983 */ /* 0x000f360000300a00 */
[----:B------:R-:W-:Y:S01]  /*18220*/  @!UPT UIADD3 URZ, URZ, URZ, URZ ;  /* 0x0000003f3f3ff290 */ /* 0x000fe2000fffe03f */
[----:B------:R-:W-:Y:S02]  /*18230*/  STL.64 [R1+0x4e0], R20 ;  /* 0x0004e01401007387 */ /* 0x000fe40000100a00 */
[----:B------:R0:W-:Y:S02]  /*18240*/  STL.64 [R1+0x4e8], R22 ;  /* 0x0004e81601007387 */ /* 0x0001e40000100a00 */
[----:B0-----:R-:W4:Y:S01]  /*18250*/  LDL.LU.64 R22, [R1+0x17b0] ;  /* 0x0017b00001167983 */ /* 0x001f220000300a00 */
[----:B------:R-:W4:Y:S02]  /*18260*/  LDL.LU.64 R20, [R1+0x17a8] ;  /* 0x0017a80001147983 */ /* 0x000f240000300a00 */
[C---:B----4-:R-:W-:Y:S11]  /*18270*/  HMMA.16816.F32.BF16 R20, R4.reuse, R26, R20 ;  /* 0x0000001a0414723c */ /* 0x050ff60000041814 */
[----:B------:R-:W-:Y:S11]  /*18280*/  @!UPT UIADD3 URZ, URZ, URZ, URZ ;  /* 0x0000003f3f3ff290 */ /* 0x000ff6000fffe03f */
[----:B------:R-:W-:Y:S01]  /*18290*/  @!UPT UIADD3 URZ, URZ, URZ, URZ ;  /* 0x0000003f3f3ff290 */ /* 0x000fe2000fffe03f */
[----:B------:R0:W-:Y:S01]  /*182a0*/  STL.64 [R1+0x4d0], R20 ;  /* 0x0004d01401007387 */ /* 0x0001e20000100a00 */
[----:B------:R1:W-:Y:S02]  /*182b0*/  STL.64 [R1+0x4d8], R22 ;  /* 0x0004d81601007387 */ /* 0x0003e40000100a00 */
[----:B0-----:R-:W-:Y:S01]  /*182c0*/  IMAD.MOV.U32 R21, RZ, RZ, R26 ;  /* 0x000000ffff157224 */ /* 0x001fe200078e001a */
[----:B-1----:R-:W4:Y:S01]  /*182d0*/  LDL.LU.64 R22, [R1+0x17a0] ;  /* 0x0017a00001167983 */ /* 0x002f220000300a00 */
[----:B------:R-:W-:Y:S02]  /*182e0*/  IMAD.MOV.U32 R20, RZ, RZ, R27 ;  /* 0x000000ffff147224 */ /* 0x000fe400078e001b */
[----:B------:R-:W2:Y:S02]  /*182f0*/  LDL.LU.64 R26, [R1+0x1798] ;  /* 0x00179800011a7983 */ /* 0x000ea40000300a00 */
[----:B------:R-:W2:Y:S02]  /*18300*/  LDL.LU.64 R24, [R1+0x1790] ;  /* 0x0017900001187983 */ /* 0x000ea40000300a00 */
[C---:B--2---:R-:W-:Y:S11]  /*18310*/  HMMA.16816.F32.BF16 R24, R4.reuse, R18, R24 ;  /* 0x000000120418723c */ /* 0x044ff60000041818 */
[----:B------:R-:W-:Y:S11]  /*18320*/  @!UPT UIADD3 URZ, URZ, URZ, URZ ;  /* 0x0000003f3f3ff290 */ /* 0x000ff6000fffe03f */
[----:B------:R-:W-:Y:S01]  /*18330*/  @!UPT UIADD3 URZ, URZ, URZ, URZ ;  /* 0x0000003f3f3ff290 */ /* 0x000fe2000fffe03f */
[----:B------:R0:W-:Y:S01]  /*18340*/  STL.64 [R1+0x4c0], R24 ;  /* 0x0004c01801007387 */ /* 0x0001e20000100a00 */
[----:B------:R1:W-:Y:S02]  /*18350*/  STL.64 [R1+0x4c8], R26 ;  /* 0x0004c81a01007387 */ /* 0x0003e40000100a00 */
[----:B0-----:R-:W-:Y:S02]  /*18360*/  IMAD.MOV.U32 R25, RZ, RZ, R18 ;  /* 0x000000ffff197224 */ /* 0x001fe400078e0012 */
[----:B------:R-:W-:Y:S02]  /*18370*/  IMAD.MOV.U32 R24, RZ, RZ, R19 ;  /* 0x000000ffff187224 */ /* 0x000fe400078e0013 */
[----:B------:R-:W3:Y:S02]  /*18380*/  LDL.LU.64 R18, [R1+0x1788] ;  /* 0x0017880001127983 */ /* 0x000ee40000300a00 */
[----:B---3--:R-:W-:Y:S01]  /*18390*/  HMMA.16816.F32.BF16 R8, R4, R18, R8 ;  /* 0x000000120408723c */ /* 0x008fe20000041808 */
[----:B-1----:R-:W-:-:S02]  /*183a0*/  IMAD.MOV.U32 R27, RZ, RZ, R18 ;  /* 0x000000ffff1b7224 */ /* 0x002fc400078e0012 */
[----:B------:R-:W-:Y:S11]  /*183b0*/  IMAD.MOV.U32 R26, RZ, RZ, R19 ;  /* 0x000000ffff1a7224 */ /* 0x000ff600078e0013 */
[----:B------:R-:W-:Y:S09]  /*183c0*/  @!UPT UIADD3 URZ, URZ, URZ, URZ ;  /* 0x0000003f3f3ff290 */ /* 0x000ff2000fffe03f */
[----:B------:R-:W-:Y:S01]  /*183d0*/  STL.64 [R1+0x4b0], R8 ;  /* 0x0004b00801007387 */ /* 0x000fe20000100a00 */
[----:B------:R0:W-:Y:S03]  /*183e0*/  STL.64 [R1+0x4b8], R10 ;  /* 0x0004b80a01007387 */ /* 0x0001e60000100a00 */
[----:B0-----:R-:W2:Y:S01]  /*183f0*/  LDL.LU.64 R10, [R1+0x1780] ;  /* 0x00178000010a7983 */ /* 0x001ea20000300a00 */
[----:B------:R-:W2:Y:S02]  /*18400*/  LDL.LU.64 R18, [R1+0x1778] ;  /* 0x0017780001127983 */ /* 0x000ea40000300a00 */
[----:B------:R-:W2:Y:S02]  /*18410*/  LDL.LU.64 R16, [R1+0x1770] ;  /* 0x0017700001107983 */ /* 0x000ea40000300a00 */
[C---:B--2---:R-:W-:Y:S11]  /*18420*/  HMMA.16816.F32.BF16 R16, R4.reuse, R10, R16 ;  /* 0x0000000a0410723c */ /* 0x044ff60000041810 */
[----:B------:R-:W-:Y:S11]  /*18430*/  @!UPT UIADD3 URZ, URZ, URZ, URZ ;  /* 0x0000003f3f3ff290 */ /* 0x000ff6000fffe03f */
[----:B------:R-:W-:Y:S01]  /*18440*/  @!UPT UIADD3 URZ, URZ, URZ, URZ ;  /* 0x0000003f3f3ff290 */ /* 0x000fe2000fffe03f */
[----:B------:R0:W-:Y:S01]  /*18450*/  STL.64 [R1+0x4a0], R16 ;  /* 0x0004a01001007387 */ /* 0x0001e20000100a00 */
[----:B------:R1:W-:Y:S02]  /*18460*/  STL.64 [R1+0x4a8], R18 ;  /* 0x0004a81201007387 */ /* 0x0003e40000100a00 */
[----:B0-----:R-:W-:Y:S01]  /*18470*/  IMAD.MOV.U32 R17, RZ, RZ, R10 ;  /* 0x000000ffff117224 */ /* 0x001fe200078e000a */
[----:B-1----:R-:W2:Y:S01]  /*18480*/  LDL.LU.64 R18, [R1+0x1768] ;  /* 0x0017680001127983 */ /* 0x002ea20000300a00 */
[----:B------:R-:W-:Y:S02]  /*18490*/  IMAD.MOV.U32 R16, RZ, RZ, R11 ;  /* 0x000000ffff107224 */ /* 0x000fe400078e000b */
[----:B------:R-:W3:Y:S02]  /*184a0*/  LDL.LU.64 R10, [R1+0x1760] ;  /* 0x00176000010a7983 */ /* 0x000ee40000300a00 */
[----:B---3--:R-:W-:Y:S01]  /*184b0*/  HMMA.16816.F32.BF16 R12, R4, R10, R12 ;  /* 0x0000000a040c723c */ /* 0x008fe2000004180c */
[----:B------:R-:W-:-:S02]  /*184c0*/  IMAD.MOV.U32 R29, RZ, RZ, R10 ;  /* 0x000000ffff1d7224 */ /* 0x000fc400078e000a */
[----:B------:R-:W-:Y:S11]  /*184d0*/  IMAD.MOV.U32 R28, RZ, RZ, R11 ;  /* 0x000000ffff1c7224 */ /* 0x000ff600078e000b */
[----:B------:R-:W-:Y:S09]  /*184e0*/  @!UPT UIADD3 URZ, URZ, URZ, URZ ;  /* 0x0000003f3f3ff290 */ /* 0x000ff2000fffe03f */
[----:B------:R-:W-:Y:S01]  /*184f0*/  STL.64 [R1+0x970], R12 ;  /* 0x0009700c01007387 */ /* 0x000fe20000100a00 */
[----:B------:R0:W-:Y:S03]  /*18500*/  STL.64 [R1+0x978], R14 ;  /* 0x0009780e01007387 */ /* 0x0001e60000100a00 */
[----:B0-----:R-:W3:Y:S01]  /*18510*/  LDL.LU.64 R14, [R1+0x1758] ;  /* 0x00175800010e7983 */ /* 0x001ee20000300a00 */
[----:B------:R-:W3:Y:S02]  /*18520*/  LDL.LU.64 R12, [R1+0x1750] ;  /* 0x00175000010c7983 */ /* 0x000ee40000300a00 */
[----:B------:R-:W3:Y:S02]  /*18530*/  LDL.LU.64 R10, [R1+0x1748] ;  /* 0x00174800010a7983 */ /* 0x000ee40000300a00 */
[C---:B---3--:R-:W-:Y:S11]  /*18540*/  HMMA.16816.F32.BF16 R12, R4.reuse, R10, R12 ;  /* 0x0000000a040c723c */ /* 0x048ff6000004180c */
[----:B------:R-:W-:Y:S11]  /*18550*/  @!UPT UIADD3 URZ, URZ, URZ, URZ ;  /* 0x0000003f3f3ff290 */ /* 0x000ff6000fffe03f */
[----:B------:R-:W-:Y:S01]  /*18560*/  @!UPT UIADD3 URZ, URZ, URZ, URZ ;  /* 0x0000003f3f3ff290 */ /* 0x000fe2000fffe03f */
[----:B------:R0:W-:Y:S01]  /*18570*/  STL.64 [R1+0x9c0], R12 ;  /* 0x0009c00c01007387 */ /* 0x0001e20000100a00 */
[----:B------:R1:W-:Y:S03]  /*18580*/  STL.64 [R1+0x9c8], R14 ;  /* 0x0009c80e01007387 */ /* 0x0003e60000100a00 */
[----:B0-----:R-:W3:Y:S01]  /*18590*/  LDL.LU.64 R12, [R1+0x1740] ;  /* 0x00174000010c7983 */ /* 0x001ee20000300a00 */
[----:B-1----:R-:W-:Y:S02]  /*185a0*/  IMAD.MOV.U32 R14, RZ, RZ, R10 ;  /* 0x000000ffff0e7224 */ /* 0x002fe400078e000a */
[----:B------:R-:W-:Y:S02]  /*185b0*/  IMAD.MOV.U32 R15, RZ, RZ, R11 ;  /* 0x000000ffff0f7224 */ /* 0x000fe400078e000b */
[----:B------:R-:W4:Y:S01]  /*185c0*/  LDL.LU.64 R10, [R1+0x1738] ;  /* 0x00173800010a7983 */ /* 0x000f220000300a00 */
[----:B------:R-:W4:Y:S02]  /*185d0*/  LDL.LU.64 R8, [R1+0x1730] ;  /* 0x0017300001087983 */ /* 0x000f240000300a00 */
[----:B----4-:R-:W-:Y:S11]  /*185e0*/  HMMA.16816.F32.BF16 R8, R4, R22, R8 ;  /* 0x000000160408723c */ /* 0x010ff60000041808 */
[----:B------:R-:W-:Y:S11]  /*185f0*/  @!UPT UIADD3 URZ, URZ, URZ, URZ ;  /* 0x0000003f3f3ff290 */ /* 0x000ff6000fffe03f */
[----:B------:R-:W-:Y:S01]  /*18600*/  @!UPT UIADD3 URZ, URZ, URZ, URZ ;  /* 0x0000003f3f3ff290 */ /* 0x000fe2000fffe03f */
[----:B------:R-:W-:Y:S01]  /*18610*/  STL.64 [R1+0xa20], R8 ;  /* 0x000a200801007387 */ /* 0x000fe20000100a00 */
[----:B------:R0:W-:Y:S03]  /*18620*/  STL.64 [R1+0xa28], R10 ;  /* 0x000a280a01007387 */ /* 0x0001e60000100a00 */
[----:B0-----:R-:W2:Y:S01]  /*18630*/  LDL.LU.64 R10, [R1+0x1728] ;  /* 0x00172800010a7983 */ /* 0x001ea20000300a00 */
[----:B------:R-:W2:Y:S02]  /*18640*/  LDL.LU.64 R8, [R1+0x1720] ;  /* 0x0017200001087983 */ /* 0x000ea40000300a00 */
[----:B------:R0:W-:Y:S02]  /*18650*/  STL.64 [R1+0x15e8], R22 ;  /* 0x0015e81601007387 */ /* 0x0001e40000100a00 */
[----:B0-----:R-:W-:Y:S02]  /*18660*/  IMAD.MOV.U32 R22, RZ, RZ, R14 ;  /* 0x000000ffff167224 */ /* 0x001fe400078e000e */
[----:B------:R-:W-:Y:S01]  /*18670*/  IMAD.MOV.U32 R23, RZ, RZ, R15 ;  /* 0x000000ffff177224 */ /* 0x000fe200078e000f */
[----:B------:R-:W4:Y:S01]  /*18680*/  LDL.LU R14, [R1+0x171c] ;  /* 0x00171c00010e7983 */ /* 0x000f220000300800 */
[----:B------:R-:W4:Y:S03]  /*18690*/  LDL.LU R15, [R1+0x1718] ;  /* 0x00171800010f7983 */ /* 0x000f260000300800 */
[----:B------:R0:W-:Y:S02]  /*186a0*/  STL.64 [R1+0x1600], R22 ;  /* 0x0016001601007387 */ /* 0x0001e40000100a00 */
[----:B0-----:R-:W-:-:S02]  /*186b0*/  IMAD.MOV.U32 R22, RZ, RZ, R29 ;  /* 0x000000ffff167224 */ /* 0x001fc400078e001d */
[----:B------:R-:W-:-:S05]  /*186c0*/  IMAD.MOV.U32 R23, RZ, RZ, R28 ;  /* 0x000000ffff177224 */ /* 0x000fca00078e001c */
[----:B------:R0:W-:Y:S02]  /*186d0*/  STL.64 [R1+0x1618], R22 ;  /* 0x0016181601007387 */ /* 0x0001e40000100a00 */
[----:B0-----:R-:W-:Y:S02]  /*186e0*/  IMAD.MOV.U32 R22, RZ, RZ, R17 ;  /* 0x000000ffff167224 */ /* 0x001fe400078e0011 */
[----:B------:R-:W-:Y:S01]  /*186f0*/  IMAD.MOV.U32 R23, RZ, RZ, R16 ;  /* 0x000000ffff177224 */ /* 0x000fe200078e0010 */
[----:B--2---:R-:W-:Y:S11]  /*18700*/  HMMA.16816.F32.BF16 R8, R4, R18, R8 ;  /* 0x000000120408723c */ /* 0x004ff60000041808 */
[----:B------:R-:W-:Y:S11]  /*18710*/  @!UPT UIADD3 URZ, URZ, URZ, URZ ;  /* 0x0000003f3f3ff290 */ /* 0x000ff6000fffe03f */
[----:B------:R-:W-:Y:S01]  /*18720*/  @!UPT UIADD3 URZ, URZ, URZ, URZ ;  /* 0x0000003f3f3ff290 */ /* 0x000fe2000fffe03f */
[----:B------:R-:W-:Y:S01]  /*18730*/  STL.64 [R1+0xb10], R8 ;  /* 0x000b100801007387 */ /* 0x000fe20000100a00 */
[----:B------:R0:W-:Y:S03]  /*18740*/  STL.64 [R1+0xb18], R10 ;  /* 0x000b180a01007387 */ /* 0x0001e60000100a00 */
[----:B0-----:R-:W2:Y:S01]  /*18750*/  LDL.LU.64 R10, [R1+0x1710] ;  /* 0x00171000010a7983 */ /* 0x001ea20000300a00 */
[----:B------:R-:W2:Y:S02]  /*18760*/  LDL.LU.64 R8, [R1+0x1708] ;  /* 0x0017080001087983 */ /* 0x000ea40000300a00 */
[----:B------:R-:W-:Y:S02]  /*18770*/  STL.64 [R1+0x1630], R22 ;  /* 0x0016301601007387 */ /* 0x000fe40000100a00 */
[----:B------:R0:W-:Y:S01]  /*18780*/  STL.64 [R1+0x15e0], R18 ;  /* 0x0015e01201007387 */ /* 0x0001e20000100a00 */
[----:B------:R-:W2:Y:S01]  /*18790*/  LDL.LU R16, [R1+0x3c0] ;  /* 0x0003c00001107983 */ /* 0x000ea20000300800 */
[----:B------:R-:W2:Y:S03]  /*187a0*/  LDL.LU R17, [R1+0x3c4] ;  /* 0x0003c40001117983 */ /* 0x000ea60000300800 */
[----:B0-----:R-:W2:Y:S01]  /*187b0*/  LDL.LU R18, [R1+0x3c8] ;  /* 0x0003c80001127983 */ /* 0x001ea20000300800 */
[----:B------:R-:W2:Y:S02]  /*187c0*/  LDL.LU R19, [R1+0x3cc] ;  /* 0x0003cc0001137983 */ /* 0x000ea40000300800 */
[----:B------:R-:W-:-:S02]  /*187d0*/  IMAD.MOV.U32 R22, RZ, RZ, R27 ;  /* 0x000000ffff167224 */ /* 0x000fc400078e001b */
[----:B------:R-:W-:-:S05]  /*187e0*/  IMAD.MOV.U32 R23, RZ, RZ, R26 ;  /* 0x000000ffff177224 */ /* 0x000fca00078e001a */
[----:B------:R-:W-:Y:S04]  /*187f0*/  STL.64 [R1+0x1648], R22 ;  /* 0x0016481601007387 */ /* 0x000fe80000100a00 */
[----:B--2---:R-:W-:Y:S01]  /*18800*/  STL.64 [R1+0x15f8], R18 ;  /* 0x0015f81201007387 */ /* 0x004fe20000100a00 */
[----:B------:R0:W-:Y:S03]  /*18810*/  STL.64 [R1+0x15f0], R16 ;  /* 0x0015f01001007387 */ /* 0x0001e60000100a00 */
[----:B0-----:R-:W2:Y:S01]  /*18820*/  LDL.LU R16, [R1+0x3d0] ;  /* 0x0003d00001107983 */ /* 0x001ea20000300800 */
[----:B------:R-:W2:Y:S02]  /*18830*/  LDL.LU R17, [R1+0x3d4] ;  /* 0x0003d40001117983 */ /* 0x000ea40000300800 */
[----:B------:R-:W2:Y:S02]  /*18840*/  LDL.LU R18, [R1+0x3d8] ;  /* 0x0003d80001127983 */ /* 0x000ea40000300800 */
[----:B------:R-:W2:Y:S02]  /*18850*/  LDL.LU R19, [R1+0x3dc] ;  /* 0x0003dc0001137983 */ /* 0x000ea40000300800 */
[----:B------:R-:W-:-:S02]  /*18860*/  IMAD.MOV.U32 R22, RZ, RZ, R25 ;  /* 0x000000ffff167224 */ /* 0x000fc400078e0019 */
[----:B------:R-:W-:-:S05]  /*18870*/  IMAD.MOV.U32 R23, RZ, RZ, R24 ;  /* 0x000000ffff177224 */ /* 0x000fca00078e0018 */
[----:B------:R0:W-:Y:S02]  /*18880*/  STL.64 [R1+0x1660], R22 ;  /* 0x0016601601007387 */ /* 0x0001e40000100a00 */
[----:B0-----:R-:W-:Y:S02]  /*18890*/  IMAD.MOV.U32 R22, RZ, RZ, R21 ;  /* 0x000000ffff167224 */ /* 0x001fe400078e0015 */
[----:B------:R-:W-:Y:S01]  /*188a0*/  IMAD.MOV.U32 R23, RZ, RZ, R20 ;  /* 0x000000ffff177224 */ /* 0x000fe200078e0014 */
[----:B--2---:R-:W-:Y:S01]  /*188b0*/  STL.64 [R1+0x1610], R18 ;  /* 0x0016101201007387 */ /* 0x004fe20000100a00 */
[----:B------:R0:W-:Y:S03]  /*188c0*/  STL.64 [R1+0x1608], R16 ;  /* 0x0016081001007387 */ /* 0x0001e60000100a00 */
[----:B0-----:R-:W2:Y:S01]  /*188d0*/  LDL.LU R16, [R1+0x410] ;  /* 0x0004100001107983 */ /* 0x001ea20000300800 */
[----:B------:R-:W2:Y:S02]  /*188e0*/  LDL.LU R17, [R1+0x414] ;  /* 0x0004140001117983 */ /* 0x000ea40000300800 */
[----:B------:R-:W2:Y:S02]  /*188f0*/  LDL.LU R18, [R1+0x418] ;  /* 0x0004180001127983 */ /* 0x000ea40000300800 */
[----:B------:R-:W2:Y:S01]  /*18900*/  LDL.LU R19, [R1+0x41c] ;  /* 0x00041c0001137983 */ /* 0x000ea20000300800 */
[----:B------:R0:W-:Y:S04]  /*18910*/  STL.64 [R1+0x1678], R22 ;  /* 0x0016781601007387 */ /* 0x0001e80000100a00 */
[----:B0-----:R-:W2:Y:S04]  /*18920*/  LDL.64 R22, [R1+0xd8] ;  /* 0x0000d80001167983 */ /* 0x001ea80000100a00 */
[----:B--2---:R-:W-:Y:S01]  /*18930*/  STL.64 [R1+0x1680], R22 ;  /* 0x0016801601007387 */ /* 0x004fe20000100a00 */
[----:B------:R-:W-:Y:S02]  /*18940*/  STL.64 [R1+0x1628], R18 ;  /* 0x0016281201007387 */ /* 0x000fe40000100a00 */
[----:B------:R0:W-:Y:S02]  /*18950*/  STL.64 [R1+0x1620], R16 ;  /* 0x0016201001007387 */ /* 0x0001e40000100a00 */
[----:B0-----:R-:W2:Y:S01]  /*18960*/  LDL.LU R16, [R1+0x420] ;  /* 0x0004200001107983 */ /* 0x001ea20000300800 */
[----:B------:R-:W2:Y:S02]  /*18970*/  LDL.LU R17, [R1+0x424] ;  /* 0x0004240001117983 */ /* 0x000ea40000300800 */
[----:B------:R-:W2:Y:S02]  /*18980*/  LDL.LU R18, [R1+0x428] ;  /* 0x0004280001127983 */ /* 0x000ea40000300800 */
[----:B------:R-:W2:Y:S02]  /*18990*/  LDL.LU R19, [R1+0x42c] ;  /* 0x00042c0001137983 */ /* 0x000ea40000300800 */
[----:B---3--:R-:W-:-:S02]  /*189a0*/  IMAD.MOV.U32 R22, RZ, RZ, R13 ;  /* 0x000000ffff167224 */ /* 0x008fc400078e000d */
[----:B------:R-:W-:-:S05]  /*189b0*/  IMAD.MOV.U32 R23, RZ, RZ, R12 ;  /* 0x000000ffff177224 */ /* 0x000fca00078e000c */
[----:B------:R0:W-:Y:S02]  /*189c0*/  STL.64 [R1+0x1698], R22 ;  /* 0x0016981601007387 */ /* 0x0001e40000100a00 */
[----:B0-----:R-:W-:Y:S02]  /*189d0*/  IMAD.MOV.U32 R22, RZ, RZ, R11 ;  /* 0x000000ffff167224 */ /* 0x001fe400078e000b */
[----:B------:R-:W-:-:S05]  /*189e0*/  IMAD.MOV.U32 R23, RZ, RZ, R10 ;  /* 0x000000ffff177224 */ /* 0x000fca00078e000a */
[----:B------:R-:W-:Y:S04]  /*189f0*/  STL.64 [R1+0x16b0], R22 ;  /* 0x0016b01601007387 */ /* 0x000fe80000100a00 */
[----:B--2---:R-:W-:Y:S01]  /*18a00*/  STL.64 [R1+0x1640], R18 ;  /* 0x0016401201007387 */ /* 0x004fe20000100a00 */
[----:B------:R0:W-:Y:S03]  /*18a10*/  STL.64 [R1+0x1638], R16 ;  /* 0x0016381001007387 */ /* 0x0001e60000100a00 */
[----:B0-----:R-:W2:Y:S01]  /*18a20*/  LDL.LU R16, [R1+0x430] ;  /* 0x0004300001107983 */ /* 0x001ea20000300800 */
[----:B------:R-:W2:Y:S02]  /*18a30*/  LDL.LU R17, [R1+0x434] ;  /* 0x0004340001117983 */ /* 0x000ea40000300800 */
[----:B------:R-:W3:Y:S02]  /*18a40*/  LDL.LU R18, [R1+0x438] ;  /* 0x0004380001127983 */ /* 0x000ee40000300800 */
[----:B------:R-:W3:Y:S01]  /*18a50*/  LDL.LU R19, [R1+0x43c] ;  /* 0x00043c0001137983 */ /* 0x000ee20000300800 */
[----:B------:R-:W2:Y:S01]  /*18a60*/  LDL.64 R22, [R1+0x108] ;  /* 0x0001080001167983 */ /* 0x000ea20000100a00 */
[----:B------:R-:W-:-:S02]  /*18a70*/  IMAD.MOV.U32 R10, RZ, RZ, R2 ;  /* 0x000000ffff0a7224 */ /* 0x000fc400078e0002 */
[----:B------:R-:W-:Y:S01]  /*18a80*/  IMAD.MOV.U32 R11, RZ, RZ, R0 ;  /* 0x000000ffff0b7224 */ /* 0x000fe200078e0000 */
        /* <DEDUP_REMOVED lines=10> */
[----:B------:R1:W-:Y:S02]  /*18b30*/  STL.64 [R1+0x16f8], R10 ;  /* 0x0016f80a01007387 */ /* 0x0003e40000100a00 */
[----:B------:R-:W4:Y:S02]  /*18b40*/  LDL.LU R20, [R1+0x10] ;  /* 0x0000100001147983 */ /* 0x000f240000300800 */
[----:B------:R-:W4:Y:S01]  /*18b50*/  LDL.LU R21, [R1+0x14] ;  /* 0x0000140001157983 */ /* 0x000f220000300800 */
[----:B0-----:R-:W4:Y:S01]  /*18b60*/  LDL.LU R22, [R1+0x18] ;  /* 0x0000180001167983 */ /* 0x001f220000300800 */
[----:B------:R-:W4:Y:S02]  /*18b70*/  LDL.LU R23, [R1+0x1c] ;  /* 0x00001c0001177983 */ /* 0x000f240000300800 */
[----:B------:R-:W4:Y:S02]  /*18b80*/  LDL.LU R8, [R1+0x140] ;  /* 0x0001400001087983 */ /* 0x000f240000300800 */
[----:B------:R-:W4:Y:S01]  /*18b90*/  LDL.LU R9, [R1+0x144] ;  /* 0x0001440001097983 */ /* 0x000f220000300800 */
[----:B-1----:R-:W4:Y:S01]  /*18ba0*/  LDL.LU R10, [R1+0x148] ;  /* 0x00014800010a7983 */ /* 0x002f220000300800 */
[----:B------:R-:W4:Y:S02]  /*18bb0*/  LDL.LU R11, [R1+0x14c] ;  /* 0x00014c00010b7983 */ /* 0x000f240000300800 */
[----:B------:R-:W4:Y:S02]  /*18bc0*/  LDL.LU R24, [R1+0x150] ;  /* 0x0001500001187983 */ /* 0x000f240000300800 */
[----:B------:R-:W4:Y:S01]  /*18bd0*/  LDL.LU R25, [R1+0x154] ;  /* 0x0001540001197983 */ /* 0x000f220000300800 */
[----:B------:R-:W4:Y:S01]  /*18be0*/  LDL.LU R26, [R1+0x158] ;  /* 0x00015800011a7983 */ /* 0x000f220000300800 */
        /* <DEDUP_REMOVED lines=18> */
[----:B------:R-:W3:Y:S01]  /*18d10*/  LDL.LU R19, [R1+0x48c] ;  /* 0x00048c0001137983 */ /* 0x000ee20000300800 */
[C---:B----4-:R-:W-:Y:S01]  /*18d20*/  HMMA.16816.F32.BF16 R24, R4.reuse, R14, R24 ;  /* 0x0000000e0418723c */ /* 0x050fe20000041818 */
        /* <DEDUP_REMOVED lines=10> */
[----:B------:R-:W2:Y:S02]  /*18dd0*/  LDL.LU R18, [R1+0x6a8] ;  /* 0x0006a80001127983 */ /* 0x000ea40000300800 */
[----:B------:R-:W2:Y:S02]  /*18de0*/  LDL.LU R19, [R1+0x6ac] ;  /* 0x0006ac0001137983 */ /* 0x000ea40000300800 */
[----:B------:R-:W-:Y:S01]  /*18df0*/  STL.64 [R1+0xb00], R24 ;  /* 0x000b001801007387 */ /* 0x000fe20000100a00 */
[----:B------:R0:W-:Y:S03]  /*18e00*/  STL.64 [R1+0xb08], R26 ;  /* 0x000b081a01007387 */ /* 0x0001e60000100a00 */
[----:B0-----:R-:W3:Y:S02]  /*18e10*/  LDL.LU.64 R26, [R1+0x1700] ;  /* 0x00170000011a7983 */ /* 0x001ee40000300a00 */
[C---:B---3--:R-:W-:Y:S11]  /*18e20*/  HMMA.16816.F32.BF16 R8, R4.reuse, R26, R8 ;  /* 0x0000001a0408723c */ /* 0x048ff60000041808 */
[----:B------:R-:W-:Y:S11]  /*18e30*/  @!UPT UIADD3 URZ, URZ, URZ, URZ ;  /* 0x0000003f3f3ff290 */ /* 0x000ff6000fffe03f */
[----:B------:R-:W-:Y:S01]  /*18e40*/  @!UPT UIADD3 URZ, URZ, URZ, URZ ;  /* 0x0000003f3f3ff290 */ /* 0x000fe2000fffe03f */
[----:B------:R-:W-:Y:S01]  /*18e50*/  STL.64 [R1+0xaf0], R8 ;  /* 0x000af00801007387 */ /* 0x000fe20000100a00 */
[----:B------:R0:W-:Y:S03]  /*18e60*/  STL.64 [R1+0xaf8], R10 ;  /* 0x000af80a01007387 */ /* 0x0001e60000100a00 */
[----:B0-----:R-:W3:Y:S02]  /*18e70*/  LDL.LU.64 R10, [R1+0x16f8] ;  /* 0x0016f800010a7983 */ /* 0x001ee40000300a00 */
[----:B---3--:R-:W-:Y:S02]  /*18e80*/  HMMA.16816.F32.BF16 R4, R4, R10, R20 ;  /* 0x0000000a0404723c */ /* 0x008fe40000041814 */
[----:B------:R-:W2:Y:S01]  /*18e90*/  LDL.LU.64 R22, [R1+0x16f0] ;  /* 0x0016f00001167983 */ /* 0x000ea20000300a00 */
[----:B------:R-:W2:Y:S02]  /*18ea0*/  LDL.LU.64 R10, [R1+0x16e8] ;  /* 0x0016e800010a7983 */ /* 0x000ea40000300a00 */
[----:B------:R-:W2:Y:S11]  /*18eb0*/  LDL.LU.64 R8, [R1+0x16e0] ;  /* 0x0016e00001087983 */ /* 0x000eb60000300a00 */
[----:B------:R-:W-:Y:S07]  /*18ec0*/  @!UPT UIADD3 URZ, URZ, URZ, URZ ;  /* 0x0000003f3f3ff290 */ /* 0x000fee000fffe03f */
[----:B------:R0:W-:Y:S01]  /*18ed0*/  STL.64 [R1+0xad0], R4 ;  /* 0x000ad00401007387 */ /* 0x0001e20000100a00 */
[----:B------:R1:W-:Y:S03]  /*18ee0*/  STL.64 [R1+0xad8], R6 ;  /* 0x000ad80601007387 */ /* 0x0003e60000100a00 */
[----:B0-----:R-:W3:Y:S01]  /*18ef0*/  LDL.LU R4, [R1+0x460] ;  /* 0x0004600001047983 */ /* 0x001ee20000300800 */
[----:B------:R-:W3:Y:S02]  /*18f00*/  LDL.LU R5, [R1+0x464] ;  /* 0x0004640001057983 */ /* 0x000ee40000300800 */
[----:B-1----:R-:W3:Y:S02]  /*18f10*/  LDL.LU R6, [R1+0x468] ;  /* 0x0004680001067983 */ /* 0x002ee40000300800 */
[----:B------:R-:W3:Y:S01]  /*18f20*/  LDL.LU R7, [R1+0x46c] ;  /* 0x00046c0001077983 */ /* 0x000ee20000300800 */
[C---:B--2---:R-:W-:Y:S01]  /*18f30*/  HMMA.16816.F32.BF16 R20, R8.reuse, R22, R16 ;  /* 0x000000160814723c */ /* 0x044fe20000041810 */
[----:B------:R-:W2:Y:S01]  /*18f40*/  LDL.LU.64 R18, [R1+0x16d8] ;  /* 0x0016d80001127983 */ /* 0x000ea20000300a00 */
[----:B------:R-:W2:Y:S11]  /*18f50*/  LDL.LU.64 R16, [R1+0x16d0] ;  /* 0x0016d00001107983 */ /* 0x000eb60000300a00 */
[----:B------:R-:W-:Y:S10]  /*18f60*/  @!UPT UIADD3 URZ, URZ, URZ, URZ ;  /* 0x0000003f3f3ff290 */ /* 0x000ff4000fffe03f */
[----:B------:R-:W-:Y:S01]  /*18f70*/  STL.64 [R1+0x320], R20 ;  /* 0x0003201401007387 */ /* 0x000fe20000100a00 */
[----:B------:R0:W-:Y:S03]  /*18f80*/  STL.64 [R1+0x328], R22 ;  /* 0x0003281601007387 */ /* 0x0001e60000100a00 */
[----:B0-----:R-:W2:Y:S02]  /*18f90*/  LDL.LU.64 R22, [R1+0x16c8] ;  /* 0x0016c80001167983 */ /* 0x001ea40000300a00 */
        /* <DEDUP_REMOVED lines=16> */
[C---:B--2---:R-:W-:Y:S02]  /*190a0*/  HMMA.16816.F32.BF16 R20, R8.reuse, R22, R16 ;  /* 0x000000160814723c */ /* 0x044fe40000041810 */
[----:B------:R-:W2:Y:S01]  /*190b0*/  LDL.LU.64 R18, [R1+0x1690] ;  /* 0x0016900001127983 */ /* 0x000ea20000300a00 */
[----:B------:R-:W2:Y:S11]  /*190c0*/  LDL.LU.64 R16, [R1+0x1688] ;  /* 0x0016880001107983 */ /* 0x000eb60000300a00 */
[----:B------:R-:W-:Y:S09]  /*190d0*/  @!UPT UIADD3 URZ, URZ, URZ, URZ ;  /* 0x0000003f3f3ff290 */ /* 0x000ff2000fffe03f */
[----:B------:R-:W-:Y:S01]  /*190e0*/  STL.64 [R1+0x470], R20 ;  /* 0x0004701401007387 */ /* 0x000fe20000100a00 */
[----:B------:R0:W-:Y:S03]  /*190f0*/  STL.64 [R1+0x478], R22 ;  /* 0x0004781601007387 */ /* 0x0001e60000100a00 */
[----:B0-----:R-:W3:Y:S02]  /*19100*/  LDL.LU.64 R22, [R1+0x1680] ;  /* 0x0016800001167983 */ /* 0x001ee40000300a00 */
[C---:B---3--:R-:W-:Y:S11]  /*19110*/  HMMA.16816.F32.BF16 R4, R8.reuse, R22, R4 ;  /* 0x000000160804723c */ /* 0x048ff60000041804 */
[----:B------:R-:W-:Y:S11]  /*19120*/  @!UPT UIADD3 URZ, URZ, URZ, URZ ;  /* 0x0000003f3f3ff290 */ /* 0x000ff6000fffe03f */
[----:B------:R-:W-:Y:S01]  /*19130*/  @!UPT UIADD3 URZ, URZ, URZ, URZ ;  /* 0x0000003f3f3ff290 */ /* 0x000fe2000fffe03f */
[----:B------:R0:W-:Y:S01]  /*19140*/  STL.64 [R1+0x460], R4 ;  /* 0x0004600401007387 */ /* 0x0001e20000100a00 */
[----:B------:R-:W-:Y:S02]  /*19150*/  STL.64 [R1+0x468], R6 ;  /* 0x0004680601007387 */ /* 0x000fe40000100a00 */
[----:B0-----:R-:W-:Y:S02]  /*19160*/  IMAD.MOV.U32 R5, RZ, RZ, R22 ;  /* 0x000000ffff057224 */ /* 0x001fe400078e0016 */
[----:B------:R-:W-:Y:S02]  /*19170*/  IMAD.MOV.U32 R4, RZ, RZ, R23 ;  /* 0x000000ffff047224 */ /* 0x000fe400078e0017 */
[----:B------:R-:W2:Y:S02]  /*19180*/  LDL.LU.64 R22, [R1+0x1678] ;  /* 0x0016780001167983 */ /* 0x000ea40000300a00 */
[C---:B--2---:R-:W-:Y:S02]  /*19190*/  HMMA.16816.F32.BF16 R20, R8.reuse, R22, R16 ;  /* 0x000000160814723c */ /* 0x044fe40000041810 */
[----:B------:R-:W2:Y:S01]  /*191a0*/  LDL.LU.64 R18, [R1+0x1670] ;  /* 0x0016700001127983 */ /* 0x000ea20000300a00 */
[----:B------:R-:W2:Y:S11]  /*191b0*/  LDL.LU.64 R16, [R1+0x1668] ;  /* 0x0016680001107983 */ /* 0x000eb60000300a00 */
[----:B------:R-:W-:Y:S09]  /*191c0*/  @!UPT UIADD3 URZ, URZ, URZ, URZ ;  /* 0x0000003f3f3ff290 */ /* 0x000ff2000fffe03f */
        /* <DEDUP_REMOVED lines=39> */
[----:B------:R-:W2:Y:S11]  /*19440*/  LDL.LU.64 R18, [R1+0x15e0] ;  /* 0x0015e00001127983 */ /* 0x000eb60000300a00 */
[----:B------:R-:W-:Y:S10]  /*19450*/  @!UPT UIADD3 URZ, URZ, URZ, URZ ;  /* 0x0000003f3f3ff290 */ /* 0x000ff4000fffe03f */
[----:B------:R-:W-:Y:S01]  /*19460*/  STL.64 [R1+0x960], R20 ;  /* 0x0009601401007387 */ /* 0x000fe20000100a00 */
[----:B------:R0:W-:Y:S03]  /*19470*/  STL.64 [R1+0x968], R22 ;  /* 0x0009681601007387 */ /* 0x0001e60000100a00 */
[----:B0-----:R-:W2:Y:S01]  /*19480*/  LDL.LU.64 R22, [R1+0x15d8] ;  /* 0x0015d80001167983 */ /* 0x001ea20000300a00 */
[----:B------:R-:W2:Y:S02]  /*19490*/  LDL.LU.64 R20, [R1+0x15d0] ;  /* 0x0015d00001147983 */ /* 0x000ea40000300a00 */
[C---:B--2---:R-:W-:Y:S01]  /*194a0*/  HMMA.16816.F32.BF16 R16, R8.reuse, R18, R20 ;  /* 0x000000120810723c */ /* 0x044fe20000041814 */
[----:B------:R-:W2:Y:S01]  /*194b0*/  LDL.LU.64 R22, [R1+0x15c8] ;  /* 0x0015c80001167983 */ /* 0x000ea20000300a00 */
[----:B------:R-:W2:Y:S11]  /*194c0*/  LDL.LU.64 R20, [R1+0x15c0] ;  /* 0x0015c00001147983 */ /* 0x000eb60000300a00 */
[----:B------:R-:W-:Y:S10]  /*194d0*/  @!UPT UIADD3 URZ, URZ, URZ, URZ ;  /* 0x0000003f3f3ff290 */ /* 0x000ff4000fffe03f */
[----:B------:R-:W-:Y:S01]  /*194e0*/  STL.64 [R1+0xac0], R16 ;  /* 0x000ac01001007387 */ /* 0x000fe20000100a00 */
[----:B------:R0:W-:Y:S03]  /*194f0*/  STL.64 [R1+0xac8], R18 ;  /* 0x000ac81201007387 */ /* 0x0001e60000100a00 */
[----:B0-----:R-:W3:Y:S01]  /*19500*/  LDL.LU.64 R18, [R1+0x15b8] ;  /* 0x0015b80001127983 */ /* 0x001ee20000300a00 */
[----:B------:R-:W3:Y:S02]  /*19510*/  LDL.LU.64 R16, [R1+0x15b0] ;  /* 0x0015b00001107983 */ /* 0x000ee40000300a00 */
[C---:B---3--:R-:W-:Y:S01]  /*19520*/  HMMA.16816.F32.BF16 R16, R8.reuse, R14, R16 ;  /* 0x0000000e0810723c */ /* 0x048fe20000041810 */
[----:B------:R-:W3:Y:S01]  /*19530*/  LDL.LU.64 R14, [R1+0x15a8] ;  /* 0x0015a800010e7983 */ /* 0x000ee20000300a00 */
[----:B------:R-:W3:Y:S11]  /*19540*/  LDL.LU.64 R12, [R1+0x15a0] ;  /* 0x0015a000010c7983 */ /* 0x000ef60000300a00 */
[----:B------:R-:W-:Y:S10]  /*19550*/  @!UPT UIADD3 URZ, URZ, URZ, URZ ;  /* 0x0000003f3f3ff290 */ /* 0x000ff4000fffe03f */
[----:B------:R-:W-:Y:S01]  /*19560*/  STL.64 [R1+0xab0], R16 ;  /* 0x000ab01001007387 */ /* 0x000fe20000100a00 */
[----:B------:R3:W-:Y:S02]  /*19570*/  STL.64 [R1+0xab8], R18 ;  /* 0x000ab81201007387 */ /* 0x0007e40000100a00 */
[----:B---3--:R-:W-:Y:S07]  /*19580*/  HMMA.16816.F32.BF16 R16, R8, R26, R12 ;  /* 0x0000001a0810723c */ /* 0x008fee000004180c */
[----:B------:R-:W-:-:S02]  /*19590*/  IMAD.MOV.U32 R14, RZ, RZ, R5 ;  /* 0x000000ffff0e7224 */ /* 0x000fc400078e0005 */
[----:B------:R-:W-:Y:S11]  /*195a0*/  IMAD.MOV.U32 R15, RZ, RZ, R4 ;  /* 0x000000ffff0f7224 */ /* 0x000ff600078e0004 */
[----:B------:R-:W-:Y:S03]  /*195b0*/  @!UPT UIADD3 URZ, URZ, URZ, URZ ;  /* 0x0000003f3f3ff290 */ /* 0x000fe6000fffe03f */
[----:B------:R-:W-:Y:S01]  /*195c0*/  STL.64 [R1+0xaa0], R16 ;  /* 0x000aa01001007387 */ /* 0x000fe20000100a00 */
[----:B------:R-:W-:Y:S02]  /*195d0*/  STL.64 [R1+0xaa8], R18 ;  /* 0x000aa81201007387 */ /* 0x000fe40000100a00 */
[----:B------:R-:W2:Y:S02]  /*195e0*/  LDL.LU.64 R6, [R1+0x28] ;  /* 0x0000280001067983 */ /* 0x000ea40000300a00 */
[----:B------:R0:W-:Y:S02]  /*195f0*/  STL.64 [R1+0x1560], R14 ;  /* 0x0015600e01007387 */ /* 0x0001e40000100a00 */
[----:B0-----:R-:W3:Y:S04]  /*19600*/  LDL.64 R14, [R1+0xe8] ;  /* 0x0000e800010e7983 */ /* 0x001ee80000100a00 */
[----:B---3--:R0:W-:Y:S04]  /*19610*/  STL.64 [R1+0x1578], R14 ;  /* 0x0015780e01007387 */ /* 0x0081e80000100a00 */
[----:B0-----:R-:W3:Y:S04]  /*19620*/  LDL.64 R14, [R1+0xf8] ;  /* 0x0000f800010e7983 */ /* 0x001ee80000100a00 */
[----:B---3--:R0:W-:Y:S02]  /*19630*/  STL.64 [R1+0x1580], R14 ;  /* 0x0015800e01007387 */ /* 0x0081e40000100a00 */
[----:B0-----:R-:W-:-:S02]  /*19640*/  IMAD.MOV.U32 R14, RZ, RZ, R2 ;  /* 0x000000ffff0e7224 */ /* 0x001fc400078e0002 */
[----:B------:R-:W-:-:S05]  /*19650*/  IMAD.MOV.U32 R15, RZ, RZ, R0 ;  /* 0x000000ffff0f7224 */ /* 0x000fca00078e0000 */
[----:B------:R0:W-:Y:S01]  /*19660*/  STL.64 [R1+0x1598], R14 ;  /* 0x0015980e01007387 */ /* 0x0001e20000100a00 */
[----:B------:R-:W3:Y:S03]  /*19670*/  LDL.64 R18, [R1+0xb8] ;  /* 0x0000b80001127983 */ /* 0x000ee60000100a00 */
[----:B0-----:R-:W4:Y:S04]  /*19680*/  LDL.64 R14, [R1+0x118] ;  /* 0x00011800010e7983 */ /* 0x001f280000100a00 */
[----:B---3--:R0:W-:Y:S01]  /*19690*/  STL.64 [R1+0x1558], R18 ;  /* 0x0015581201007387 */ /* 0x0081e20000100a00 */
[----:B------:R-:W3:Y:S02]  /*196a0*/  LDL.LU R16, [R1+0x680] ;  /* 0x0006800001107983 */ /* 0x000ee40000300800 */
[----:B------:R-:W3:Y:S01]  /*196b0*/  LDL.LU R17, [R1+0x684] ;  /* 0x0006840001117983 */ /* 0x000ee20000300800 */
[----:B0-----:R-:W2:Y:S01]  /*196c0*/  LDL.LU R18, [R1+0x688] ;  /* 0x0006880001127983 */ /* 0x001ea20000300800 */
[----:B------:R-:W2:Y:S03]  /*196d0*/  LDL.LU R19, [R1+0x68c] ;  /* 0x00068c0001137983 */ /* 0x000ea60000300800 */
[----:B--2---:R-:W-:Y:S01]  /*196e0*/  STL.64 [R1+0x1570], R18 ;  /* 0x0015701201007387 */ /* 0x004fe20000100a00 */
[----:B---3--:R0:W-:Y:S03]  /*196f0*/  STL.64 [R1+0x1568], R16 ;  /* 0x0015681001007387 */ /* 0x0081e60000100a00 */
[----:B0-----:R-:W2:Y:S01]  /*19700*/  LDL.LU R16, [R1+0x690] ;  /* 0x0006900001107983 */ /* 0x001ea20000300800 */
[----:B------:R-:W2:Y:S02]  /*19710*/  LDL.LU R17, [R1+0x694] ;  /* 0x0006940001117983 */ /* 0x000ea40000300800 */
[----:B------:R-:W3:Y:S02]  /*19720*/  LDL.LU R18, [R1+0x698] ;  /* 0x0006980001127983 */ /* 0x000ee40000300800 */
[----:B------:R-:W3:Y:S01]  /*19730*/  LDL.LU R19, [R1+0x69c] ;  /* 0x00069c0001137983 */ /* 0x000ee20000300800 */
[----:B------:R-:W-:Y:S01]  /*19740*/  HMMA.16816.F32.BF16 R8, R8, R6, R20 ;  /* 0x000000060808723c */ /* 0x000fe20000041814 */
[----:B------:R-:W-:-:S02]  /*19750*/  IMAD.MOV.U32 R2, RZ, RZ, R6 ;  /* 0x000000ffff027224 */ /* 0x000fc400078e0006 */
[----:B------:R-:W-:Y:S02]  /*19760*/  IMAD.MOV.U32 R0, RZ, RZ, R7 ;  /* 0x000000ffff007224 */ /* 0x000fe400078e0007 */
[----:B------:R-:W-:Y:S04]  /*19770*/  LDSM.16.MT88.4 R4, [R3+0x2000] ;  /* 0x002000000304783b */ /* 0x000fe80000004200 */
[----:B---3--:R-:W-:Y:S01]  /*19780*/  STL.64 [R1+0x1590], R18 ;  /* 0x0015901201007387 */ /* 0x008fe20000100a00 */
[----:B--2---:R0:W-:Y:S03]  /*19790*/  STL.64 [R1+0x1588], R16 ;  /* 0x0015881001007387 */ /* 0x0041e60000100a00 */
[----:B0-----:R-:W2:Y:S01]  /*197a0*/  LDL.LU R16, [R1+0x780] ;  /* 0x0007800001107983 */ /* 0x001ea20000300800 */
[----:B------:R-:W2:Y:S02]  /*197b0*/  LDL.LU R17, [R1+0x784] ;  /* 0x0007840001117983 */ /* 0x000ea40000300800 */
[----:B------:R-:W2:Y:S02]  /*197c0*/  LDL.LU R18, [R1+0x788] ;  /* 0x0007880001127983 */ /* 0x000ea40000300800 */
[----:B------:R-:W2:Y:S01]  /*197d0*/  LDL.LU R19, [R1+0x78c] ;  /* 0x00078c0001137983 */ /* 0x000ea20000300800 */
[----:B------:R0:W-:Y:S01]  /*197e0*/  STL [R1+0x14e4], R26 ;  /* 0x0014e41a01007387 */ /* 0x0001e20000100800 */
[----:B------:R1:W-:Y:S02]  /*197f0*/  STL [R1+0x14e0], R27 ;  /* 0x0014e01b01007387 */ /* 0x0003e40000100800 */
[----:B------:R-:W4:Y:S02]  /*19800*/  LDL.LU R24, [R1+0x7b0] ;  /* 0x0007b00001187983 */ /* 0x000f240000300800 */
[----:B------:R-:W4:Y:S01]  /*19810*/  LDL.LU R25, [R1+0x7b4] ;  /* 0x0007b40001197983 */ /* 0x000f220000300800 */
[----:B0-----:R-:W4:Y:S01]  /*19820*/  LDL.LU R26, [R1+0x7b8] ;  /* 0x0007b800011a7983 */ /* 0x001f220000300800 */
[----:B-1----:R-:W4:Y:S02]  /*19830*/  LDL.LU R27, [R1+0x7bc] ;  /* 0x0007bc00011b7983 */ /* 0x002f240000300800 */
[----:B------:R-:W-:Y:S02]  /*19840*/  STL.64 [R1+0xa90], R8 ;  /* 0x000a900801007387 */ /* 0x000fe40000100a00 */
[----:B------:R-:W-:Y:S02]  /*19850*/  STL.64 [R1+0xa98], R10 ;  /* 0x000a980a01007387 */ /* 0x000fe40000100a00 */
[----:B------:R-:W0:Y:S04]  /*19860*/  LDSM.16.MT88.4 R8, [R3+0x2080] ;  /* 0x002080000308783b */ /* 0x000e280000004200 */
[----:B------:R-:W3:Y:S04]  /*19870*/  LDL.64 R22, [R1+0xc8] ;  /* 0x0000c80001167983 */ /* 0x000ee80000100a00 */
[----:B0-----:R-:W-:Y:S01]  /*19880*/  STL [R1+0x14c4], R11 ;  /* 0x0014c40b01007387 */ /* 0x001fe20000100800 */
[----:B------:R-:W-:Y:S01]  /*19890*/  STL [R1+0x14c0], R3 ;  /* 0x0014c00301007387 */ /* 0x000fe20000100800 */
[C---:B----4-:R-:W-:Y:S11]  /*198a0*/  HMMA.16816.F32.BF16 R24, R4.reuse, R14, R24 ;  /* 0x0000000e0418723c */ /* 0x050ff60000041818 */
[----:B------:R-:W-:Y:S11]  /*198b0*/  @!UPT UIADD3 URZ, URZ, URZ, URZ ;  /* 0x0000003f3f3ff290 */ /* 0x000ff6000fffe03f */
[----:B------:R-:W-:Y:S01]  /*198c0*/  @!UPT UIADD3 URZ, URZ, URZ, URZ ;  /* 0x0000003f3f3ff290 */ /* 0x000fe2000fffe03f */
[----:B------:R-:W-:Y:S01]  /*198d0*/  STL.64 [R1+0x2f0], R24 ;  /* 0x0002f01801007387 */ /* 0x000fe20000100a00 */
[----:B------:R0:W-:Y:S02]  /*198e0*/  STL.64 [R1+0x2f8], R26 ;  /* 0x0002f81a01007387 */ /* 0x0001e40000100a00 */
[----:B0-----:R-:W-:Y:S02]  /*198f0*/  IMAD.MOV.U32 R26, RZ, RZ, R14 ;  /* 0x000000ffff1a7224 */ /* 0x001fe400078e000e */
[----:B------:R-:W-:Y:S02]  /*19900*/  IMAD.MOV.U32 R27, RZ, RZ, R15 ;  /* 0x000000ffff1b7224 */ /* 0x000fe400078e000f */
[----:B------:R-:W2:Y:S03]  /*19910*/  LDL.LU.64 R14, [R1+0x1598] ;  /* 0x00159800010e7983 */ /* 0x000ea60000300a00 */
[----:B------:R-:W-:Y:S02]  /*19920*/  STL [R1+0x14ec], R27 ;  /* 0x0014ec1b01007387 */ /* 0x000fe40000100800 */
[----:B------:R0:W-:Y:S02]  /*19930*/  STL [R1+0x14e8], R26 ;  /* 0x0014e81a01007387 */ /* 0x0001e40000100800 */
[----:B------:R-:W4:Y:S01]  /*19940*/  LDL.LU R24, [R1+0x6f0] ;  /* 0x0006f00001187983 */ /* 0x000f220000300800 */
[----:B------:R-:W4:Y:S04]  /*19950*/  LDL.LU R25, [R1+0x6f4] ;  /* 0x0006f40001197983 */ /* 0x000f280000300800 */
[----:B0-----:R-:W4:Y:S01]  /*19960*/  LDL.LU R26, [R1+0x6f8] ;  /* 0x0006f800011a7983 */ /* 0x001f220000300800 */
[----:B------:R-:W4:Y:S01]  /*19970*/  LDL.LU R27, [R1+0x6fc] ;  /* 0x0006fc00011b7983 */ /* 0x000f220000300800 */
[C---:B--2---:R-:W-:Y:S02]  /*19980*/  HMMA.16816.F32.BF16 R12, R4.reuse, R14, R16 ;  /* 0x0000000e040c723c */ /* 0x044fe40000041810 */
[----:B------:R-:W2:Y:S01]  /*19990*/  LDL.LU.64 R18, [R1+0x1590] ;  /* 0x0015900001127983 */ /* 0x000ea20000300a00 */
[----:B------:R-:W2:Y:S11]  /*199a0*/  LDL.LU.64 R16, [R1+0x1588] ;  /* 0x0015880001107983 */ /* 0x000eb60000300a00 */
[----:B------:R-:W-:Y:S09]  /*199b0*/  @!UPT UIADD3 URZ, URZ, URZ, URZ ;  /* 0x0000003f3f3ff290 */ /* 0x000ff2000fffe03f */
[----:B------:R-:W-:Y:S01]  /*199c0*/  STL.64 [R1+0x300], R12 ;  /* 0x0003000c01007387 */ /* 0x000fe20000100a00 */
[----:B------:R0:W-:Y:S03]  /*199d0*/  STL.64 [R1+0x308], R14 ;  /* 0x0003080e01007387 */ /* 0x0001e60000100a00 */
[----:B0-----:R-:W4:Y:S02]  /*199e0*/  LDL.LU.64 R14, [R1+0x1580] ;  /* 0x00158000010e7983 */ /* 0x001f240000300a00 */
        /* <DEDUP_REMOVED lines=8> */
[----:B------:R0:W-:Y:S02]  /*19a70*/  STL.64 [R1+0x14f0], R26 ;  /* 0x0014f01a01007387 */ /* 0x0001e40000100a00 */
[----:B------:R-:W4:Y:S02]  /*19a80*/  LDL.LU R24, [R1+0x660] ;  /* 0x0006600001187983 */ /* 0x000f240000300800 */
[----:B------:R-:W4:Y:S01]  /*19a90*/  LDL.LU R25, [R1+0x664] ;  /* 0x0006640001197983 */ /* 0x000f220000300800 */
[----:B0-----:R-:W4:Y:S01]  /*19aa0*/  LDL.LU R26, [R1+0x668] ;  /* 0x00066800011a7983 */ /* 0x001f220000300800 */
[----:B------:R-:W4:Y:S01]  /*19ab0*/  LDL.LU R27, [R1+0x66c] ;  /* 0x00066c00011b7983 */ /* 0x000f220000300800 */
[----:B--2---:R-:W-:Y:S01]  /*19ac0*/  HMMA.16816.F32.BF16 R16, R4, R14, R16 ;  /* 0x0000000e0410723c */ /* 0x004fe20000041810 */
[----:B------:R-:W-:-:S02]  /*19ad0*/  IMAD.MOV.U32 R29, RZ, RZ, R14 ;  /* 0x000000ffff1d7224 */ /* 0x000fc400078e000e */
[----:B------:R-:W-:Y:S11]  /*19ae0*/  IMAD.MOV.U32 R28, RZ, RZ, R15 ;  /* 0x000000ffff1c7224 */ /* 0x000ff600078e000f */
[----:B------:R-:W-:Y:S09]  /*19af0*/  @!UPT UIADD3 URZ, URZ, URZ, URZ ;  /* 0x0000003f3f3ff290 */ /* 0x000ff2000fffe03f */
[----:B------:R-:W-:Y:S01]  /*19b00*/  STL.64 [R1+0x370], R16 ;  /* 0x0003701001007387 */ /* 0x000fe20000100a00 */
[----:B------:R0:W-:Y:S03]  /*19b10*/  STL.64 [R1+0x378], R18 ;  /* 0x0003781201007387 */ /* 0x0001e60000100a00 */
[----:B0-----:R-:W2:Y:S01]  /*19b20*/  LDL.LU.64 R18, [R1+0x1570] ;  /* 0x0015700001127983 */ /* 0x001ea20000300a00 */
[----:B------:R-:W2:Y:S02]  /*19b30*/  LDL.LU.64 R16, [R1+0x1568] ;  /* 0x0015680001107983 */ /* 0x000ea40000300a00 */
[----:B------:R-:W2:Y:S02]  /*19b40*/  LDL.LU.64 R14, [R1+0x1560] ;  /* 0x00156000010e7983 */ /* 0x000ea40000300a00 */
[----:B------:R-:W-:Y:S01]  /*19b50*/  STL [R1+0x14fc], R28 ;  /* 0x0014fc1c01007387 */ /* 0x000fe20000100800 */
[----:B------:R-:W-:Y:S01]  /*19b60*/  STL [R1+0x14f8], R29 ;  /* 0x0014f81d01007387 */ /* 0x000fe20000100800 */
[C---:B--2---:R-:W-:Y:S11]  /*19b70*/  HMMA.16816.F32.BF16 R16, R4.reuse, R14, R16 ;  /* 0x0000000e0410723c */ /* 0x044ff60000041810 */
[----:B------:R-:W-:Y:S11]  /*19b80*/  @!UPT UIADD3 URZ, URZ, URZ, URZ ;  /* 0x0000003f3f3ff290 */ /* 0x000ff6000fffe03f */
[----:B------:R-:W-:Y:S02]  /*19b90*/  @!UPT UIADD3 URZ, URZ, URZ, URZ ;  /* 0x0000003f3f3ff290 */ /* 0x000fe4000fffe03f */
[----:B------:R-:W-:Y:S02]  /*19ba0*/  IMAD.MOV.U32 R14, RZ, RZ, R16 ;  /* 0x000000ffff0e7224 */ /* 0x000fe400078e0010 */
[----:B------:R-:W-:Y:S01]  /*19bb0*/  IMAD.MOV.U32 R15, RZ, RZ, R17 ;  /* 0x000000ffff0f7224 */ /* 0x000fe200078e0011 */
[----:B------:R-:W-:Y:S01]  /*19bc0*/  STL.64 [R1+0x340], R16 ;  /* 0x0003401001007387 */ /* 0x000fe20000100a00 */
[----:B------:R0:W-:Y:S03]  /*19bd0*/  STL.64 [R1+0x348], R18 ;  /* 0x0003481201007387 */ /* 0x0001e60000100a00 */
[----:B0-----:R-:W4:Y:S01]  /*19be0*/  LDL.LU.64 R18, [R1+0x1558] ;  /* 0x0015580001127983 */ /* 0x001f220000300a00 */
[----:B------:R0:W-:Y:S02]  /*19bf0*/  STL [R1+0x1188], R14 ;  /* 0x0011880e01007387 */ /* 0x0001e40000100800 */
[----:B------:R1:W-:Y:S02]  /*19c00*/  STL [R1+0x1184], R15 ;  /* 0x0011840f01007387 */ /* 0x0003e40000100800 */
[----:B------:R-:W3:Y:S01]  /*19c10*/  LDL.LU R12, [R1+0x670] ;  /* 0x00067000010c7983 */ /* 0x000ee20000300800 */
[----:B------:R-:W3:Y:S04]  /*19c20*/  LDL.LU R13, [R1+0x674] ;  /* 0x00067400010d7983 */ /* 0x000ee80000300800 */
[----:B0-----:R-:W3:Y:S01]  /*19c30*/  LDL.LU R14, [R1+0x678] ;  /* 0x00067800010e7983 */ /* 0x001ee20000300800 */
[----:B-1----:R-:W3:Y:S02]  /*19c40*/  LDL.LU R15, [R1+0x67c] ;  /* 0x00067c00010f7983 */ /* 0x002ee40000300800 */
[C---:B---3--:R-:W-:Y:S11]  /*19c50*/  HMMA.16816.F32.BF16 R12, R4.reuse, R22, R12 ;  /* 0x00000016040c723c */ /* 0x048ff6000004180c */
[----:B------:R-:W-:Y:S11]  /*19c60*/  @!UPT UIADD3 URZ, URZ, URZ, URZ ;  /* 0x0000003f3f3ff290 */ /* 0x000ff6000fffe03f */
[----:B------:R-:W-:Y:S01]  /*19c70*/  @!UPT UIADD3 URZ, URZ, URZ, URZ ;  /* 0x0000003f3f3ff290 */ /* 0x000fe2000fffe03f */
[----:B------:R-:W-:Y:S01]  /*19c80*/  STL.64 [R1+0x350], R12 ;  /* 0x0003500c01007387 */ /* 0x000fe20000100a00 */
[----:B------:R-:W-:Y:S02]  /*19c90*/  IMAD.MOV.U32 R21, RZ, RZ, R13 ;  /* 0x000000ffff157224 */ /* 0x000fe400078e000d */
[----:B------:R4:W-:Y:S02]  /*19ca0*/  STL.64 [R1+0x358], R14 ;  /* 0x0003580e01007387 */ /* 0x0009e40000100a00 */
[----:B------:R-:W-:Y:S02]  /*19cb0*/  IMAD.MOV.U32 R20, RZ, RZ, R12 ;  /* 0x000000ffff147224 */ /* 0x000fe400078e000c */
[----:B----4-:R-:W-:Y:S11]  /*19cc0*/  HMMA.16816.F32.BF16 R12, R4, R18, R24 ;  /* 0x00000012040c723c */ /* 0x010ff60000041818 */
[----:B------:R-:W-:Y:S11]  /*19cd0*/  @!UPT UIADD3 URZ, URZ, URZ, URZ ;  /* 0x0000003f3f3ff290 */ /* 0x000ff6000fffe03f */
[----:B------:R-:W-:Y:S01]  /*19ce0*/  @!UPT UIADD3 URZ, URZ, URZ, URZ ;  /* 0x0000003f3f3ff290 */ /* 0x000fe2000fffe03f */
[----:B------:R-:W-:Y:S01]  /*19cf0*/  STL.64 [R1+0x3e0], R12 ;  /* 0x0003e00c01007387 */ /* 0x000fe20000100a00 */
[----:B------:R-:W-:Y:S02]  /*19d00*/  STL.64 [R1+0x3e8], R14 ;  /* 0x0003e80e01007387 */ /* 0x000fe40000100a00 */
[----:B------:R-:W2:Y:S02]  /*19d10*/  LDL.LU R24, [R1+0x5a0] ;  /* 0x0005a00001187983 */ /* 0x000ea40000300800 */
[----:B------:R-:W2:Y:S01]  /*19d20*/  LDL.LU R25, [R1+0x5a4] ;  /* 0x0005a40001197983 */ /* 0x000ea20000300800 */
[----:B------:R-:W3:Y:S01]  /*19d30*/  LDL.LU R26, [R1+0x5a8] ;  /* 0x0005a800011a7983 */ /* 0x000ee20000300800 */
[----:B------:R-:W3:Y:S03]  /*19d40*/  LDL.LU R27, [R1+0x5ac] ;  /* 0x0005ac00011b7983 */ /* 0x000ee60000300800 */
[----:B---3--:R0:W-:Y:S01]  /*19d50*/  STL.64 [R1+0x1508], R26 ;  /* 0x0015081a01007387 */ /* 0x0081e20000100a00 */
[----:B--2---:R-:W-:Y:S03]  /*19d60*/  STL.64 [R1+0x1500], R24 ;  /* 0x0015001801007387 */ /* 0x004fe60000100a00 */
[----:B0-----:R-:W2:Y:S01]  /*19d70*/  LDL.64 R26, [R1+0x78] ;  /* 0x00007800011a7983 */ /* 0x001ea20000100a00 */
[----:B------:R-:W-:-:S02]  /*19d80*/  IMAD.MOV.U32 R11, RZ, RZ, R18 ;  /* 0x000000ffff0b7224 */ /* 0x000fc400078e0012 */
[----:B------:R-:W-:Y:S01]  /*19d90*/  IMAD.MOV.U32 R3, RZ, RZ, R19 ;  /* 0x000000ffff037224 */ /* 0x000fe200078e0013 */
[----:B--2---:R0:W-:Y:S04]  /*19da0*/  STL.64 [R1+0x1520], R26 ;  /* 0x0015201a01007387 */ /* 0x0041e80000100a00 */
[----:B0-----:R-:W2:Y:S04]  /*19db0*/  LDL R26, [R1+0x88] ;  /* 0x00008800011a7983 */ /* 0x001ea80000100800 */
[----:B------:R-:W2:Y:S01]  /*19dc0*/  LDL R27, [R1+0x8c] ;  /* 0x00008c00011b7983 */ /* 0x000ea20000100800 */
[----:B------:R-:W3:Y:S02]  /*19dd0*/  LDL.LU R16, [R1+0x640] ;  /* 0x0006400001107983 */ /* 0x000ee40000300800 */
[----:B------:R-:W3:Y:S02]  /*19de0*/  LDL.LU R17, [R1+0x644] ;  /* 0x0006440001117983 */ /* 0x000ee40000300800 */
[----:B------:R-:W4:Y:S01]  /*19df0*/  LDL.LU R18, [R1+0x648] ;  /* 0x0006480001127983 */ /* 0x000f220000300800 */
[----:B------:R-:W4:Y:S04]  /*19e00*/  LDL.LU R19, [R1+0x64c] ;  /* 0x00064c0001137983 */ /* 0x000f280000300800 */
[----:B----4-:R0:W-:Y:S01]  /*19e10*/  STL.64 [R1+0x1548], R18 ;  /* 0x0015481201007387 */ /* 0x0101e20000100a00 */
[----:B---3--:R-:W-:Y:S03]  /*19e20*/  STL.64 [R1+0x1540], R16 ;  /* 0x0015401001007387 */ /* 0x008fe60000100a00 */
[----:B0-----:R-:W3:Y:S01]  /*19e30*/  LDL.64 R18, [R1+0xa8] ;  /* 0x0000a80001127983 */ /* 0x001ee20000100a00 */
[----:B--2---:R0:W-:Y:S03]  /*19e40*/  STL.64 [R1+0x1538], R26 ;  /* 0x0015381a01007387 */ /* 0x0041e60000100a00 */
[----:B0-----:R-:W2:Y:S01]  /*19e50*/  LDL.64 R26, [R1+0x98] ;  /* 0x00009800011a7983 */ /* 0x001ea20000100a00 */
[----:B------:R-:W-:-:S02]  /*19e60*/  IMAD.MOV.U32 R28, RZ, RZ, R22 ;  /* 0x000000ffff1c7224 */ /* 0x000fc400078e0016 */
[----:B------:R-:W-:Y:S02]  /*19e70*/  IMAD.MOV.U32 R29, RZ, RZ, R23 ;  /* 0x000000ffff1d7224 */ /* 0x000fe400078e0017 */
[----:B------:R-:W-:Y:S02]  /*19e80*/  IMAD.MOV.U32 R23, RZ, RZ, R13 ;  /* 0x000000ffff177224 */ /* 0x000fe400078e000d */
[----:B------:R-:W-:Y:S01]  /*19e90*/  IMAD.MOV.U32 R22, RZ, RZ, R12 ;  /* 0x000000ffff167224 */ /* 0x000fe200078e000c */
[----:B--2---:R0:W-:Y:S01]  /*19ea0*/  STL.64 [R1+0x1550], R26 ;  /* 0x0015501a01007387 */ /* 0x0041e20000100a00 */
[----:B------:R-:W3:Y:S02]  /*19eb0*/  LDL.LU R24, [R1+0x650] ;  /* 0x0006500001187983 */ /* 0x000ee40000300800 */
[----:B------:R-:W3:Y:S01]  /*19ec0*/  LDL.LU R25, [R1+0x654] ;  /* 0x0006540001197983 */ /* 0x000ee20000300800 */
[----:B0-----:R-:W3:Y:S01]  /*19ed0*/  LDL.LU R26, [R1+0x658] ;  /* 0x00065800011a7983 */ /* 0x001ee20000300800 */
[----:B------:R-:W3:Y:S02]  /*19ee0*/  LDL.LU R27, [R1+0x65c] ;  /* 0x00065c00011b7983 */ /* 0x000ee40000300800 */
[----:B------:R-:W-:Y:S02]  /*19ef0*/  STL.64 [R1+0x14d0], R10 ;  /* 0x0014d00a01007387 */ /* 0x000fe40000100a00 */
[----:B------:R-:W-:Y:S01]  /*19f00*/  STL.64 [R1+0x14c8], R8 ;  /* 0x0014c80801007387 */ /* 0x000fe20000100a00 */
[----:B------:R-:W-:Y:S01]  /*19f10*/  STL.64 [R1+0x10a8], R22 ;  /* 0x0010a81601007387 */ /* 0x000fe20000100a00 */
[----:B------:R-:W-:Y:S02]  /*19f20*/  STL.64 [R1+0x10a0], R20 ;  /* 0x0010a01401007387 */ /* 0x000fe40000100a00 */
[----:B------:R-:W2:Y:S02]  /*19f30*/  LDL.LU R12, [R1+0x530] ;  /* 0x00053000010c7983 */ /* 0x000ea40000300800 */
[----:B------:R-:W2:Y:S01]  /*19f40*/  LDL.LU R13, [R1+0x534] ;  /* 0x00053400010d7983 */ /* 0x000ea20000300800 */
[----:B------:R-:W4:Y:S01]  /*19f50*/  LDL.LU R14, [R1+0x538] ;  /* 0x00053800010e7983 */ /* 0x000f220000300800 */
[----:B------:R-:W4:Y:S03]  /*19f60*/  LDL.LU R15, [R1+0x53c] ;  /* 0x00053c00010f7983 */ /* 0x000f260000300800 */
[----:B----4-:R-:W-:Y:S01]  /*19f70*/  STL.64 [R1+0x1518], R14 ;  /* 0x0015180e01007387 */ /* 0x010fe20000100a00 */
[----:B--2---:R0:W-:Y:S03]  /*19f80*/  STL.64 [R1+0x1510], R12 ;  /* 0x0015100c01007387 */ /* 0x0041e60000100a00 */
[----:B0-----:R-:W2:Y:S01]  /*19f90*/  LDL.LU R12, [R1+0x5b0] ;  /* 0x0005b000010c7983 */ /* 0x001ea20000300800 */
[----:B------:R-:W2:Y:S02]  /*19fa0*/  LDL.LU R13, [R1+0x5b4] ;  /* 0x0005b400010d7983 */ /* 0x000ea40000300800 */
[----:B------:R-:W4:Y:S02]  /*19fb0*/  LDL.LU R14, [R1+0x5b8] ;  /* 0x0005b800010e7983 */ /* 0x000f240000300800 */
[----:B------:R-:W4:Y:S01]  /*19fc0*/  LDL.LU R15, [R1+0x5bc] ;  /* 0x0005bc00010f7983 */ /* 0x000f220000300800 */
[----:B---3--:R-:W-:Y:S01]  /*19fd0*/  HMMA.16816.F32.BF16 R24, R4, R18, R24 ;  /* 0x000000120418723c */ /* 0x008fe20000041818 */
[----:B------:R-:W-:-:S02]  /*19fe0*/  IMAD.MOV.U32 R22, RZ, RZ, R2 ;  /* 0x000000ffff167224 */ /* 0x000fc400078e0002 */
[----:B------:R-:W-:Y:S02]  /*19ff0*/  IMAD.MOV.U32 R23, RZ, RZ, R0 ;  /* 0x000000ffff177224 */ /* 0x000fe400078e0000 */
[----:B------:R-:W-:Y:S02]  /*1a000*/  IMAD.MOV.U32 R2, RZ, RZ, R18 ;  /* 0x000000ffff027224 */ /* 0x000fe400078e0012 */
[----:B------:R-:W-:Y:S01]  /*1a010*/  IMAD.MOV.U32 R0, RZ, RZ, R19 ;  /* 0x000000ffff007224 */ /* 0x000fe200078e0013 */
[----:B----4-:R-:W-:Y:S01]  /*1a020*/  STL.64 [R1+0x1530], R14 ;  /* 0x0015300e01007387 */ /* 0x010fe20000100a00 */
[----:B--2---:R0:W-:Y:S03]  /*1a030*/  STL.64 [R1+0x1528], R12 ;  /* 0x0015280c01007387 */ /* 0x0041e60000100a00 */
[----:B0-----:R-:W2:Y:S01]  /*1a040*/  LDL.LU R12, [R1+0x630] ;  /* 0x00063000010c7983 */ /* 0x001ea20000300800 */
[----:B------:R-:W2:Y:S02]  /*1a050*/  LDL.LU R13, [R1+0x634] ;  /* 0x00063400010d7983 */ /* 0x000ea40000300800 */
[----:B------:R-:W2:Y:S02]  /*1a060*/  LDL.LU R14, [R1+0x638] ;  /* 0x00063800010e7983 */ /* 0x000ea40000300800 */
[----:B------:R-:W2:Y:S01]  /*1a070*/  LDL.LU R15, [R1+0x63c] ;  /* 0x00063c00010f7983 */ /* 0x000ea20000300800 */
[----:B------:R-:W3:Y:S01]  /*1a080*/  LDL.64 R10, [R1+0x48] ;  /* 0x00004800010a7983 */ /* 0x000ee20000100a00 */
[----:B------:R0:W-:Y:S03]  /*1a090*/  STL.64 [R1+0x14d8], R22 ;  /* 0x0014d81601007387 */ /* 0x0001e60000100a00 */
[----:B0-----:R-:W4:Y:S01]  /*1a0a0*/  LDL.64 R22, [R1+0x58] ;  /* 0x0000580001167983 */ /* 0x001f220000100a00 */
[----:B------:R-:W-:Y:S02]  /*1a0b0*/  STL.64 [R1+0x410], R24 ;  /* 0x0004101801007387 */ /* 0x000fe40000100a00 */
[----:B------:R0:W-:Y:S02]  /*1a0c0*/  STL.64 [R1+0x418], R26 ;  /* 0x0004181a01007387 */ /* 0x0001e40000100a00 */
[----:B0-----:R-:W2:Y:S01]  /*1a0d0*/  LDL.LU.64 R26, [R1+0x1550] ;  /* 0x00155000011a7983 */ /* 0x001ea20000300a00 */
[----:B------:R-:W2:Y:S02]  /*1a0e0*/  LDL.LU.64 R18, [R1+0x1548] ;  /* 0x0015480001127983 */ /* 0x000ea40000300a00 */
[----:B------:R-:W2:Y:S02]  /*1a0f0*/  LDL.LU.64 R16, [R1+0x1540] ;  /* 0x0015400001107983 */ /* 0x000ea40000300a00 */
[C---:B--2---:R-:W-:Y:S11]  /*1a100*/  HMMA.16816.F32.BF16 R16, R4.reuse, R26, R16 ;  /* 0x0000001a0410723c */ /* 0x044ff60000041810 */
        /* <DEDUP_REMOVED lines=14> */
[----:B--2---:R-:W-:Y:S01]  /*1a1f0*/  HMMA.16816.F32.BF16 R12, R4, R26, R12 ;  /* 0x0000001a040c723c */ /* 0x004fe2000004180c */
[----:B------:R-:W-:Y:S02]  /*1a200*/  IMAD.MOV.U32 R19, RZ, RZ, R26 ;  /* 0x000000ffff137224 */ /* 0x000fe400078e001a */
[----:B------:R-:W-:Y:S11]  /*1a210*/  IMAD.MOV.U32 R18, RZ, RZ, R27 ;  /* 0x000000ffff127224 */ /* 0x000ff600078e001b */
[----:B------:R-:W-:Y:S09]  /*1a220*/  @!UPT UIADD3 URZ, URZ, URZ, URZ ;  /* 0x0000003f3f3ff290 */ /* 0x000ff2000fffe03f */
[----:B------:R-:W-:Y:S01]  /*1a230*/  STL.64 [R1+0x5b0], R12 ;  /* 0x0005b00c01007387 */ /* 0x000fe20000100a00 */
[----:B------:R0:W-:Y:S03]  /*1a240*/  STL.64 [R1+0x5b8], R14 ;  /* 0x0005b80e01007387 */ /* 0x0001e60000100a00 */
[----:B0-----:R-:W3:Y:S01]  /*1a250*/  LDL.LU.64 R14, [R1+0x1518] ;  /* 0x00151800010e7983 */ /* 0x001ee20000300a00 */
[----:B------:R-:W3:Y:S02]  /*1a260*/  LDL.LU.64 R12, [R1+0x1510] ;  /* 0x00151000010c7983 */ /* 0x000ee40000300a00 */
[----:B------:R-:W2:Y:S02]  /*1a270*/  LDL.LU.64 R26, [R1+0x1508] ;  /* 0x00150800011a7983 */ /* 0x000ea40000300a00 */
[----:B------:R-:W2:Y:S01]  /*1a280*/  LDL.LU.64 R24, [R1+0x1500] ;  /* 0x0015000001187983 */ /* 0x000ea20000300a00 */
[----:B------:R0:W-:Y:S01]  /*1a290*/  STL.64 [R1+0x1438], R18 ;  /* 0x0014381201007387 */ /* 0x0001e20000100a00 */
[----:B------:R-:W-:Y:S02]  /*1a2a0*/  STL.64 [R1+0x1430], R16 ;  /* 0x0014301001007387 */ /* 0x000fe40000100a00 */
[----:B0-----:R-:W-:-:S02]  /*1a2b0*/  IMAD.MOV.U32 R18, RZ, RZ, R28 ;  /* 0x000000ffff127224 */ /* 0x001fc400078e001c */
[----:B------:R-:W-:Y:S01]  /*1a2c0*/  IMAD.MOV.U32 R19, RZ, RZ, R29 ;  /* 0x000000ffff137224 */ /* 0x000fe200078e001d */
[----:B------:R-:W2:Y:S01]  /*1a2d0*/  LDL.LU R28, [R1+0x14fc] ;  /* 0x0014fc00011c7983 */ /* 0x000ea20000300800 */
[----:B------:R-:W2:Y:S03]  /*1a2e0*/  LDL.LU R29, [R1+0x14f8] ;  /* 0x0014f800011d7983 */ /* 0x000ea60000300800 */
[----:B------:R0:W-:Y:S04]  /*1a2f0*/  STL.64 [R1+0x1448], R18 ;  /* 0x0014481201007387 */ /* 0x0001e80000100a00 */
[----:B0-----:R-:W2:Y:S04]  /*1a300*/  LDL R18, [R1+0xd8] ;  /* 0x0000d80001127983 */ /* 0x001ea80000100800 */
[----:B------:R-:W2:Y:S04]  /*1a310*/  LDL R19, [R1+0xdc] ;  /* 0x0000dc0001137983 */ /* 0x000ea80000100800 */
[----:B--2---:R0:W-:Y:S04]  /*1a320*/  STL.64 [R1+0x1460], R18 ;  /* 0x0014601201007387 */ /* 0x0041e80000100a00 */
[----:B0-----:R-:W2:Y:S02]  /*1a330*/  LDL.64 R18, [R1+0x68] ;  /* 0x0000680001127983 */ /* 0x001ea40000100a00 */
[C---:B--2---:R-:W-:Y:S11]  /*1a340*/  HMMA.16816.F32.BF16 R24, R4.reuse, R18, R24 ;  /* 0x000000120418723c */ /* 0x044ff60000041818 */
[----:B------:R-:W-:Y:S11]  /*1a350*/  @!UPT UIADD3 URZ, URZ, URZ, URZ ;  /* 0x0000003f3f3ff290 */ /* 0x000ff6000fffe03f */
[----:B------:R-:W-:Y:S01]  /*1a360*/  @!UPT UIADD3 URZ, URZ, URZ, URZ ;  /* 0x0000003f3f3ff290 */ /* 0x000fe2000fffe03f */
[----:B------:R0:W-:Y:S01]  /*1a370*/  STL.64 [R1+0x5a0], R24 ;  /* 0x0005a01801007387 */ /* 0x0001e20000100a00 */
[----:B------:R1:W-:Y:S02]  /*1a380*/  STL.64 [R1+0x5a8], R26 ;  /* 0x0005a81a01007387 */ /* 0x0003e40000100a00 */
[----:B0-----:R-:W-:Y:S02]  /*1a390*/  IMAD.MOV.U32 R25, RZ, RZ, R18 ;  /* 0x000000ffff197224 */ /* 0x001fe400078e0012 */
[----:B------:R-:W-:Y:S02]  /*1a3a0*/  IMAD.MOV.U32 R24, RZ, RZ, R19 ;  /* 0x000000ffff187224 */ /* 0x000fe400078e0013 */
[----:B------:R-:W-:Y:S02]  /*1a3b0*/  IMAD.MOV.U32 R18, RZ, RZ, R29 ;  /* 0x000000ffff127224 */ /* 0x000fe400078e001d */
[----:B------:R-:W-:Y:S01]  /*1a3c0*/  IMAD.MOV.U32 R19, RZ, RZ, R28 ;  /* 0x000000ffff137224 */ /* 0x000fe200078e001c */
[----:B-1----:R-:W2:Y:S04]  /*1a3d0*/  LDL.LU.64 R26, [R1+0x14f0] ;  /* 0x0014f000011a7983 */ /* 0x002ea80000300a00 */
[----:B------:R0:W-:Y:S01]  /*1a3e0*/  STL.64 [R1+0x1478], R18 ;  /* 0x0014781201007387 */ /* 0x0001e20000100a00 */
[----:B------:R-:W4:Y:S02]  /*1a3f0*/  LDL.LU R16, [R1+0x540] ;  /* 0x0005400001107983 */ /* 0x000f240000300800 */
[----:B------:R-:W4:Y:S01]  /*1a400*/  LDL.LU R17, [R1+0x544] ;  /* 0x0005440001117983 */ /* 0x000f220000300800 */
[----:B0-----:R-:W4:Y:S01]  /*1a410*/  LDL.LU R18, [R1+0x548] ;  /* 0x0005480001127983 */ /* 0x001f220000300800 */
[----:B------:R-:W4:Y:S02]  /*1a420*/  LDL.LU R19, [R1+0x54c] ;  /* 0x00054c0001137983 */ /* 0x000f240000300800 */
[C---:B----4-:R-:W-:Y:S11]  /*1a430*/  HMMA.16816.F32.BF16 R16, R4.reuse, R22, R16 ;  /* 0x000000160410723c */ /* 0x050ff60000041810 */
[----:B------:R-:W-:Y:S11]  /*1a440*/  @!UPT UIADD3 URZ, URZ, URZ, URZ ;  /* 0x0000003f3f3ff290 */ /* 0x000ff6000fffe03f */
[----:B------:R-:W-:Y:S01]  /*1a450*/  @!UPT UIADD3 URZ, URZ, URZ, URZ ;  /* 0x0000003f3f3ff290 */ /* 0x000fe2000fffe03f */
[----:B------:R-:W-:Y:S01]  /*1a460*/  STL.64 [R1+0x950], R16 ;  /* 0x0009501001007387 */ /* 0x000fe20000100a00 */
[----:B------:R2:W-:Y:S02]  /*1a470*/  STL.64 [R1+0x958], R18 ;  /* 0x0009581201007387 */ /* 0x0005e40000100a00 */
[----:B--2---:R-:W-:Y:S02]  /*1a480*/  IMAD.MOV.U32 R18, RZ, RZ, R27 ;  /* 0x000000ffff127224 */ /* 0x004fe400078e001b */
[----:B------:R-:W-:Y:S01]  /*1a490*/  IMAD.MOV.U32 R19, RZ, RZ, R26 ;  /* 0x000000ffff137224 */ /* 0x000fe200078e001a */
[----:B------:R-:W2:Y:S01]  /*1a4a0*/  LDL.LU R27, [R1+0x14ec] ;  /* 0x0014ec00011b7983 */ /* 0x000ea20000300800 */
[----:B------:R-:W4:Y:S03]  /*1a4b0*/  LDL.LU R26, [R1+0x14e8] ;  /* 0x0014e800011a7983 */ /* 0x000f260000300800 */
[----:B------:R3:W-:Y:S02]  /*1a4c0*/  STL.64 [R1+0x1490], R18 ;  /* 0x0014901201007387 */ /* 0x0007e40000100a00 */
[----:B---3--:R-:W-:Y:S11]  /*1a4d0*/  HMMA.16816.F32.BF16 R16, R4, R10, R12 ;  /* 0x0000000a0410723c */ /* 0x008ff6000004180c */
[----:B------:R-:W-:Y:S11]  /*1a4e0*/  @!UPT UIADD3 URZ, URZ, URZ, URZ ;  /* 0x0000003f3f3ff290 */ /* 0x000ff6000fffe03f */
[----:B------:R-:W-:Y:S01]  /*1a4f0*/  @!UPT UIADD3 URZ, URZ, URZ, URZ ;  /* 0x0000003f3f3ff290 */ /* 0x000fe2000fffe03f */
[----:B------:R-:W-:Y:S01]  /*1a500*/  STL.64 [R1+0x940], R16 ;  /* 0x0009401001007387 */ /* 0x000fe20000100a00 */
[----:B------:R0:W-:Y:S03]  /*1a510*/  STL.64 [R1+0x948], R18 ;  /* 0x0009481201007387 */ /* 0x0001e60000100a00 */
[----:B0-----:R-:W3:Y:S04]  /*1a520*/  LDL R18, [R1+0x108] ;  /* 0x0001080001127983 */ /* 0x001ee80000100800 */
[----:B------:R-:W3:Y:S01]  /*1a530*/  LDL R19, [R1+0x10c] ;  /* 0x00010c0001137983 */ /* 0x000ee20000100800 */
[----:B------:R-:W-:Y:S02]  /*1a540*/  IMAD.MOV.U32 R13, RZ, RZ, R10 ;  /* 0x000000ffff0d7224 */ /* 0x000fe400078e000a */
[----:B------:R-:W-:Y:S01]  /*1a550*/  IMAD.MOV.U32 R12, RZ, RZ, R11 ;  /* 0x000000ffff0c7224 */ /* 0x000fe200078e000b */
[----:B---3--:R-:W-:Y:S04]  /*1a560*/  STL.64 [R1+0x14a8], R18 ;  /* 0x0014a81201007387 */ /* 0x008fe80000100a00 */
[----:B------:R0:W-:Y:S02]  /*1a570*/  STL.64 [R1+0x1440], R12 ;  /* 0x0014400c01007387 */ /* 0x0001e40000100a00 */
[----:B0-----:R-:W3:Y:S01]  /*1a580*/  LDL.LU R12, [R1+0x600] ;  /* 0x00060000010c7983 */ /* 0x001ee20000300800 */
[----:B------:R-:W3:Y:S02]  /*1a590*/  LDL.LU R13, [R1+0x604] ;  /* 0x00060400010d7983 */ /* 0x000ee40000300800 */
[----:B------:R-:W3:Y:S02]  /*1a5a0*/  LDL.LU R14, [R1+0x608] ;  /* 0x00060800010e7983 */ /* 0x000ee40000300800 */
[----:B------:R-:W3:Y:S02]  /*1a5b0*/  LDL.LU R15, [R1+0x60c] ;  /* 0x00060c00010f7983 */ /* 0x000ee40000300800 */
[----:B----4-:R-:W-:-:S02]  /*1a5c0*/  IMAD.MOV.U32 R18, RZ, RZ, R26 ;  /* 0x000000ffff127224 */ /* 0x010fc400078e001a */
[----:B--2---:R-:W-:Y:S01]  /*1a5d0*/  IMAD.MOV.U32 R19, RZ, RZ, R27 ;  /* 0x000000ffff137224 */ /* 0x004fe200078e001b */
[----:B------:R-:W2:Y:S01]  /*1a5e0*/  LDL.LU R26, [R1+0x14e4] ;  /* 0x0014e400011a7983 */ /* 0x000ea20000300800 */
[----:B------:R-:W2:Y:S02]  /*1a5f0*/  LDL.LU R27, [R1+0x14e0] ;  /* 0x0014e000011b7983 */ /* 0x000ea40000300800 */
[----:B------:R-:W4:Y:S02]  /*1a600*/  LDL.LU R8, [R1+0x400] ;  /* 0x0004000001087983 */ /* 0x000f240000300800 */
[----:B------:R-:W4:Y:S01]  /*1a610*/  LDL.LU R9, [R1+0x404] ;  /* 0x0004040001097983 */ /* 0x000f220000300800 */
[----:B------:R-:W4:Y:S01]  /*1a620*/  LDL.LU R10, [R1+0x408] ;  /* 0x00040800010a7983 */ /* 0x000f220000300800 */
[----:B------:R-:W4:Y:S02]  /*1a630*/  LDL.LU R11, [R1+0x40c] ;  /* 0x00040c00010b7983 */ /* 0x000f240000300800 */
[----:B------:R-:W2:Y:S02]  /*1a640*/  LDL.LU R20, [R1+0x520] ;  /* 0x0005200001147983 */ /* 0x000ea40000300800 */
[----:B------:R-:W-:Y:S01]  /*1a650*/  IMAD.MOV.U32 R29, RZ, RZ, R22 ;  /* 0x000000ffff1d7224 */ /* 0x000fe200078e0016 */
[----:B------:R-:W2:Y:S01]  /*1a660*/  LDL.LU R21, [R1+0x524] ;  /* 0x0005240001157983 */ /* 0x000ea20000300800 */
[----:B------:R-:W-:-:S02]  /*1a670*/  IMAD.MOV.U32 R28, RZ, RZ, R23 ;  /* 0x000000ffff1c7224 */ /* 0x000fc400078e0017 */
[----:B------:R-:W2:Y:S02]  /*1a680*/  LDL.LU R22, [R1+0x528] ;  /* 0x0005280001167983 */ /* 0x000ea40000300800 */
[----:B------:R-:W2:Y:S01]  /*1a690*/  LDL.LU R23, [R1+0x52c] ;  /* 0x00052c0001177983 */ /* 0x000ea20000300800 */
[----:B---3--:R-:W-:Y:S01]  /*1a6a0*/  STL.64 [R1+0x1458], R14 ;  /* 0x0014580e01007387 */ /* 0x008fe20000100a00 */
[----:B------:R0:W-:Y:S03]  /*1a6b0*/  STL.64 [R1+0x1450], R12 ;  /* 0x0014500c01007387 */ /* 0x0001e60000100a00 */
[----:B0-----:R-:W3:Y:S01]  /*1a6c0*/  LDL.LU R12, [R1+0x610] ;  /* 0x00061000010c7983 */ /* 0x001ee20000300800 */
[----:B------:R-:W3:Y:S02]  /*1a6d0*/  LDL.LU R13, [R1+0x614] ;  /* 0x00061400010d7983 */ /* 0x000ee40000300800 */
[----:B------:R-:W2:Y:S02]  /*1a6e0*/  LDL.LU R14, [R1+0x618] ;  /* 0x00061800010e7983 */ /* 0x000ea40000300800 */
[----:B------:R-:W2:Y:S02]  /*1a6f0*/  LDL.LU R15, [R1+0x61c] ;  /* 0x00061c00010f7983 */ /* 0x000ea40000300800 */
[----:B--2---:R-:W-:Y:S01]  /*1a700*/  STL.64 [R1+0x1470], R14 ;  /* 0x0014700e01007387 */ /* 0x004fe20000100a00 */
[----:B---3--:R0:W-:Y:S03]  /*1a710*/  STL.64 [R1+0x1468], R12 ;  /* 0x0014680c01007387 */ /* 0x0081e60000100a00 */
        /* <DEDUP_REMOVED lines=10> */
[C---:B------:R-:W-:Y:S01]  /*1a7c0*/  HMMA.16816.F32.BF16 R20, R4.reuse, R26, R20 ;  /* 0x0000001a0414723c */ /* 0x040fe20000041814 */
        /* <DEDUP_REMOVED lines=14> */
[----:B0-----:R-:W4:Y:S01]  /*1a8b0*/  LDL.LU.64 R22, [R1+0x14d8] ;  /* 0x0014d80001167983 */ /* 0x001f220000300a00 */
[----:B------:R-:W-:Y:S01]  /*1a8c0*/  STL.64 [R1+0x13f8], R26 ;  /* 0x0013f81a01007387 */ /* 0x000fe20000100a00 */
[----:B----4-:R-:W-:Y:S02]  /*1a8d0*/  HMMA.16816.F32.BF16 R4, R4, R22, R8 ;  /* 0x000000160404723c */ /* 0x010fe40000041808 */
[----:B------:R-:W3:Y:S01]  /*1a8e0*/  LDL.LU.64 R10, [R1+0x14d0] ;  /* 0x0014d000010a7983 */ /* 0x000ee20000300a00 */
[----:B------:R-:W2:Y:S11]  /*1a8f0*/  LDL.LU.64 R8, [R1+0x14c8] ;  /* 0x0014c80001087983 */ /* 0x000eb60000300a00 */
[----:B------:R-:W-:Y:S09]  /*1a900*/  @!UPT UIADD3 URZ, URZ, URZ, URZ ;  /* 0x0000003f3f3ff290 */ /* 0x000ff2000fffe03f */
[----:B------:R-:W-:Y:S01]  /*1a910*/  STL.64 [R1+0x920], R4 ;  /* 0x0009200401007387 */ /* 0x000fe20000100a00 */
[----:B------:R3:W-:Y:S02]  /*1a920*/  STL.64 [R1+0x928], R6 ;  /* 0x0009280601007387 */ /* 0x0007e40000100a00 */
[----:B---3--:R-:W-:Y:S02]  /*1a930*/  IMAD.MOV.U32 R6, RZ, RZ, R11 ;  /* 0x000000ffff067224 */ /* 0x008fe400078e000b */
[----:B------:R-:W2:Y:S01]  /*1a940*/  LDL.LU R11, [R1+0x14c4] ;  /* 0x0014c400010b7983 */ /* 0x000ea20000300800 */
[----:B------:R-:W-:Y:S02]  /*1a950*/  IMAD.MOV.U32 R7, RZ, RZ, R3 ;  /* 0x000000ffff077224 */ /* 0x000fe400078e0003 */
[----:B------:R-:W3:Y:S02]  /*1a960*/  LDL.LU R3, [R1+0x14c0] ;  /* 0x0014c00001037983 */ /* 0x000ee40000300800 */
[----:B------:R0:W-:Y:S01]  /*1a970*/  STL.64 [R1+0x1380], R22 ;  /* 0x0013801601007387 */ /* 0x0001e20000100a00 */
[----:B------:R-:W4:Y:S01]  /*1a980*/  LDL.LU R20, [R1+0x5f0] ;  /* 0x0005f00001147983 */ /* 0x000f220000300800 */
[----:B------:R-:W4:Y:S03]  /*1a990*/  LDL.LU R21, [R1+0x5f4] ;  /* 0x0005f40001157983 */ /* 0x000f260000300800 */
        /* <DEDUP_REMOVED lines=36> */
[----:B0-----:R-:W2:Y:S01]  /*1abe0*/  LDL.LU.64 R18, [R1+0x1448] ;  /* 0x0014480001127983 */ /* 0x001ea20000300a00 */
[C---:B----4-:R-:W-:Y:S08]  /*1abf0*/  HMMA.16816.F32.BF16 R4, R8.reuse, R6, R20 ;  /* 0x000000060804723c */ /* 0x050ff00000041814 */
[----:B--2---:R-:W-:Y:S01]  /*1ac00*/  HMMA.16816.F32.BF16 R16, R8, R18, R12 ;  /* 0x000000120810723c */ /* 0x004fe2000004180c */
[----:B------:R-:W2:Y:S11]  /*1ac10*/  LDL.LU.64 R12, [R1+0x1440] ;  /* 0x00144000010c7983 */ /* 0x000eb60000300a00 */
[----:B------:R-:W-:Y:S11]  /*1ac20*/  @!UPT UIADD3 URZ, URZ, URZ, URZ ;  /* 0x0000003f3f3ff290 */ /* 0x000ff6000fffe03f */
[----:B------:R-:W-:Y:S01]  /*1ac30*/  STL.64 [R1+0x2d0], R16 ;  /* 0x0002d01001007387 */ /* 0x000fe20000100a00 */
[----:B------:R0:W-:Y:S03]  /*1ac40*/  STL.64 [R1+0x2d8], R18 ;  /* 0x0002d81201007387 */ /* 0x0001e60000100a00 */
[----:B0-----:R-:W4:Y:S01]  /*1ac50*/  LDL.LU.64 R18, [R1+0x1438] ;  /* 0x0014380001127983 */ /* 0x001f220000300a00 */
[----:B------:R-:W2:Y:S02]  /*1ac60*/  LDL.LU.64 R16, [R1+0x1430] ;  /* 0x0014300001107983 */ /* 0x000ea40000300a00 */
[----:B------:R-:W2:Y:S02]  /*1ac70*/  LDL.LU R20, [R1+0x270] ;  /* 0x0002700001147983 */ /* 0x000ea40000300800 */
[----:B------:R-:W-:Y:S01]  /*1ac80*/  STL.64 [R1+0x330], R4 ;  /* 0x0003300401007387 */ /* 0x000fe20000100a00 */
[----:B------:R-:W-:Y:S01]  /*1ac90*/  STL.64 [R1+0x338], R6 ;  /* 0x0003380601007387 */ /* 0x000fe20000100a00 */
[----:B------:R-:W2:Y:S02]  /*1aca0*/  LDL.LU R21, [R1+0x274] ;  /* 0x0002740001157983 */ /* 0x000ea40000300800 */
[----:B------:R-:W2:Y:S02]  /*1acb0*/  LDL.LU R22, [R1+0x278] ;  /* 0x0002780001167983 */ /* 0x000ea40000300800 */
[----:B------:R-:W2:Y:S02]  /*1acc0*/  LDL.LU R23, [R1+0x27c] ;  /* 0x00027c0001177983 */ /* 0x000ea40000300800 */
[----:B--2---:R0:W-:Y:S01]  /*1acd0*/  STL.64 [R1+0x1390], R22 ;  /* 0x0013901601007387 */ /* 0x0041e20000100a00 */
[----:B------:R-:W-:Y:S02]  /*1ace0*/  STL.64 [R1+0x1388], R20 ;  /* 0x0013881401007387 */ /* 0x000fe40000100a00 */
[----:B0-----:R-:W-:-:S02]  /*1acf0*/  IMAD.MOV.U32 R22, RZ, RZ, R13 ;  /* 0x000000ffff167224 */ /* 0x001fc400078e000d */
[----:B------:R-:W-:-:S05]  /*1ad00*/  IMAD.MOV.U32 R23, RZ, RZ, R12 ;  /* 0x000000ffff177224 */ /* 0x000fca00078e000c */
[----:B------:R0:W-:Y:S01]  /*1ad10*/  STL.64 [R1+0x13a8], R22 ;  /* 0x0013a81601007387 */ /* 0x0001e20000100a00 */
[----:B------:R-:W2:Y:S02]  /*1ad20*/  LDL.LU R12, [R1+0x760] ;  /* 0x00076000010c7983 */ /* 0x000ea40000300800 */
[----:B------:R-:W2:Y:S02]  /*1ad30*/  LDL.LU R13, [R1+0x764] ;  /* 0x00076400010d7983 */ /* 0x000ea40000300800 */
[----:B------:R-:W2:Y:S01]  /*1ad40*/  LDL.LU R14, [R1+0x768] ;  /* 0x00076800010e7983 */ /* 0x000ea20000300800 */
[----:B------:R-:W2:Y:S01]  /*1ad50*/  LDL.LU R15, [R1+0x76c] ;  /* 0x00076c00010f7983 */ /* 0x000ea20000300800 */
[----:B0-----:R-:W-:Y:S02]  /*1ad60*/  IMAD.MOV.U32 R22, RZ, RZ, R29 ;  /* 0x000000ffff167224 */ /* 0x001fe400078e001d */
        /* <DEDUP_REMOVED lines=15> */
[----:B----4-:R-:W-:-:S02]  /*1ae60*/  IMAD.MOV.U32 R22, RZ, RZ, R19 ;  /* 0x000000ffff167224 */ /* 0x010fc400078e0013 */
[----:B------:R-:W-:-:S05]  /*1ae70*/  IMAD.MOV.U32 R23, RZ, RZ, R18 ;  /* 0x000000ffff177224 */ /* 0x000fca00078e0012 */
[----:B------:R-:W-:Y:S04]  /*1ae80*/  STL.64 [R1+0x13f0], R22 ;  /* 0x0013f01601007387 */ /* 0x000fe80000100a00 */
[----:B--2---:R-:W-:Y:S01]  /*1ae90*/  STL.64 [R1+0x13b8], R6 ;  /* 0x0013b80601007387 */ /* 0x004fe20000100a00 */
[----:B------:R0:W-:Y:S03]  /*1aea0*/  STL.64 [R1+0x13b0], R4 ;  /* 0x0013b00401007387 */ /* 0x0001e60000100a00 */
[----:B0-----:R-:W2:Y:S01]  /*1aeb0*/  LDL.LU R4, [R1+0x290] ;  /* 0x0002900001047983 */ /* 0x001ea20000300800 */
[----:B------:R-:W2:Y:S02]  /*1aec0*/  LDL.LU R5, [R1+0x294] ;  /* 0x0002940001057983 */ /* 0x000ea40000300800 */
[----:B------:R-:W4:Y:S02]  /*1aed0*/  LDL.LU R6, [R1+0x298] ;  /* 0x0002980001067983 */ /* 0x000f240000300800 */
[----:B------:R-:W4:Y:S01]  /*1aee0*/  LDL.LU R7, [R1+0x29c] ;  /* 0x00029c0001077983 */ /* 0x000f220000300800 */
[----:B------:R-:W2:Y:S01]  /*1aef0*/  LDL.LU R24, [R1+0x5c0] ;  /* 0x0005c00001187983 */ /* 0x000ea20000300800 */
[----:B------:R-:W2:Y:S02]  /*1af00*/  LDL.LU R25, [R1+0x5c4] ;  /* 0x0005c40001197983 */ /* 0x000ea40000300800 */
[----:B------:R-:W2:Y:S02]  /*1af10*/  LDL.LU R26, [R1+0x5c8] ;  /* 0x0005c800011a7983 */ /* 0x000ea40000300800 */
[----:B------:R-:W2:Y:S02]  /*1af20*/  LDL.LU R27, [R1+0x5cc] ;  /* 0x0005cc00011b7983 */ /* 0x000ea40000300800 */
[----:B--2---:R0:W-:Y:S01]  /*1af30*/  STL.64 [R1+0x1408], R26 ;  /* 0x0014081a01007387 */ /* 0x0041e20000100a00 */
[----:B------:R-:W-:Y:S02]  /*1af40*/  STL.64 [R1+0x1400], R24 ;  /* 0x0014001801007387 */ /* 0x000fe40000100a00 */
[----:B0-----:R-:W-:-:S02]  /*1af50*/  IMAD.MOV.U32 R26, RZ, RZ, R17 ;  /* 0x000000ffff1a7224 */ /* 0x001fc400078e0011 */
[----:B------:R-:W-:-:S05]  /*1af60*/  IMAD.MOV.U32 R27, RZ, RZ, R16 ;  /* 0x000000ffff1b7224 */ /* 0x000fca00078e0010 */
[----:B------:R-:W-:Y:S01]  /*1af70*/  STL.64 [R1+0x1418], R26 ;  /* 0x0014181a01007387 */ /* 0x000fe20000100a00 */
[----:B------:R-:W2:Y:S03]  /*1af80*/  LDL.64 R22, [R1+0x88] ;  /* 0x0000880001167983 */ /* 0x000ea60000100a00 */
[----:B--2---:R0:W-:Y:S01]  /*1af90*/  STL.64 [R1+0x1410], R22 ;  /* 0x0014101601007387 */ /* 0x0041e20000100a00 */
[----:B------:R-:W2:Y:S02]  /*1afa0*/  LDL.LU R20, [R1+0x5d0] ;  /* 0x0005d00001147983 */ /* 0x000ea40000300800 */
[----:B------:R-:W2:Y:S01]  /*1afb0*/  LDL.LU R21, [R1+0x5d4] ;  /* 0x0005d40001157983 */ /* 0x000ea20000300800 */
[----:B0-----:R-:W2:Y:S01]  /*1afc0*/  LDL.LU R22, [R1+0x5d8] ;  /* 0x0005d80001167983 */ /* 0x001ea20000300800 */
[----:B------:R-:W2:Y:S03]  /*1afd0*/  LDL.LU R23, [R1+0x5dc] ;  /* 0x0005dc0001177983 */ /* 0x000ea60000300800 */
[----:B--2---:R-:W-:Y:S01]  /*1afe0*/  STL.64 [R1+0x1428], R22 ;  /* 0x0014281601007387 */ /* 0x004fe20000100a00 */
[----:B------:R0:W-:Y:S03]  /*1aff0*/  STL.64 [R1+0x1420], R20 ;  /* 0x0014201401007387 */ /* 0x0001e60000100a00 */
[----:B0-----:R-:W2:Y:S01]  /*1b000*/  LDL.LU R20, [R1+0x5e0] ;  /* 0x0005e00001147983 */ /* 0x001ea20000300800 */
[----:B------:R-:W2:Y:S02]  /*1b010*/  LDL.LU R21, [R1+0x5e4] ;  /* 0x0005e40001157983 */ /* 0x000ea40000300800 */
[----:B------:R-:W2:Y:S02]  /*1b020*/  LDL.LU R22, [R1+0x5e8] ;  /* 0x0005e80001167983 */ /* 0x000ea40000300800 */
[----:B------:R-:W2:Y:S01]  /*1b030*/  LDL.LU R23, [R1+0x5ec] ;  /* 0x0005ec0001177983 */ /* 0x000ea20000300800 */
[----:B----4-:R-:W-:Y:S01]  /*1b040*/  STL.64 [R1+0x13d0], R6 ;  /* 0x0013d00601007387 */ /* 0x010fe20000100a00 */
[----:B------:R0:W-:Y:S03]  /*1b050*/  STL.64 [R1+0x13c8], R4 ;  /* 0x0013c80401007387 */ /* 0x0001e60000100a00 */
[----:B0-----:R-:W4:Y:S01]  /*1b060*/  LDL.LU R4, [R1+0x580] ;  /* 0x0005800001047983 */ /* 0x001f220000300800 */
[----:B------:R-:W4:Y:S02]  /*1b070*/  LDL.LU R5, [R1+0x584] ;  /* 0x0005840001057983 */ /* 0x000f240000300800 */
[----:B------:R-:W2:Y:S02]  /*1b080*/  LDL.LU R6, [R1+0x588] ;  /* 0x0005880001067983 */ /* 0x000ea40000300800 */
[----:B------:R-:W2:Y:S02]  /*1b090*/  LDL.LU R7, [R1+0x58c] ;  /* 0x00058c0001077983 */ /* 0x000ea40000300800 */
[----:B------:R-:W-:-:S02]  /*1b0a0*/  IMAD.MOV.U32 R26, RZ, RZ, R2 ;  /* 0x000000ffff1a7224 */ /* 0x000fc400078e0002 */
[----:B------:R-:W-:Y:S01]  /*1b0b0*/  IMAD.MOV.U32 R27, RZ, RZ, R0 ;  /* 0x000000ffff1b7224 */ /* 0x000fe200078e0000 */
[----:B--2---:R-:W-:Y:S01]  /*1b0c0*/  STL.64 [R1+0x13e8], R6 ;  /* 0x0013e80601007387 */ /* 0x004fe20000100a00 */
[----:B----4-:R0:W-:Y:S03]  /*1b0d0*/  STL.64 [R1+0x13e0], R4 ;  /* 0x0013e00401007387 */ /* 0x0101e60000100a00 */
[----:B0-----:R-:W2:Y:S01]  /*1b0e0*/  LDL.LU R4, [R1+0x590] ;  /* 0x0005900001047983 */ /* 0x001ea20000300800 */
[----:B------:R-:W2:Y:S02]  /*1b0f0*/  LDL.LU R5, [R1+0x594] ;  /* 0x0005940001057983 */ /* 0x000ea40000300800 */
[----:B------:R-:W2:Y:S02]  /*1b100*/  LDL.LU R6, [R1+0x598] ;  /* 0x0005980001067983 */ /* 0x000ea40000300800 */
[----:B------:R-:W2:Y:S01]  /*1b110*/  LDL.LU R7, [R1+0x59c] ;  /* 0x00059c0001077983 */ /* 0x000ea20000300800 */
[----:B------:R-:W4:Y:S01]  /*1b120*/  LDL.LU R16, [R1+0x850] ;  /* 0x0008500001107983 */ /* 0x000f220000300800 */
[----:B------:R-:W4:Y:S02]  /*1b130*/  LDL.LU R17, [R1+0x854] ;  /* 0x0008540001117983 */ /* 0x000f240000300800 */
[----:B------:R-:W4:Y:S02]  /*1b140*/  LDL.LU R18, [R1+0x858] ;  /* 0x0008580001127983 */ /* 0x000f240000300800 */
[----:B------:R-:W4:Y:S01]  /*1b150*/  LDL.LU R19, [R1+0x85c] ;  /* 0x00085c0001137983 */ /* 0x000f220000300800 */
[----:B------:R-:W-:Y:S01]  /*1b160*/  STL.64 [R1+0x1358], R14 ;  /* 0x0013580e01007387 */ /* 0x000fe20000100a00 */
[----:B------:R0:W-:Y:S03]  /*1b170*/  STL.64 [R1+0x1350], R12 ;  /* 0x0013500c01007387 */ /* 0x0001e60000100a00 */
[----:B0-----:R-:W2:Y:S01]  /*1b180*/  LDL.LU R12, [R1+0x790] ;  /* 0x00079000010c7983 */ /* 0x001ea20000300800 */
[----:B------:R-:W2:Y:S02]  /*1b190*/  LDL.LU R13, [R1+0x794] ;  /* 0x00079400010d7983 */ /* 0x000ea40000300800 */
[----:B------:R-:W2:Y:S02]  /*1b1a0*/  LDL.LU R14, [R1+0x798] ;  /* 0x00079800010e7983 */ /* 0x000ea40000300800 */
[----:B------:R-:W2:Y:S01]  /*1b1b0*/  LDL.LU R15, [R1+0x79c] ;  /* 0x00079c00010f7983 */ /* 0x000ea20000300800 */
[C---:B------:R-:W-:Y:S01]  /*1b1c0*/  HMMA.16816.F32.BF16 R24, R8.reuse, R26, R20 ;  /* 0x0000001a0818723c */ /* 0x040fe20000041814 */
[----:B--2---:R-:W-:Y:S01]  /*1b1d0*/  STL.64 [R1+0x1370], R14 ;  /* 0x0013700e01007387 */ /* 0x004fe20000100a00 */
[----:B------:R0:W-:Y:S03]  /*1b1e0*/  STL.64 [R1+0x1368], R12 ;  /* 0x0013680c01007387 */ /* 0x0001e60000100a00 */
[----:B0-----:R-:W2:Y:S01]  /*1b1f0*/  LDL.LU R12, [R1+0x7f0] ;  /* 0x0007f000010c7983 */ /* 0x001ea20000300800 */
[----:B------:R-:W2:Y:S02]  /*1b200*/  LDL.LU R13, [R1+0x7f4] ;  /* 0x0007f400010d7983 */ /* 0x000ea40000300800 */
[----:B------:R-:W2:Y:S02]  /*1b210*/  LDL.LU R14, [R1+0x7f8] ;  /* 0x0007f800010e7983 */ /* 0x000ea40000300800 */
[----:B------:R-:W2:Y:S01]  /*1b220*/  LDL.LU R15, [R1+0x7fc] ;  /* 0x0007fc00010f7983 */ /* 0x000ea20000300800 */
[----:B------:R-:W2:Y:S01]  /*1b230*/  LDL.LU.64 R22, [R1+0x1428] ;  /* 0x0014280001167983 */ /* 0x000ea20000300a00 */
[----:B------:R-:W2:Y:S11]  /*1b240*/  LDL.LU.64 R20, [R1+0x1420] ;  /* 0x0014200001147983 */ /* 0x000eb60000300a00 */
[----:B------:R-:W-:Y:S02]  /*1b250*/  STL.64 [R1+0x3c0], R24 ;  /* 0x0003c01801007387 */ /* 0x000fe40000100a00 */
[----:B------:R0:W-:Y:S02]  /*1b260*/  STL.64 [R1+0x3c8], R26 ;  /* 0x0003c81a01007387 */ /* 0x0001e40000100a00 */
        /* <DEDUP_REMOVED lines=45> */
[----:B------:R-:W2:Y:S02]  /*1b540*/  LDL.LU.64 R20, [R1+0x1388] ;  /* 0x0013880001147983 */ /* 0x000ea40000300a00 */
[C---:B--2---:R-:W-:Y:S11]  /*1b550*/  HMMA.16816.F32.BF16 R20, R8.reuse, R26, R20 ;  /* 0x0000001a0814723c */ /* 0x044ff60000041814 */
[----:B------:R-:W-:Y:S11]  /*1b560*/  @!UPT UIADD3 URZ, URZ, URZ, URZ ;  /* 0x0000003f3f3ff290 */ /* 0x000ff6000fffe03f */
[----:B------:R-:W-:Y:S01]  /*1b570*/  @!UPT UIADD3 URZ, URZ, URZ, URZ ;  /* 0x0000003f3f3ff290 */ /* 0x000fe2000fffe03f */
[----:B------:R-:W-:Y:S01]  /*1b580*/  STL.64 [R1+0x990], R20 ;  /* 0x0009901401007387 */ /* 0x000fe20000100a00 */
[----:B------:R0:W-:Y:S03]  /*1b590*/  STL.64 [R1+0x998], R22 ;  /* 0x0009981601007387 */ /* 0x0001e60000100a00 */
[----:B0-----:R-:W2:Y:S01]  /*1b5a0*/  LDL.LU.64 R22, [R1+0x1380] ;  /* 0x0013800001167983 */ /* 0x001ea20000300a00 */
[----:B------:R0:W-:Y:S02]  /*1b5b0*/  STL.64 [R1+0x1330], R26 ;  /* 0x0013301a01007387 */ /* 0x0001e40000100a00 */
[----:B------:R-:W-:Y:S01]  /*1b5c0*/  STL.64 [R1+0x1348], R24 ;  /* 0x0013481801007387 */ /* 0x000fe20000100a00 */
[----:B0-----:R-:W2:Y:S04]  /*1b5d0*/  LDL.LU.64 R26, [R1+0xe8] ;  /* 0x0000e800011a7983 */ /* 0x001ea80000300a00 */
[----:B--2---:R0:W-:Y:S04]  /*1b5e0*/  STL.64 [R1+0x1360], R26 ;  /* 0x0013601a01007387 */ /* 0x0041e80000100a00 */
[----:B0-----:R-:W2:Y:S01]  /*1b5f0*/  LDL.LU.64 R26, [R1+0xf8] ;  /* 0x0000f800011a7983 */ /* 0x001ea20000300a00 */
[----:B------:R-:W-:Y:S01]  /*1b600*/  HMMA.16816.F32.BF16 R8, R8, R22, R4 ;  /* 0x000000160808723c */ /* 0x000fe20000041804 */
[----:B---3--:R-:W-:Y:S02]  /*1b610*/  LDSM.16.MT88.4 R4, [R3+0x2100] ;  /* 0x002100000304783b */ /* 0x008fe40000004200 */
[----:B--2---:R0:W-:Y:S04]  /*1b620*/  STL.64 [R1+0x1378], R26 ;  /* 0x0013781a01007387 */ /* 0x0041e80000100a00 */
[----:B0-----:R-:W2:Y:S11]  /*1b630*/  LDL.LU.64 R26, [R1+0x108] ;  /* 0x00010800011a7983 */ /* 0x001eb60000300a00 */
[----:B------:R-:W-:Y:S05]  /*1b640*/  @!UPT UIADD3 URZ, URZ, URZ, URZ ;  /* 0x0000003f3f3ff290 */ /* 0x000fea000fffe03f */
[----:B------:R-:W-:Y:S02]  /*1b650*/  STL.64 [R1+0x980], R8 ;  /* 0x0009800801007387 */ /* 0x000fe40000100a00 */
[----:B------:R-:W-:Y:S02]  /*1b660*/  STL.64 [R1+0x988], R10 ;  /* 0x0009880a01007387 */ /* 0x000fe40000100a00 */
[----:B------:R-:W0:Y:S04]  /*1b670*/  LDSM.16.MT88.4 R8, [R3+0x2180] ;  /* 0x002180000308783b */ /* 0x000e280000004200 */
[----:B0-----:R0:W-:Y:S01]  /*1b680*/  STL.64 [R1+0x1270], R10 ;  /* 0x0012700a01007387 */ /* 0x0011e20000100a00 */
[----:B------:R1:W-:Y:S03]  /*1b690*/  STL.64 [R1+0x1268], R8 ;  /* 0x0012680801007387 */ /* 0x0003e60000100a00 */
[----:B0-----:R-:W4:Y:S01]  /*1b6a0*/  LDL.LU.64 R10, [R1+0x118] ;  /* 0x00011800010a7983 */ /* 0x001f220000300a00 */
[----:B--2---:R-:W-:Y:S01]  /*1b6b0*/  HMMA.16816.F32.BF16 R12, R4, R26, R12 ;  /* 0x0000001a040c723c */ /* 0x004fe2000004180c */
[----:B-1----:R-:W-:-:S02]  /*1b6c0*/  IMAD.MOV.U32 R8, RZ, RZ, R26 ;  /* 0x000000ffff087224 */ /* 0x002fc400078e001a */
[----:B------:R-:W-:-:S05]  /*1b6d0*/  IMAD.MOV.U32 R3, RZ, RZ, R27 ;  /* 0x000000ffff037224 */ /* 0x000fca00078e001b */
[----:B----4-:R-:W-:Y:S11]  /*1b6e0*/  HMMA.16816.F32.BF16 R16, R4, R10, R16 ;  /* 0x0000000a0410723c */ /* 0x010ff60000041810 */
[----:B------:R-:W-:Y:S11]  /*1b6f0*/  @!UPT UIADD3 URZ, URZ, URZ, URZ ;  /* 0x0000003f3f3ff290 */ /* 0x000ff6000fffe03f */
[----:B------:R-:W-:Y:S01]  /*1b700*/  @!UPT UIADD3 URZ, URZ, URZ, URZ ;  /* 0x0000003f3f3ff290 */ /* 0x000fe2000fffe03f */
[----:B------:R0:W-:Y:S01]  /*1b710*/  STL.64 [R1+0x170], R16 ;  /* 0x0001701001007387 */ /* 0x0001e20000100a00 */
[----:B------:R-:W-:Y:S02]  /*1b720*/  STL.64 [R1+0x178], R18 ;  /* 0x0001781201007387 */ /* 0x000fe40000100a00 */
[----:B------:R-:W2:Y:S02]  /*1b730*/  LDL.LU.64 R26, [R1+0x1378] ;  /* 0x00137800011a7983 */ /* 0x000ea40000300a00 */
[----:B------:R-:W-:Y:S01]  /*1b740*/  STL.64 [R1+0x1a0], R12 ;  /* 0x0001a00c01007387 */ /* 0x000fe20000100a00 */
[----:B------:R1:W-:Y:S01]  /*1b750*/  STL.64 [R1+0x1a8], R14 ;  /* 0x0001a80e01007387 */ /* 0x0003e20000100a00 */
[----:B0-----:R-:W-:-:S03]  /*1b760*/  IMAD.MOV.U32 R17, RZ, RZ, R12 ;  /* 0x000000ffff117224 */ /* 0x001fc600078e000c */
[----:B-1----:R-:W2:Y:S01]  /*1b770*/  LDL.LU.64 R14, [R1+0x1370] ;  /* 0x00137000010e7983 */ /* 0x002ea20000300a00 */
[----:B------:R-:W2:Y:S02]  /*1b780*/  LDL.LU.64 R12, [R1+0x1368] ;  /* 0x00136800010c7983 */ /* 0x000ea40000300a00 */
[----:B------:R-:W-:Y:S01]  /*1b790*/  IMAD.MOV.U32 R2, RZ, RZ, R10 ;  /* 0x000000ffff027224 */ /* 0x000fe200078e000a */
[----:B--2---:R-:W-:Y:S01]  /*1b7a0*/  HMMA.16816.F32.BF16 R12, R4, R26, R12 ;  /* 0x0000001a040c723c */ /* 0x004fe2000004180c */
[----:B------:R-:W-:Y:S02]  /*1b7b0*/  IMAD.MOV.U32 R10, RZ, RZ, R26 ;  /* 0x000000ffff0a7224 */ /* 0x000fe400078e001a */
[----:B------:R-:W-:Y:S02]  /*1b7c0*/  IMAD.MOV.U32 R9, RZ, RZ, R27 ;  /* 0x000000ffff097224 */ /* 0x000fe400078e001b */
[----:B------:R-:W2:Y:S11]  /*1b7d0*/  LDL.LU.64 R26, [R1+0x1360] ;  /* 0x00136000011a7983 */ /* 0x000eb60000300a00 */
[----:B------:R-:W-:Y:S07]  /*1b7e0*/  @!UPT UIADD3 URZ, URZ, URZ, URZ ;  /* 0x0000003f3f3ff290 */ /* 0x000fee000fffe03f */
[----:B------:R-:W-:Y:S01]  /*1b7f0*/  STL.64 [R1+0x1d0], R12 ;  /* 0x0001d00c01007387 */ /* 0x000fe20000100a00 */
[----:B------:R0:W-:Y:S02]  /*1b800*/  STL.64 [R1+0x1d8], R14 ;  /* 0x0001d80e01007387 */ /* 0x0001e40000100a00 */
[----:B------:R-:W-:Y:S01]  /*1b810*/  IMAD.MOV.U32 R18, RZ, RZ, R12 ;  /* 0x000000ffff127224 */ /* 0x000fe200078e000c */
[----:B0-----:R-:W3:Y:S01]  /*1b820*/  LDL.LU.64 R14, [R1+0x1358] ;  /* 0x00135800010e7983 */ /* 0x001ee20000300a00 */
[----:B------:R-:W3:Y:S02]  /*1b830*/  LDL.LU.64 R12, [R1+0x1350] ;  /* 0x00135000010c7983 */ /* 0x000ee40000300a00 */
[----:B------:R-:W4:Y:S02]  /*1b840*/  LDL.LU.64 R24, [R1+0x1348] ;  /* 0x0013480001187983 */ /* 0x000f240000300a00 */
[----:B------:R-:W-:Y:S02]  /*1b850*/  IMAD.MOV.U32 R0, RZ, RZ, R11 ;  /* 0x000000ffff007224 */ /* 0x000fe400078e000b */
[----:B--2---:R-:W-:-:S02]  /*1b860*/  IMAD.MOV.U32 R21, RZ, RZ, R26 ;  /* 0x000000ffff157224 */ /* 0x004fc400078e001a */
[----:B------:R-:W-:Y:S01]  /*1b870*/  IMAD.MOV.U32 R11, RZ, RZ, R27 ;  /* 0x000000ffff0b7224 */ /* 0x000fe200078e001b */
[----:B---3--:R-:W-:Y:S11]  /*1b880*/  HMMA.16816.F32.BF16 R12, R4, R26, R12 ;  /* 0x0000001a040c723c */ /* 0x008ff6000004180c */
[----:B------:R-:W-:Y:S11]  /*1b890*/  @!UPT UIADD3 URZ, URZ, URZ, URZ ;  /* 0x0000003f3f3ff290 */ /* 0x000ff6000fffe03f */
[----:B------:R-:W-:Y:S01]  /*1b8a0*/  @!UPT UIADD3 URZ, URZ, URZ, URZ ;  /* 0x0000003f3f3ff290 */ /* 0x000fe2000fffe03f */
[----:B------:R0:W-:Y:S01]  /*1b8b0*/  STL.64 [R1+0x200], R12 ;  /* 0x0002000c01007387 */ /* 0x0001e20000100a00 */
[----:B------:R1:W-:Y:S02]  /*1b8c0*/  STL.64 [R1+0x208], R14 ;  /* 0x0002080e01007387 */ /* 0x0003e40000100a00 */
[----:B------:R-:W-:Y:S02]  /*1b8d0*/  STL.64 [R1+0x1308], R22 ;  /* 0x0013081601007387 */ /* 0x000fe40000100a00 */
[----:B------:R-:W-:Y:S01]  /*1b8e0*/  IMAD.MOV.U32 R19, RZ, RZ, R12 ;  /* 0x000000ffff137224 */ /* 0x000fe200078e000c */
[----:B------:R-:W-:Y:S04]  /*1b8f0*/  STL [R1+0x1300], R21 ;  /* 0x0013001501007387 */ /* 0x000fe80000100800 */
[----:B0-----:R-:W2:Y:S01]  /*1b900*/  LDL.LU R12, [R1+0x6c0] ;  /* 0x0006c000010c7983 */ /* 0x001ea20000300800 */
[----:B------:R-:W2:Y:S02]  /*1b910*/  LDL.LU R13, [R1+0x6c4] ;  /* 0x0006c400010d7983 */ /* 0x000ea40000300800 */
[----:B-1----:R-:W3:Y:S02]  /*1b920*/  LDL.LU R14, [R1+0x6c8] ;  /* 0x0006c800010e7983 */ /* 0x002ee40000300800 */
[----:B------:R-:W3:Y:S01]  /*1b930*/  LDL.LU R15, [R1+0x6cc] ;  /* 0x0006cc00010f7983 */ /* 0x000ee20000300800 */
[----:B------:R-:W2:Y:S04]  /*1b940*/  LDL.64 R26, [R1+0xc8] ;  /* 0x0000c800011a7983 */ /* 0x000ea80000100a00 */
[----:B--2---:R0:W-:Y:S04]  /*1b950*/  STL.64 [R1+0x1340], R26 ;  /* 0x0013401a01007387 */ /* 0x0041e80000100a00 */
[----:B0-----:R-:W2:Y:S01]  /*1b960*/  LDL.LU.64 R26, [R1+0xd8] ;  /* 0x0000d800011a7983 */ /* 0x001ea20000300a00 */
[----:B------:R-:W2:Y:S03]  /*1b970*/  LDL.LU.64 R22, [R1+0xa8] ;  /* 0x0000a80001167983 */ /* 0x000ea60000300a00 */
[----:B--2---:R0:W-:Y:S04]  /*1b980*/  STL.64 [R1+0x1318], R22 ;  /* 0x0013181601007387 */ /* 0x0041e80000100a00 */
[----:B0-----:R-:W2:Y:S04]  /*1b990*/  LDL.LU.64 R22, [R1+0xb8] ;  /* 0x0000b80001167983 */ /* 0x001ea80000300a00 */
[----:B--2---:R0:W-:Y:S01]  /*1b9a0*/  STL.64 [R1+0x1338], R22 ;  /* 0x0013381601007387 */ /* 0x0041e20000100a00 */
[----:B------:R-:W2:Y:S02]  /*1b9b0*/  LDL.LU R20, [R1+0x740] ;  /* 0x0007400001147983 */ /* 0x000ea40000300800 */
[----:B------:R-:W2:Y:S01]  /*1b9c0*/  LDL.LU R21, [R1+0x744] ;  /* 0x0007440001157983 */ /* 0x000ea20000300800 */
[----:B0-----:R-:W2:Y:S01]  /*1b9d0*/  LDL.LU R22, [R1+0x748] ;  /* 0x0007480001167983 */ /* 0x001ea20000300800 */
[----:B------:R-:W2:Y:S02]  /*1b9e0*/  LDL.LU R23, [R1+0x74c] ;  /* 0x00074c0001177983 */ /* 0x000ea40000300800 */
[----:B---3--:R4:W-:Y:S02]  /*1b9f0*/  STL.64 [R1+0x12e8], R14 ;  /* 0x0012e80e01007387 */ /* 0x0089e40000100a00 */
[----:B------:R-:W-:Y:S02]  /*1ba00*/  STL.64 [R1+0x12e0], R12 ;  /* 0x0012e00c01007387 */ /* 0x000fe40000100a00 */
[----:B----4-:R-:W-:-:S02]  /*1ba10*/  IMAD.MOV.U32 R14, RZ, RZ, R25 ;  /* 0x000000ffff0e7224 */ /* 0x010fc400078e0019 */
[----:B------:R-:W-:-:S05]  /*1ba20*/  IMAD.MOV.U32 R15, RZ, RZ, R24 ;  /* 0x000000ffff0f7224 */ /* 0x000fca00078e0018 */
[----:B------:R0:W-:Y:S04]  /*1ba30*/  STL.64 [R1+0x12f8], R14 ;  /* 0x0012f80e01007387 */ /* 0x0001e80000100a00 */
[----:B0-----:R-:W3:Y:S04]  /*1ba40*/  LDL.LU.64 R14, [R1+0x98] ;  /* 0x00009800010e7983 */ /* 0x001ee80000300a00 */
[----:B---3--:R0:W-:Y:S01]  /*1ba50*/  STL.64 [R1+0x1310], R14 ;  /* 0x0013100e01007387 */ /* 0x0081e20000100a00 */
[----:B------:R-:W3:Y:S02]  /*1ba60*/  LDL.LU R12, [R1+0x720] ;  /* 0x00072000010c7983 */ /* 0x000ee40000300800 */
[----:B------:R-:W3:Y:S01]  /*1ba70*/  LDL.LU R13, [R1+0x724] ;  /* 0x00072400010d7983 */ /* 0x000ee20000300800 */
[----:B0-----:R-:W4:Y:S01]  /*1ba80*/  LDL.LU R14, [R1+0x728] ;  /* 0x00072800010e7983 */ /* 0x001f220000300800 */
[----:B------:R-:W4:Y:S03]  /*1ba90*/  LDL.LU R15, [R1+0x72c] ;  /* 0x00072c00010f7983 */ /* 0x000f260000300800 */
[----:B----4-:R-:W-:Y:S01]  /*1baa0*/  STL.64 [R1+0x1328], R14 ;  /* 0x0013280e01007387 */ /* 0x010fe20000100a00 */
[----:B---3--:R0:W-:Y:S03]  /*1bab0*/  STL.64 [R1+0x1320], R12 ;  /* 0x0013200c01007387 */ /* 0x0081e60000100a00 */
[----:B0-----:R-:W3:Y:S01]  /*1bac0*/  LDL.LU R12, [R1+0x730] ;  /* 0x00073000010c7983 */ /* 0x001ee20000300800 */
[----:B------:R-:W3:Y:S02]  /*1bad0*/  LDL.LU R13, [R1+0x734] ;  /* 0x00073400010d7983 */ /* 0x000ee40000300800 */
[----:B------:R-:W3:Y:S02]  /*1bae0*/  LDL.LU R14, [R1+0x738] ;  /* 0x00073800010e7983 */ /* 0x000ee40000300800 */
[----:B------:R-:W3:Y:S01]  /*1baf0*/  LDL.LU R15, [R1+0x73c] ;  /* 0x00073c00010f7983 */ /* 0x000ee20000300800 */
[----:B------:R0:W-:Y:S01]  /*1bb00*/  STL.64 [R1+0x12c0], R10 ;  /* 0x0012c00a01007387 */ /* 0x0001e20000100a00 */
[----:B------:R-:W-:Y:S03]  /*1bb10*/  STL.64 [R1+0x12b8], R8 ;  /* 0x0012b80801007387 */ /* 0x000fe60000100a00 */
[----:B0-----:R-:W4:Y:S04]  /*1bb20*/  LDL.64 R10, [R1+0x68] ;  /* 0x00006800010a7983 */ /* 0x001f280000100a00 */
[----:B----4-:R0:W-:Y:S04]  /*1bb30*/  STL.64 [R1+0x12d8], R10 ;  /* 0x0012d80a01007387 */ /* 0x0101e80000100a00 */
[----:B0-----:R-:W4:Y:S04]  /*1bb40*/  LDL.LU.64 R10, [R1+0x78] ;  /* 0x00007800010a7983 */ /* 0x001f280000300a00 */
[----:B----4-:R0:W-:Y:S01]  /*1bb50*/  STL.64 [R1+0x12f0], R10 ;  /* 0x0012f00a01007387 */ /* 0x0101e20000100a00 */
[----:B------:R-:W4:Y:S02]  /*1bb60*/  LDL.LU R8, [R1+0x700] ;  /* 0x0007000001087983 */ /* 0x000f240000300800 */
[----:B------:R-:W4:Y:S01]  /*1bb70*/  LDL.LU R9, [R1+0x704] ;  /* 0x0007040001097983 */ /* 0x000f220000300800 */
[----:B0-----:R-:W4:Y:S01]  /*1bb80*/  LDL.LU R10, [R1+0x708] ;  /* 0x00070800010a7983 */ /* 0x001f220000300800 */
[----:B------:R-:W4:Y:S02]  /*1bb90*/  LDL.LU R11, [R1+0x70c] ;  /* 0x00070c00010b7983 */ /* 0x000f240000300800 */
[----:B------:R-:W-:Y:S02]  /*1bba0*/  STL.64 [R1+0x10d0], R18 ;  /* 0x0010d01201007387 */ /* 0x000fe40000100a00 */
[----:B------:R0:W-:Y:S02]  /*1bbb0*/  STL.64 [R1+0x10c8], R16 ;  /* 0x0010c81001007387 */ /* 0x0001e40000100a00 */
[----:B0-----:R-:W2:Y:S01]  /*1bbc0*/  LDL.LU R16, [R1+0x750] ;  /* 0x0007500001107983 */ /* 0x001ea20000300800 */
[----:B------:R-:W2:Y:S02]  /*1bbd0*/  LDL.LU R17, [R1+0x754] ;  /* 0x0007540001117983 */ /* 0x000ea40000300800 */
[----:B------:R-:W2:Y:S02]  /*1bbe0*/  LDL.LU R18, [R1+0x758] ;  /* 0x0007580001127983 */ /* 0x000ea40000300800 */
[----:B------:R-:W2:Y:S02]  /*1bbf0*/  LDL.LU R19, [R1+0x75c] ;  /* 0x00075c0001137983 */ /* 0x000ea40000300800 */
        /* <DEDUP_REMOVED lines=8> */
[C---:B--2---:R-:W-:Y:S11]  /*1bc80*/  HMMA.16816.F32.BF16 R20, R4.reuse, R26, R20 ;  /* 0x0000001a0414723c */ /* 0x044ff60000041814 */
[----:B------:R-:W-:Y:S11]  /*1bc90*/  @!UPT UIADD3 URZ, URZ, URZ, URZ ;  /* 0x0000003f3f3ff290 */ /* 0x000ff6000fffe03f */
[----:B------:R-:W-:Y:S01]  /*1bca0*/  @!UPT UIADD3 URZ, URZ, URZ, URZ ;  /* 0x0000003f3f3ff290 */ /* 0x000fe2000fffe03f */
[----:B------:R-:W-:Y:S01]  /*1bcb0*/  STL.64 [R1+0x230], R20 ;  /* 0x0002301401007387 */ /* 0x000fe20000100a00 */
[----:B------:R0:W-:Y:S03]  /*1bcc0*/  STL.64 [R1+0x238], R22 ;  /* 0x0002381601007387 */ /* 0x0001e60000100a00 */
[----:B0-----:R-:W3:Y:S01]  /*1bcd0*/  LDL.LU.64 R22, [R1+0x1338] ;  /* 0x0013380001167983 */ /* 0x001ee20000300a00 */
[----:B------:R-:W-:Y:S02]  /*1bce0*/  IMAD.MOV.U32 R25, RZ, RZ, R27 ;  /* 0x000000ffff197224 */ /* 0x000fe400078e001b */
[----:B------:R-:W2:Y:S01]  /*1bcf0*/  LDL.LU.64 R26, [R1+0x1330] ;  /* 0x00133000011a7983 */ /* 0x000ea20000300a00 */
[C---:B---3--:R-:W-:Y:S01]  /*1bd00*/  HMMA.16816.F32.BF16 R12, R4.reuse, R22, R12 ;  /* 0x00000016040c723c */ /* 0x048fe2000004180c */
[----:B------:R-:W-:Y:S02]  /*1bd10*/  IMAD.MOV.U32 R19, RZ, RZ, R22 ;  /* 0x000000ffff137224 */ /* 0x000fe400078e0016 */
[----:B------:R-:W-:Y:S11]  /*1bd20*/  IMAD.MOV.U32 R18, RZ, RZ, R23 ;  /* 0x000000ffff127224 */ /* 0x000ff600078e0017 */
[----:B------:R-:W-:Y:S09]  /*1bd30*/  @!UPT UIADD3 URZ, URZ, URZ, URZ ;  /* 0x0000003f3f3ff290 */ /* 0x000ff2000fffe03f */
[----:B------:R-:W-:Y:S01]  /*1bd40*/  STL.64 [R1+0x270], R12 ;  /* 0x0002700c01007387 */ /* 0x000fe20000100a00 */
[----:B------:R0:W-:Y:S03]  /*1bd50*/  STL.64 [R1+0x278], R14 ;  /* 0x0002780e01007387 */ /* 0x0001e60000100a00 */
[----:B0-----:R-:W3:Y:S01]  /*1bd60*/  LDL.LU.64 R14, [R1+0x1328] ;  /* 0x00132800010e7983 */ /* 0x001ee20000300a00 */
[----:B------:R-:W3:Y:S02]  /*1bd70*/  LDL.LU.64 R12, [R1+0x1320] ;  /* 0x00132000010c7983 */ /* 0x000ee40000300a00 */
[----:B------:R-:W3:Y:S02]  /*1bd80*/  LDL.LU.64 R22, [R1+0x1318] ;  /* 0x0013180001167983 */ /* 0x000ee40000300a00 */
[----:B------:R-:W-:Y:S01]  /*1bd90*/  STL.64 [R1+0x12d0], R18 ;  /* 0x0012d01201007387 */ /* 0x000fe20000100a00 */
[----:B------:R0:W-:Y:S04]  /*1bda0*/  STL.64 [R1+0x12c8], R16 ;  /* 0x0012c81001007387 */ /* 0x0001e80000100a00 */
[----:B0-----:R-:W2:Y:S01]  /*1bdb0*/  LDL.LU R16, [R1+0x6b0] ;  /* 0x0006b00001107983 */ /* 0x001ea20000300800 */
[----:B------:R-:W2:Y:S02]  /*1bdc0*/  LDL.LU R17, [R1+0x6b4] ;  /* 0x0006b40001117983 */ /* 0x000ea40000300800 */
[----:B------:R-:W2:Y:S02]  /*1bdd0*/  LDL.LU R18, [R1+0x6b8] ;  /* 0x0006b80001127983 */ /* 0x000ea40000300800 */
[----:B------:R-:W2:Y:S01]  /*1bde0*/  LDL.LU R19, [R1+0x6bc] ;  /* 0x0006bc0001137983 */ /* 0x000ea20000300800 */
        /* <DEDUP_REMOVED lines=8> */
[----:B------:R-:W3:Y:S02]  /*1be70*/  LDL.LU R21, [R1+0x1300] ;  /* 0x0013000001157983 */ /* 0x000ee40000300800 */
[----:B--2---:R-:W-:Y:S01]  /*1be80*/  STL.64 [R1+0x1288], R26 ;  /* 0x0012881a01007387 */ /* 0x004fe20000100a00 */
[----:B------:R0:W-:Y:S04]  /*1be90*/  STL.64 [R1+0x1280], R24 ;  /* 0x0012801801007387 */ /* 0x0001e80000100a00 */
[----:B0-----:R-:W3:Y:S01]  /*1bea0*/  LDL.LU R24, [R1+0x710] ;  /* 0x0007100001187983 */ /* 0x001ee20000300800 */
[----:B------:R-:W3:Y:S02]  /*1beb0*/  LDL.LU R25, [R1+0x714] ;  /* 0x0007140001197983 */ /* 0x000ee40000300800 */
[----:B------:R-:W3:Y:S02]  /*1bec0*/  LDL.LU R26, [R1+0x718] ;  /* 0x00071800011a7983 */ /* 0x000ee40000300800 */
[----:B------:R-:W3:Y:S02]  /*1bed0*/  LDL.LU R27, [R1+0x71c] ;  /* 0x00071c00011b7983 */ /* 0x000ee40000300800 */
[C---:B---3--:R-:W-:Y:S11]  /*1bee0*/  HMMA.16816.F32.BF16 R24, R4.reuse, R14, R24 ;  /* 0x0000000e0418723c */ /* 0x048ff60000041818 */
[----:B------:R-:W-:Y:S11]  /*1bef0*/  @!UPT UIADD3 URZ, URZ, URZ, URZ ;  /* 0x0000003f3f3ff290 */ /* 0x000ff6000fffe03f */
[----:B------:R-:W-:Y:S01]  /*1bf00*/  @!UPT UIADD3 URZ, URZ, URZ, URZ ;  /* 0x0000003f3f3ff290 */ /* 0x000fe2000fffe03f */
[----:B------:R0:W-:Y:S01]  /*1bf10*/  STL.64 [R1+0x290], R24 ;  /* 0x0002901801007387 */ /* 0x0001e20000100a00 */
[----:B------:R-:W-:Y:S02]  /*1bf20*/  STL.64 [R1+0x298], R26 ;  /* 0x0002981a01007387 */ /* 0x000fe40000100a00 */
[----:B0-----:R-:W-:Y:S02]  /*1bf30*/  IMAD.MOV.U32 R25, RZ, RZ, R14 ;  /* 0x000000ffff197224 */ /* 0x001fe400078e000e */
[----:B------:R-:W-:Y:S02]  /*1bf40*/  IMAD.MOV.U32 R24, RZ, RZ, R15 ;  /* 0x000000ffff187224 */ /* 0x000fe400078e000f */
[----:B------:R-:W4:Y:S02]  /*1bf50*/  LDL.LU.64 R14, [R1+0x12f8] ;  /* 0x0012f800010e7983 */ /* 0x000f240000300a00 */
[C---:B----4-:R-:W-:Y:S02]  /*1bf60*/  HMMA.16816.F32.BF16 R12, R4.reuse, R14, R8 ;  /* 0x0000000e040c723c */ /* 0x050fe40000041808 */
[----:B------:R-:W2:Y:S11]  /*1bf70*/  LDL.LU.64 R10, [R1+0x12f0] ;  /* 0x0012f000010a7983 */ /* 0x000eb60000300a00 */
[----:B------:R-:W-:Y:S10]  /*1bf80*/  @!UPT UIADD3 URZ, URZ, URZ, URZ ;  /* 0x0000003f3f3ff290 */ /* 0x000ff4000fffe03f */
[----:B------:R-:W-:Y:S01]  /*1bf90*/  STL.64 [R1+0x3d0], R12 ;  /* 0x0003d00c01007387 */ /* 0x000fe20000100a00 */
[----:B------:R0:W-:Y:S03]  /*1bfa0*/  STL.64 [R1+0x3d8], R14 ;  /* 0x0003d80e01007387 */ /* 0x0001e60000100a00 */
[----:B0-----:R-:W3:Y:S01]  /*1bfb0*/  LDL.LU.64 R14, [R1+0x12e8] ;  /* 0x0012e800010e7983 */ /* 0x001ee20000300a00 */
[----:B------:R-:W3:Y:S02]  /*1bfc0*/  LDL.LU.64 R12, [R1+0x12e0] ;  /* 0x0012e000010c7983 */ /* 0x000ee40000300a00 */
[----:B--2---:R-:W-:Y:S01]  /*1bfd0*/  IMAD.MOV.U32 R29, RZ, RZ, R11 ;  /* 0x000000ffff1d7224 */ /* 0x004fe200078e000b */
[C---:B---3--:R-:W-:Y:S11]  /*1bfe0*/  HMMA.16816.F32.BF16 R12, R4.reuse, R10, R12 ;  /* 0x0000000a040c723c */ /* 0x048ff6000004180c */
[----:B------:R-:W-:Y:S11]  /*1bff0*/  @!UPT UIADD3 URZ, URZ, URZ, URZ ;  /* 0x0000003f3f3ff290 */ /* 0x000ff6000fffe03f */
[----:B------:R-:W-:Y:S01]  /*1c000*/  @!UPT UIADD3 URZ, URZ, URZ, URZ ;  /* 0x0000003f3f3ff290 */ /* 0x000fe2000fffe03f */
[----:B------:R-:W-:Y:S01]  /*1c010*/  STL.64 [R1+0x400], R12 ;  /* 0x0004000c01007387 */ /* 0x000fe20000100a00 */
[----:B------:R0:W-:Y:S02]  /*1c020*/  STL.64 [R1+0x408], R14 ;  /* 0x0004080e01007387 */ /* 0x0001e40000100a00 */
[----:B0-----:R-:W-:Y:S02]  /*1c030*/  IMAD.MOV.U32 R15, RZ, RZ, R10 ;  /* 0x000000ffff0f7224 */ /* 0x001fe400078e000a */
[----:B------:R-:W2:Y:S02]  /*1c040*/  LDL.LU.64 R10, [R1+0x12d8] ;  /* 0x0012d800010a7983 */ /* 0x000ea40000300a00 */
[----:B--2---:R-:W-:Y:S01]  /*1c050*/  HMMA.16816.F32.BF16 R16, R4, R10, R16 ;  /* 0x0000000a0410723c */ /* 0x004fe20000041810 */
[----:B------:R-:W-:Y:S11]  /*1c060*/  IMAD.MOV.U32 R14, RZ, RZ, R11 ;  /* 0x000000ffff0e7224 */ /* 0x000ff600078e000b */
[----:B------:R-:W-:Y:S11]  /*1c070*/  @!UPT UIADD3 URZ, URZ, URZ, URZ ;  /* 0x0000003f3f3ff290 */ /* 0x000ff6000fffe03f */
[----:B------:R-:W-:Y:S01]  /*1c080*/  STL.64 [R1+0x530], R16 ;  /* 0x0005301001007387 */ /* 0x000fe20000100a00 */
[----:B------:R0:W-:Y:S03]  /*1c090*/  STL.64 [R1+0x538], R18 ;  /* 0x0005381201007387 */ /* 0x0001e60000100a00 */
[----:B0-----:R-:W2:Y:S01]  /*1c0a0*/  LDL.LU.64 R18, [R1+0x12d0] ;  /* 0x0012d00001127983 */ /* 0x001ea20000300a00 */
[----:B------:R-:W3:Y:S02]  /*1c0b0*/  LDL.LU.64 R16, [R1+0x12c8] ;  /* 0x0012c80001107983 */ /* 0x000ee40000300a00 */
[----:B------:R-:W4:Y:S02]  /*1c0c0*/  LDL.LU.64 R10, [R1+0x12c0] ;  /* 0x0012c000010a7983 */ /* 0x000f240000300a00 */
[----:B------:R-:W2:Y:S01]  /*1c0d0*/  LDL.LU.64 R8, [R1+0x12b8] ;  /* 0x0012b80001087983 */ /* 0x000ea20000300a00 */
[----:B------:R-:W2:Y:S01]  /*1c0e0*/  LDL.LU R12, [R1+0xe74] ;  /* 0x000e7400010c7983 */ /* 0x000ea20000300800 */
[----:B------:R-:W2:Y:S02]  /*1c0f0*/  LDL.LU R13, [R1+0xecc] ;  /* 0x000ecc00010d7983 */ /* 0x000ea40000300800 */
[----:B------:R-:W-:Y:S01]  /*1c100*/  STL.64 [R1+0x1198], R14 ;  /* 0x0011980e01007387 */ /* 0x000fe20000100a00 */
[----:B--2---:R0:W-:Y:S04]  /*1c110*/  STL.64 [R1+0x1190], R12 ;  /* 0x0011900c01007387 */ /* 0x0041e80000100a00 */
[----:B0-----:R-:W2:Y:S01]  /*1c120*/  LDL.LU R12, [R1+0xf78] ;  /* 0x000f7800010c7983 */ /* 0x001ea20000300800 */
[----:B------:R-:W2:Y:S02]  /*1c130*/  LDL.LU R13, [R1+0x1020] ;  /* 0x00102000010d7983 */ /* 0x000ea40000300800 */
[----:B------:R-:W-:-:S02]  /*1c140*/  IMAD.MOV.U32 R14, RZ, RZ, R25 ;  /* 0x000000ffff0e7224 */ /* 0x000fc400078e0019 */
[----:B------:R-:W-:-:S05]  /*1c150*/  IMAD.MOV.U32 R15, RZ, RZ, R24 ;  /* 0x000000ffff0f7224 */ /* 0x000fca00078e0018 */
[----:B------:R-:W-:Y:S04]  /*1c160*/  STL.64 [R1+0x11b8], R14 ;  /* 0x0011b80e01007387 */ /* 0x000fe80000100a00 */
[----:B--2---:R0:W-:Y:S04]  /*1c170*/  STL.64 [R1+0x11b0], R12 ;  /* 0x0011b00c01007387 */ /* 0x0041e80000100a00 */
[----:B0-----:R-:W2:Y:S01]  /*1c180*/  LDL.LU R12, [R1+0x800] ;  /* 0x00080000010c7983 */ /* 0x001ea20000300800 */
[----:B------:R-:W2:Y:S02]  /*1c190*/  LDL.LU R13, [R1+0x804] ;  /* 0x00080400010d7983 */ /* 0x000ea40000300800 */
[----:B------:R-:W2:Y:S02]  /*1c1a0*/  LDL.LU R14, [R1+0x808] ;  /* 0x00080800010e7983 */ /* 0x000ea40000300800 */
[----:B------:R-:W2:Y:S02]  /*1c1b0*/  LDL.LU R15, [R1+0x80c] ;  /* 0x00080c00010f7983 */ /* 0x000ea40000300800 */
[----:B--2---:R0:W-:Y:S01]  /*1c1c0*/  STL.64 [R1+0x11c8], R14 ;  /* 0x0011c80e01007387 */ /* 0x0041e20000100a00 */
[----:B------:R1:W-:Y:S02]  /*1c1d0*/  STL.64 [R1+0x11c0], R12 ;  /* 0x0011c00c01007387 */ /* 0x0003e40000100a00 */
[----:B0-----:R-:W-:-:S02]  /*1c1e0*/  IMAD.MOV.U32 R14, RZ, RZ, R19 ;  /* 0x000000ffff0e7224 */ /* 0x001fc400078e0013 */
[----:B------:R-:W-:-:S05]  /*1c1f0*/  IMAD.MOV.U32 R15, RZ, RZ, R18 ;  /* 0x000000ffff0f7224 */ /* 0x000fca00078e0012 */
[----:B------:R0:W-:Y:S01]  /*1c200*/  STL.64 [R1+0x11e0], R14 ;  /* 0x0011e00e01007387 */ /* 0x0001e20000100a00 */
[----:B-1----:R-:W2:Y:S02]  /*1c210*/  LDL.LU R12, [R1+0x820] ;  /* 0x00082000010c7983 */ /* 0x002ea40000300800 */
[----:B------:R-:W2:Y:S01]  /*1c220*/  LDL.LU R13, [R1+0x824] ;  /* 0x00082400010d7983 */ /* 0x000ea20000300800 */
[----:B0-----:R-:W2:Y:S01]  /*1c230*/  LDL.LU R14, [R1+0x828] ;  /* 0x00082800010e7983 */ /* 0x001ea20000300800 */
[----:B------:R-:W2:Y:S03]  /*1c240*/  LDL.LU R15, [R1+0x82c] ;  /* 0x00082c00010f7983 */ /* 0x000ea60000300800 */
[----:B--2---:R3:W-:Y:S01]  /*1c250*/  STL.64 [R1+0x11f0], R14 ;  /* 0x0011f00e01007387 */ /* 0x0047e20000100a00 */
[----:B------:R-:W-:Y:S02]  /*1c260*/  STL.64 [R1+0x11e8], R12 ;  /* 0x0011e80c01007387 */ /* 0x000fe40000100a00 */
[----:B---3--:R-:W-:-:S02]  /*1c270*/  IMAD.MOV.U32 R14, RZ, RZ, R17 ;  /* 0x000000ffff0e7224 */ /* 0x008fc400078e0011 */
[----:B------:R-:W-:-:S05]  /*1c280*/  IMAD.MOV.U32 R15, RZ, RZ, R16 ;  /* 0x000000ffff0f7224 */ /* 0x000fca00078e0010 */
[----:B------:R0:W-:Y:S02]  /*1c290*/  STL.64 [R1+0x1208], R14 ;  /* 0x0012080e01007387 */ /* 0x0001e40000100a00 */
[----:B0-----:R-:W-:Y:S02]  /*1c2a0*/  IMAD.MOV.U32 R14, RZ, RZ, R21 ;  /* 0x000000ffff0e7224 */ /* 0x001fe400078e0015 */
[----:B----4-:R-:W-:-:S05]  /*1c2b0*/  IMAD.MOV.U32 R15, RZ, RZ, R11 ;  /* 0x000000ffff0f7224 */ /* 0x010fca00078e000b */
[----:B------:R-:W-:Y:S01]  /*1c2c0*/  STL.64 [R1+0x1220], R14 ;  /* 0x0012200e01007387 */ /* 0x000fe20000100a00 */
[----:B------:R-:W2:Y:S02]  /*1c2d0*/  LDL.LU R17, [R1+0xed0] ;  /* 0x000ed00001117983 */ /* 0x000ea40000300800 */
[----:B------:R-:W3:Y:S02]  /*1c2e0*/  LDL.LU R18, [R1+0xf7c] ;  /* 0x000f7c0001127983 */ /* 0x000ee40000300800 */
[----:B------:R-:W3:Y:S02]  /*1c2f0*/  LDL.LU R19, [R1+0xf80] ;  /* 0x000f800001137983 */ /* 0x000ee40000300800 */
[----:B---3--:R-:W-:Y:S01]  /*1c300*/  STL.64 [R1+0x11a8], R18 ;  /* 0x0011a81201007387 */ /* 0x008fe20000100a00 */
[----:B--2---:R0:W-:Y:S02]  /*1c310*/  STL [R1+0x11a0], R17 ;  /* 0x0011a01101007387 */ /* 0x0041e40000100800 */
[----:B------:R-:W2:Y:S01]  /*1c320*/  LDL.LU R16, [R1+0x860] ;  /* 0x0008600001107983 */ /* 0x000ea20000300800 */
[----:B0-----:R-:W2:Y:S01]  /*1c330*/  LDL.LU R17, [R1+0x864] ;  /* 0x0008640001117983 */ /* 0x001ea20000300800 */
[----:B------:R-:W3:Y:S02]  /*1c340*/  LDL.LU R18, [R1+0x868] ;  /* 0x0008680001127983 */ /* 0x000ee40000300800 */
[----:B------:R-:W3:Y:S02]  /*1c350*/  LDL.LU R19, [R1+0x86c] ;  /* 0x00086c0001137983 */ /* 0x000ee40000300800 */
[----:B------:R-:W-:-:S02]  /*1c360*/  IMAD.MOV.U32 R14, RZ, RZ, R10 ;  /* 0x000000ffff0e7224 */ /* 0x000fc400078e000a */
[----:B------:R-:W-:-:S05]  /*1c370*/  IMAD.MOV.U32 R15, RZ, RZ, R9 ;  /* 0x000000ffff0f7224 */ /* 0x000fca00078e0009 */
[----:B------:R-:W-:Y:S04]  /*1c380*/  STL.64 [R1+0x1238], R14 ;  /* 0x0012380e01007387 */ /* 0x000fe80000100a00 */
[----:B---3--:R-:W-:Y:S01]  /*1c390*/  STL.64 [R1+0x11d8], R18 ;  /* 0x0011d81201007387 */ /* 0x008fe20000100a00 */
[----:B--2---:R0:W-:Y:S03]  /*1c3a0*/  STL.64 [R1+0x11d0], R16 ;  /* 0x0011d01001007387 */ /* 0x0041e60000100a00 */
[----:B0-----:R-:W2:Y:S01]  /*1c3b0*/  LDL.LU R16, [R1+0x810] ;  /* 0x0008100001107983 */ /* 0x001ea20000300800 */
[----:B------:R-:W2:Y:S02]  /*1c3c0*/  LDL.LU R17, [R1+0x814] ;  /* 0x0008140001117983 */ /* 0x000ea40000300800 */
[----:B------:R-:W3:Y:S02]  /*1c3d0*/  LDL.LU R18, [R1+0x818] ;  /* 0x0008180001127983 */ /* 0x000ee40000300800 */
[----:B------:R-:W3:Y:S02]  /*1c3e0*/  LDL.LU R19, [R1+0x81c] ;  /* 0x00081c0001137983 */ /* 0x000ee40000300800 */
[----:B------:R-:W-:-:S02]  /*1c3f0*/  IMAD.MOV.U32 R14, RZ, RZ, R8 ;  /* 0x000000ffff0e7224 */ /* 0x000fc400078e0008 */
[----:B------:R-:W-:-:S05]  /*1c400*/  IMAD.MOV.U32 R15, RZ, RZ, R3 ;  /* 0x000000ffff0f7224 */ /* 0x000fca00078e0003 */
[----:B------:R0:W-:Y:S02]  /*1c410*/  STL.64 [R1+0x1250], R14 ;  /* 0x0012500e01007387 */ /* 0x0001e40000100a00 */
[----:B0-----:R-:W-:Y:S02]  /*1c420*/  IMAD.MOV.U32 R14, RZ, RZ, R2 ;  /* 0x000000ffff0e7224 */ /* 0x001fe400078e0002 */
[----:B------:R-:W-:Y:S01]  /*1c430*/  IMAD.MOV.U32 R15, RZ, RZ, R0 ;  /* 0x000000ffff0f7224 */ /* 0x000fe200078e0000 */
[----:B---3--:R-:W-:Y:S01]  /*1c440*/  STL.64 [R1+0x1200], R18 ;  /* 0x0012001201007387 */ /* 0x008fe20000100a00 */
[----:B--2---:R0:W-:Y:S03]  /*1c450*/  STL.64 [R1+0x11f8], R16 ;  /* 0x0011f81001007387 */ /* 0x0041e60000100a00 */
[----:B0-----:R-:W2:Y:S01]  /*1c460*/  LDL.LU R16, [R1+0x830] ;  /* 0x0008300001107983 */ /* 0x001ea20000300800 */
[----:B------:R-:W2:Y:S02]  /*1c470*/  LDL.LU R17, [R1+0x834] ;  /* 0x0008340001117983 */ /* 0x000ea40000300800 */
[----:B------:R-:W3:Y:S02]  /*1c480*/  LDL.LU R18, [R1+0x838] ;  /* 0x0008380001127983 */ /* 0x000ee40000300800 */
[----:B------:R-:W3:Y:S01]  /*1c490*/  LDL.LU R19, [R1+0x83c] ;  /* 0x00083c0001137983 */ /* 0x000ee20000300800 */
[----:B------:R-:W-:Y:S01]  /*1c4a0*/  STL.64 [R1+0x1278], R14 ;  /* 0x0012780e01007387 */ /* 0x000fe20000100a00 */
[----:B------:R-:W4:Y:S02]  /*1c4b0*/  LDL.LU R8, [R1+0x1b0] ;  /* 0x0001b00001087983 */ /* 0x000f240000300800 */
[----:B------:R-:W4:Y:S02]  /*1c4c0*/  LDL.LU R9, [R1+0x1b4] ;  /* 0x0001b40001097983 */ /* 0x000f240000300800 */
[----:B------:R-:W2:Y:S01]  /*1c4d0*/  LDL.LU R10, [R1+0x1b8] ;  /* 0x0001b800010a7983 */ /* 0x000ea20000300800 */
[----:B------:R-:W2:Y:S04]  /*1c4e0*/  LDL.LU R11, [R1+0x1bc] ;  /* 0x0001bc00010b7983 */ /* 0x000ea80000300800 */
[----:B--2---:R-:W-:Y:S01]  /*1c4f0*/  STL.64 [R1+0x1298], R10 ;  /* 0x0012980a01007387 */ /* 0x004fe20000100a00 */
[----:B----4-:R0:W-:Y:S03]  /*1c500*/  STL.64 [R1+0x1290], R8 ;  /* 0x0012900801007387 */ /* 0x0101e60000100a00 */
[----:B0-----:R-:W2:Y:S01]  /*1c510*/  LDL.LU R8, [R1+0x250] ;  /* 0x0002500001087983 */ /* 0x001ea20000300800 */
[----:B------:R-:W2:Y:S02]  /*1c520*/  LDL.LU R9, [R1+0x254] ;  /* 0x0002540001097983 */ /* 0x000ea40000300800 */
[----:B------:R-:W4:Y:S02]  /*1c530*/  LDL.LU R10, [R1+0x258] ;  /* 0x00025800010a7983 */ /* 0x000f240000300800 */
[----:B------:R-:W4:Y:S02]  /*1c540*/  LDL.LU R11, [R1+0x25c] ;  /* 0x00025c00010b7983 */ /* 0x000f240000300800 */
[----:B----4-:R0:W-:Y:S01]  /*1c550*/  STL.64 [R1+0x12a8], R10 ;  /* 0x0012a80a01007387 */ /* 0x0101e20000100a00 */
[----:B--2---:R-:W-:Y:S03]  /*1c560*/  STL.64 [R1+0x12a0], R8 ;  /* 0x0012a00801007387 */ /* 0x004fe60000100a00 */
[----:B0-----:R-:W2:Y:S01]  /*1c570*/  LDL.LU.64 R10, [R1+0x58] ;  /* 0x00005800010a7983 */ /* 0x001ea20000300a00 */
[----:B------:R-:W4:Y:S03]  /*1c580*/  LDL.LU.64 R26, [R1+0x48] ;  /* 0x00004800011a7983 */ /* 0x000f260000300a00 */
[----:B----4-:R0:W-:Y:S01]  /*1c590*/  STL.64 [R1+0x12b0], R26 ;  /* 0x0012b01a01007387 */ /* 0x0101e20000100a00 */
[----:B------:R-:W2:Y:S02]  /*1c5a0*/  LDL.LU R24, [R1+0x260] ;  /* 0x0002600001187983 */ /* 0x000ea40000300800 */
[----:B------:R-:W2:Y:S01]  /*1c5b0*/  LDL.LU R25, [R1+0x264] ;  /* 0x0002640001197983 */ /* 0x000ea20000300800 */
[----:B0-----:R-:W2:Y:S01]  /*1c5c0*/  LDL.LU R26, [R1+0x268] ;  /* 0x00026800011a7983 */ /* 0x001ea20000300800 */
[----:B------:R-:W2:Y:S02]  /*1c5d0*/  LDL.LU R27, [R1+0x26c] ;  /* 0x00026c00011b7983 */ /* 0x000ea40000300800 */
[----:B------:R-:W4:Y:S02]  /*1c5e0*/  LDL.LU R12, [R1+0x240] ;  /* 0x00024000010c7983 */ /* 0x000f240000300800 */
[----:B------:R-:W4:Y:S01]  /*1c5f0*/  LDL.LU R13, [R1+0x244] ;  /* 0x00024400010d7983 */ /* 0x000f220000300800 */
[----:B------:R-:W4:Y:S01]  /*1c600*/  LDL.LU R14, [R1+0x248] ;  /* 0x00024800010e7983 */ /* 0x000f220000300800 */
[----:B------:R-:W4:Y:S02]  /*1c610*/  LDL.LU R15, [R1+0x24c] ;  /* 0x00024c00010f7983 */ /* 0x000f240000300800 */
[----:B---3--:R-:W-:Y:S02]  /*1c620*/  STL.64 [R1+0x1218], R18 ;  /* 0x0012181201007387 */ /* 0x008fe40000100a00 */
[----:B------:R0:W-:Y:S02]  /*1c630*/  STL.64 [R1+0x1210], R16 ;  /* 0x0012101001007387 */ /* 0x0001e40000100a00 */
        /* <DEDUP_REMOVED lines=9> */
[----:B------:R-:W3:Y:S01]  /*1c6d0*/  LDL.LU R19, [R1+0x7cc] ;  /* 0x0007cc0001137983 */ /* 0x000ee20000300800 */
[----:B------:R-:W-:Y:S01]  /*1c6e0*/  HMMA.16816.F32.BF16 R24, R4, R10, R24 ;  /* 0x0000000a0418723c */ /* 0x000fe20000041818 */
[----:B---3--:R-:W-:Y:S01]  /*1c6f0*/  STL.64 [R1+0x1248], R18 ;  /* 0x0012481201007387 */ /* 0x008fe20000100a00 */
[----:B--2---:R0:W-:Y:S03]  /*1c700*/  STL.64 [R1+0x1240], R16 ;  /* 0x0012401001007387 */ /* 0x0041e60000100a00 */
[----:B0-----:R-:W2:Y:S01]  /*1c710*/  LDL.LU R16, [R1+0x7d0] ;  /* 0x0007d00001107983 */ /* 0x001ea20000300800 */
[----:B------:R-:W2:Y:S02]  /*1c720*/  LDL.LU R17, [R1+0x7d4] ;  /* 0x0007d40001117983 */ /* 0x000ea40000300800 */
[----:B------:R-:W3:Y:S02]  /*1c730*/  LDL.LU R18, [R1+0x7d8] ;  /* 0x0007d80001127983 */ /* 0x000ee40000300800 */
[----:B------:R-:W3:Y:S02]  /*1c740*/  LDL.LU R19, [R1+0x7dc] ;  /* 0x0007dc0001137983 */ /* 0x000ee40000300800 */
[----:B------:R-:W-:-:S02]  /*1c750*/  IMAD.MOV.U32 R28, RZ, RZ, R10 ;  /* 0x000000ffff1c7224 */ /* 0x000fc400078e000a */
[----:B------:R-:W-:Y:S01]  /*1c760*/  IMAD.MOV.U32 R0, RZ, RZ, R11 ;  /* 0x000000ffff007224 */ /* 0x000fe200078e000b */
[----:B---3--:R-:W-:Y:S01]  /*1c770*/  STL.64 [R1+0x1260], R18 ;  /* 0x0012601201007387 */ /* 0x008fe20000100a00 */
[----:B--2---:R0:W-:Y:S03]  /*1c780*/  STL.64 [R1+0x1258], R16 ;  /* 0x0012581001007387 */ /* 0x0041e60000100a00 */
[----:B0-----:R-:W2:Y:S01]  /*1c790*/  LDL.LU R16, [R1+0x7e0] ;  /* 0x0007e00001107983 */ /* 0x001ea20000300800 */
[----:B------:R-:W2:Y:S02]  /*1c7a0*/  LDL.LU R17, [R1+0x7e4] ;  /* 0x0007e40001117983 */ /* 0x000ea40000300800 */
[----:B------:R-:W2:Y:S02]  /*1c7b0*/  LDL.LU R18, [R1+0x7e8] ;  /* 0x0007e80001127983 */ /* 0x000ea40000300800 */
[----:B------:R-:W2:Y:S01]  /*1c7c0*/  LDL.LU R19, [R1+0x7ec] ;  /* 0x0007ec0001137983 */ /* 0x000ea20000300800 */
[----:B------:R-:W3:Y:S01]  /*1c7d0*/  LDL.LU R21, [R1+0x1024] ;  /* 0x0010240001157983 */ /* 0x000ee20000300800 */
[----:B------:R-:W-:Y:S02]  /*1c7e0*/  STL.64 [R1+0x260], R24 ;  /* 0x0002601801007387 */ /* 0x000fe40000100a00 */
[----:B------:R0:W-:Y:S02]  /*1c7f0*/  STL.64 [R1+0x268], R26 ;  /* 0x0002681a01007387 */ /* 0x0001e40000100a00 */
[----:B0-----:R-:W2:Y:S01]  /*1c800*/  LDL.LU.64 R26, [R1+0x12b0] ;  /* 0x0012b000011a7983 */ /* 0x001ea20000300a00 */
[----:B------:R-:W2:Y:S02]  /*1c810*/  LDL.LU.64 R10, [R1+0x12a8] ;  /* 0x0012a800010a7983 */ /* 0x000ea40000300a00 */
[----:B------:R-:W2:Y:S02]  /*1c820*/  LDL.LU.64 R8, [R1+0x12a0] ;  /* 0x0012a00001087983 */ /* 0x000ea40000300a00 */
        /* <DEDUP_REMOVED lines=8> */
[----:B------:R-:W4:Y:S02]  /*1c8b0*/  LDL.LU.64 R26, [R1+0x1288] ;  /* 0x00128800011a7983 */ /* 0x000f240000300a00 */
[----:B------:R-:W2:Y:S01]  /*1c8c0*/  LDL.LU.64 R24, [R1+0x1280] ;  /* 0x0012800001187983 */ /* 0x000ea20000300a00 */
[C---:B----4-:R-:W-:Y:S08]  /*1c8d0*/  HMMA.16816.F32.BF16 R12, R4.reuse, R26, R12 ;  /* 0x0000001a040c723c */ /* 0x050ff0000004180c */
[----:B--2---:R-:W-:Y:S11]  /*1c8e0*/  HMMA.16816.F32.BF16 R4, R4, R22, R8 ;  /* 0x000000160404723c */ /* 0x004ff60000041808 */
[----:B------:R-:W-:Y:S04]  /*1c8f0*/  @!UPT UIADD3 URZ, URZ, URZ, URZ ;  /* 0x0000003f3f3ff290 */ /* 0x000fe8000fffe03f */
[----:B------:R-:W-:Y:S01]  /*1c900*/  STL.64 [R1+0xa00], R12 ;  /* 0x000a000c01007387 */ /* 0x000fe20000100a00 */
[----:B------:R0:W-:Y:S03]  /*1c910*/  STL.64 [R1+0xa08], R14 ;  /* 0x000a080e01007387 */ /* 0x0001e60000100a00 */
[----:B0-----:R-:W2:Y:S01]  /*1c920*/  LDL.LU.64 R14, [R1+0x1278] ;  /* 0x00127800010e7983 */ /* 0x001ea20000300a00 */
[----:B------:R0:W-:Y:S03]  /*1c930*/  STL.64 [R1+0x1148], R26 ;  /* 0x0011481a01007387 */ /* 0x0001e60000100a00 */
[----:B0-----:R-:W4:Y:S01]  /*1c940*/  LDL.LU R26, [R1+0xc8] ;  /* 0x0000c800011a7983 */ /* 0x001f220000300800 */
[----:B------:R-:W2:Y:S02]  /*1c950*/  LDL.LU.64 R10, [R1+0x1270] ;  /* 0x00127000010a7983 */ /* 0x000ea40000300a00 */
[----:B------:R-:W2:Y:S02]  /*1c960*/  LDL.LU.64 R8, [R1+0x1268] ;  /* 0x0012680001087983 */ /* 0x000ea40000300a00 */
[----:B------:R-:W-:Y:S01]  /*1c970*/  STL.64 [R1+0x9e0], R4 ;  /* 0x0009e00401007387 */ /* 0x000fe20000100a00 */
[----:B------:R-:W-:Y:S01]  /*1c980*/  STL.64 [R1+0x9e8], R6 ;  /* 0x0009e80601007387 */ /* 0x000fe20000100a00 */
[C---:B--2---:R-:W-:Y:S03]  /*1c990*/  HMMA.16816.F32.BF16 R12, R8.reuse, R14, R16 ;  /* 0x0000000e080c723c */ /* 0x044fe60000041810 */
[----:B------:R-:W2:Y:S01]  /*1c9a0*/  LDL.LU.64 R18, [R1+0x1260] ;  /* 0x0012600001127983 */ /* 0x000ea20000300a00 */
[----:B------:R-:W2:Y:S11]  /*1c9b0*/  LDL.LU.64 R16, [R1+0x1258] ;  /* 0x0012580001107983 */ /* 0x000eb60000300a00 */
[----:B------:R-:W-:Y:S08]  /*1c9c0*/  @!UPT UIADD3 URZ, URZ, URZ, URZ ;  /* 0x0000003f3f3ff290 */ /* 0x000ff0000fffe03f */
        /* <DEDUP_REMOVED lines=24> */
[----:B--2---:R-:W-:Y:S02]  /*1cb50*/  HMMA.16816.F32.BF16 R12, R8, R14, R16 ;  /* 0x0000000e080c723c */ /* 0x004fe40000041810 */
[----:B------:R-:W2:Y:S01]  /*1cb60*/  LDL.LU.64 R18, [R1+0x1200] ;  /* 0x0012000001127983 */ /* 0x000ea20000300a00 */
[----:B------:R-:W2:Y:S11]  /*1cb70*/  LDL.LU.64 R16, [R1+0x11f8] ;  /* 0x0011f80001107983 */ /* 0x000eb60000300a00 */
[----:B------:R-:W-:Y:S09]  /*1cb80*/  @!UPT UIADD3 URZ, URZ, URZ, URZ ;  /* 0x0000003f3f3ff290 */ /* 0x000ff2000fffe03f */
[----:B------:R-:W-:Y:S01]  /*1cb90*/  STL.64 [R1+0x1c0], R12 ;  /* 0x0001c00c01007387 */ /* 0x000fe20000100a00 */
[----:B------:R0:W-:Y:S03]  /*1cba0*/  STL.64 [R1+0x1c8], R14 ;  /* 0x0001c80e01007387 */ /* 0x0001e60000100a00 */
[----:B0-----:R-:W4:Y:S01]  /*1cbb0*/  LDL.LU.64 R14, [R1+0x11f0] ;  /* 0x0011f000010e7983 */ /* 0x001f220000300a00 */
[----:B------:R-:W4:Y:S02]  /*1cbc0*/  LDL.LU.64 R12, [R1+0x11e8] ;  /* 0x0011e800010c7983 */ /* 0x000f240000300a00 */
[----:B------:R-:W-:Y:S02]  /*1cbd0*/  IMAD.MOV.U32 R27, RZ, RZ, R25 ;  /* 0x000000ffff1b7224 */ /* 0x000fe400078e0019 */
[----:B------:R-:W-:-:S05]  /*1cbe0*/  IMAD.MOV.U32 R6, RZ, RZ, R24 ;  /* 0x000000ffff067224 */ /* 0x000fca00078e0018 */
[C---:B----4-:R-:W-:Y:S01]  /*1cbf0*/  HMMA.16816.F32.BF16 R24, R8.reuse, R26, R12 ;  /* 0x0000001a0818723c */ /* 0x050fe2000004180c */
[----:B------:R-:W2:Y:S11]  /*1cc00*/  LDL.LU.64 R14, [R1+0x11e0] ;  /* 0x0011e000010e7983 */ /* 0x000eb60000300a00 */
[----:B------:R-:W-:Y:S11]  /*1cc10*/  @!UPT UIADD3 URZ, URZ, URZ, URZ ;  /* 0x0000003f3f3ff290 */ /* 0x000ff6000fffe03f */
[----:B------:R0:W-:Y:S01]  /*1cc20*/  STL.64 [R1+0x1e0], R24 ;  /* 0x0001e01801007387 */ /* 0x0001e20000100a00 */
[----:B------:R-:W-:Y:S03]  /*1cc30*/  STL.64 [R1+0x1e8], R26 ;  /* 0x0001e81a01007387 */ /* 0x000fe60000100a00 */
[----:B0-----:R-:W4:Y:S01]  /*1cc40*/  LDL.LU R24, [R1+0xf88] ;  /* 0x000f880001187983 */ /* 0x001f220000300800 */
[----:B------:R-:W3:Y:S01]  /*1cc50*/  LDL.LU R25, [R1+0x1028] ;  /* 0x0010280001197983 */ /* 0x000ee20000300800 */
[----:B--2---:R-:W-:Y:S02]  /*1cc60*/  HMMA.16816.F32.BF16 R12, R8, R14, R16 ;  /* 0x0000000e080c723c */ /* 0x004fe40000041810 */
[----:B------:R-:W2:Y:S01]  /*1cc70*/  LDL.LU.64 R18, [R1+0x11d8] ;  /* 0x0011d80001127983 */ /* 0x000ea20000300a00 */
[----:B------:R-:W2:Y:S11]  /*1cc80*/  LDL.LU.64 R16, [R1+0x11d0] ;  /* 0x0011d00001107983 */ /* 0x000eb60000300a00 */
[----:B------:R-:W-:Y:S09]  /*1cc90*/  @!UPT UIADD3 URZ, URZ, URZ, URZ ;  /* 0x0000003f3f3ff290 */ /* 0x000ff2000fffe03f */
[----:B------:R-:W-:Y:S01]  /*1cca0*/  STL.64 [R1+0x220], R12 ;  /* 0x0002200c01007387 */ /* 0x000fe20000100a00 */
[----:B------:R0:W-:Y:S03]  /*1ccb0*/  STL.64 [R1+0x228], R14 ;  /* 0x0002280e01007387 */ /* 0x0001e60000100a00 */
[----:B0-----:R-:W2:Y:S01]  /*1ccc0*/  LDL.LU.64 R14, [R1+0x11c8] ;  /* 0x0011c800010e7983 */ /* 0x001ea20000300a00 */
[----:B------:R-:W2:Y:S02]  /*1ccd0*/  LDL.LU.64 R12, [R1+0x11c0] ;  /* 0x0011c000010c7983 */ /* 0x000ea40000300a00 */
[----:B------:R-:W-:-:S07]  /*1cce0*/  IMAD.MOV.U32 R7, RZ, RZ, R20 ;  /* 0x000000ffff077224 */ /* 0x000fce00078e0014 */
[C---:B--2---:R-:W-:Y:S01]  /*1ccf0*/  HMMA.16816.F32.BF16 R4, R8.reuse, R6, R12 ;  /* 0x000000060804723c */ /* 0x044fe2000004180c */
[----:B------:R-:W2:Y:S01]  /*1cd00*/  LDL.LU.64 R14, [R1+0x11b8] ;  /* 0x0011b800010e7983 */ /* 0x000ea20000300a00 */
[----:B------:R-:W2:Y:S11]  /*1cd10*/  LDL.LU.64 R12, [R1+0x11b0] ;  /* 0x0011b000010c7983 */ /* 0x000eb60000300a00 */
[----:B------:R-:W-:Y:S10]  /*1cd20*/  @!UPT UIADD3 URZ, URZ, URZ, URZ ;  /* 0x0000003f3f3ff290 */ /* 0x000ff4000fffe03f */
[----:B------:R2:W-:Y:S01]  /*1cd30*/  STL.64 [R1+0x240], R4 ;  /* 0x0002400401007387 */ /* 0x0005e20000100a00 */
[----:B------:R-:W-:Y:S02]  /*1cd40*/  STL.64 [R1+0x248], R6 ;  /* 0x0002480601007387 */ /* 0x000fe40000100a00 */
[----:B--2---:R-:W-:Y:S02]  /*1cd50*/  IMAD.MOV.U32 R4, RZ, RZ, R13 ;  /* 0x000000ffff047224 */ /* 0x004fe400078e000d */
[----:B------:R-:W-:Y:S02]  /*1cd60*/  IMAD.MOV.U32 R5, RZ, RZ, R12 ;  /* 0x000000ffff057224 */ /* 0x000fe400078e000c */
[----:B------:R-:W-:Y:S01]  /*1cd70*/  HMMA.16816.F32.BF16 R12, R8, R14, R16 ;  /* 0x0000000e080c723c */ /* 0x000fe20000041810 */
[----:B------:R-:W2:Y:S01]  /*1cd80*/  LDL.LU.64 R18, [R1+0x11a8] ;  /* 0x0011a80001127983 */ /* 0x000ea20000300a00 */
[----:B------:R-:W2:Y:S11]  /*1cd90*/  LDL.LU R17, [R1+0x11a0] ;  /* 0x0011a00001117983 */ /* 0x000eb60000300800 */
[----:B------:R-:W-:Y:S10]  /*1cda0*/  @!UPT UIADD3 URZ, URZ, URZ, URZ ;  /* 0x0000003f3f3ff290 */ /* 0x000ff4000fffe03f */
[----:B------:R-:W-:Y:S01]  /*1cdb0*/  STL.64 [R1+0x250], R12 ;  /* 0x0002500c01007387 */ /* 0x000fe20000100a00 */
[----:B------:R0:W-:Y:S03]  /*1cdc0*/  STL.64 [R1+0x258], R14 ;  /* 0x0002580e01007387 */ /* 0x0001e60000100a00 */
[----:B0-----:R-:W2:Y:S01]  /*1cdd0*/  LDL.LU.64 R14, [R1+0x1198] ;  /* 0x00119800010e7983 */ /* 0x001ea20000300a00 */
[----:B------:R-:W2:Y:S02]  /*1cde0*/  LDL.LU.64 R12, [R1+0x1190] ;  /* 0x00119000010c7983 */ /* 0x000ea40000300a00 */
[----:B------:R-:W-:-:S04]  /*1cdf0*/  IMAD.MOV.U32 R20, RZ, RZ, c[0x0][0x18c] ;  /* 0x00006300ff147624 */ /* 0x000fc800078e00ff */
[----:B------:R-:W-:-:S04]  /*1ce00*/  IMAD.SHL.U32 R20, R20, 0x20, RZ ;  /* 0x0000002014147824 */ /* 0x000fc800078e00ff */
[----:B------:R-:W-:-:S05]  /*1ce10*/  IMAD.WIDE R4, R20, 0x2, R4 ;  /* 0x0000000214047825 */ /* 0x000fca00078e0204 */
[----:B------:R-:W-:Y:S01]  /*1ce20*/  STL [R1+0x1020], R4 ;  /* 0x0010200401007387 */ /* 0x000fe20000100800 */
[----:B------:R-:W-:Y:S02]  /*1ce30*/  STL [R1+0xf78], R5 ;  /* 0x000f780501007387 */ /* 0x000fe40000100800 */
[----:B------:R-:W3:Y:S02]  /*1ce40*/  LDL.LU R26, [R1+0xf90] ;  /* 0x000f9000011a7983 */ /* 0x000ee40000300800 */
[----:B------:R-:W3:Y:S01]  /*1ce50*/  LDL.LU R27, [R1+0x102c] ;  /* 0x00102c00011b7983 */ /* 0x000ee20000300800 */
[----:B--2---:R-:W-:-:S04]  /*1ce60*/  LOP3.LUT R13, R13, R12, RZ, 0x3c, !PT ;  /* 0x0000000c0d0d7212 */ /* 0x004fc800078e3cff */
[----:B------:R-:W-:-:S04]  /*1ce70*/  LOP3.LUT R12, R13, R12, RZ, 0x3c, !PT ;  /* 0x0000000c0d0c7212 */ /* 0x000fc800078e3cff */
[----:B------:R-:W-:-:S05]  /*1ce80*/  LOP3.LUT R13, R13, R12, RZ, 0x3c, !PT ;  /* 0x0000000c0d0d7212 */ /* 0x000fca00078e3cff */
[----:B------:R-:W-:-:S05]  /*1ce90*/  IMAD.WIDE R12, R20, 0x2, R12 ;  /* 0x00000002140c7825 */ /* 0x000fca00078e020c */
[----:B------:R0:W-:Y:S01]  /*1cea0*/  STL [R1+0xecc], R12 ;  /* 0x000ecc0c01007387 */ /* 0x0001e20000100800 */
[----:B------:R1:W-:Y:S03]  /*1ceb0*/  STL [R1+0xe74], R13 ;  /* 0x000e740d01007387 */ /* 0x0003e60000100800 */
[----:B0-----:R-:W2:Y:S01]  /*1cec0*/  LDL.LU R12, [R1+0xe78] ;  /* 0x000e7800010c7983 */ /* 0x001ea20000300800 */
[----:B-1----:R-:W2:Y:S02]  /*1ced0*/  LDL.LU R13, [R1+0xed4] ;  /* 0x000ed400010d7983 */ /* 0x002ea40000300800 */
[----:B------:R-:W-:Y:S02]  /*1cee0*/  IMAD.MOV.U32 R4, RZ, RZ, R18 ;  /* 0x000000ffff047224 */ /* 0x000fe400078e0012 */
[----:B------:R-:W-:-:S04]  /*1cef0*/  IMAD.MOV.U32 R5, RZ, RZ, R17 ;  /* 0x000000ffff057224 */ /* 0x000fc800078e0011 */
[----:B------:R-:W-:-:S04]  /*1cf00*/  IMAD.WIDE R4, R20, 0x2, R4 ;  /* 0x0000000214047825 */ /* 0x000fc800078e0204 */
[----:B---3--:R-:W-:Y:S01]  /*1cf10*/  IMAD.MOV.U32 R6, RZ, RZ, R21 ;  /* 0x000000ffff067224 */ /* 0x008fe200078e0015 */
[----:B------:R0:W-:Y:S01]  /*1cf20*/  STL [R1+0xf7c], R4 ;  /* 0x000f7c0401007387 */ /* 0x0001e20000100800 */
[----:B------:R1:W-:Y:S02]  /*1cf30*/  STL [R1+0xed0], R5 ;  /* 0x000ed00501007387 */ /* 0x0003e40000100800 */
[----:B------:R-:W-:-:S04]  /*1cf40*/  IMAD.MOV.U32 R7, RZ, RZ, R19 ;  /* 0x000000ffff077224 */ /* 0x000fc800078e0013 */
[----:B------:R-:W-:Y:S01]  /*1cf50*/  IMAD.WIDE R6, R20, 0x2, R6 ;  /* 0x0000000214067825 */ /* 0x000fe200078e0206 */
[----:B0-----:R-:W3:Y:S03]  /*1cf60*/  LDL.LU R4, [R1+0xed8] ;  /* 0x000ed80001047983 */ /* 0x001ee60000300800 */
[----:B-1----:R-:W3:Y:S02]  /*1cf70*/  LDL.LU R5, [R1+0xf84] ;  /* 0x000f840001057983 */ /* 0x002ee40000300800 */
[----:B------:R-:W-:Y:S02]  /*1cf80*/  STL [R1+0x1024], R6 ;  /* 0x0010240601007387 */ /* 0x000fe40000100800 */
[----:B------:R-:W-:Y:S01]  /*1cf90*/  STL [R1+0xf80], R7 ;  /* 0x000f800701007387 */ /* 0x000fe20000100800 */
[----:B------:R-:W3:Y:S01]  /*1cfa0*/  LDL.LU R16, [R1+0xee4] ;  /* 0x000ee40001107983 */ /* 0x000ee20000300800 */
[----:B------:R-:W3:Y:S02]  /*1cfb0*/  LDL.LU R17, [R1+0xee8] ;  /* 0x000ee80001117983 */ /* 0x000ee40000300800 */
[----:B------:R-:W3:Y:S02]  /*1cfc0*/  LDL.LU R18, [R1+0xf94] ;  /* 0x000f940001127983 */ /* 0x000ee40000300800 */
[----:B------:R-:W3:Y:S01]  /*1cfd0*/  LDL.LU R19, [R1+0xf98] ;  /* 0x000f980001137983 */ /* 0x000ee20000300800 */
        /* <DEDUP_REMOVED lines=8> */
[----:B-1----:R-:W2:Y:S01]  /*1d060*/  LDL.LU R13, [R1+0xedc] ;  /* 0x000edc00010d7983 */ /* 0x002ea20000300800 */
[----:B---3--:R-:W-:-:S04]  /*1d070*/  LOP3.LUT R5, R5, R4, RZ, 0x3c, !PT ;  /* 0x0000000405057212 */ /* 0x008fc800078e3cff */
[----:B------:R-:W-:-:S04]  /*1d080*/  LOP3.LUT R4, R5, R4, RZ, 0x3c, !PT ;  /* 0x0000000405047212 */ /* 0x000fc800078e3cff */
[----:B------:R-:W-:-:S05]  /*1d090*/  LOP3.LUT R5, R5, R4, RZ, 0x3c, !PT ;  /* 0x0000000405057212 */ /* 0x000fca00078e3cff */
[----:B------:R-:W-:-:S05]  /*1d0a0*/  IMAD.WIDE R4, R20, 0x2, R4 ;  /* 0x0000000214047825 */ /* 0x000fca00078e0204 */
[----:B------:R0:W-:Y:S01]  /*1d0b0*/  STL [R1+0xf84], R4 ;  /* 0x000f840401007387 */ /* 0x0001e20000100800 */
[----:B------:R1:W-:Y:S02]  /*1d0c0*/  STL [R1+0xed8], R5 ;  /* 0x000ed80501007387 */ /* 0x0003e40000100800 */
[----:B------:R-:W-:Y:S02]  /*1d0d0*/  IMAD.MOV.U32 R6, RZ, RZ, R25 ;  /* 0x000000ffff067224 */ /* 0x000fe400078e0019 */
[----:B----4-:R-:W-:Y:S01]  /*1d0e0*/  IMAD.MOV.U32 R7, RZ, RZ, R24 ;  /* 0x000000ffff077224 */ /* 0x010fe200078e0018 */
[----:B0-----:R-:W3:Y:S01]  /*1d0f0*/  LDL.LU R4, [R1+0xee0] ;  /* 0x000ee00001047983 */ /* 0x001ee20000300800 */
[----:B-1----:R-:W3:Y:S02]  /*1d100*/  LDL.LU R5, [R1+0xf8c] ;  /* 0x000f8c0001057983 */ /* 0x002ee40000300800 */
[----:B------:R-:W-:-:S05]  /*1d110*/  IMAD.WIDE R6, R20, 0x2, R6 ;  /* 0x0000000214067825 */ /* 0x000fca00078e0206 */
[----:B------:R-:W-:Y:S01]  /*1d120*/  STL [R1+0x1028], R6 ;  /* 0x0010280601007387 */ /* 0x000fe20000100800 */
[----:B------:R-:W-:Y:S02]  /*1d130*/  STL [R1+0xf88], R7 ;  /* 0x000f880701007387 */ /* 0x000fe40000100800 */
[----:B------:R-:W4:Y:S02]  /*1d140*/  LDL.LU R24, [R1+0xfa0] ;  /* 0x000fa00001187983 */ /* 0x000f240000300800 */
[----:B------:R-:W4:Y:S01]  /*1d150*/  LDL.LU R25, [R1+0x1034] ;  /* 0x0010340001197983 */ /* 0x000f220000300800 */
[----:B--2---:R-:W-:-:S04]  /*1d160*/  LOP3.LUT R13, R13, R12, RZ, 0x3c, !PT ;  /* 0x0000000c0d0d7212 */ /* 0x004fc800078e3cff */
[----:B------:R-:W-:-:S04]  /*1d170*/  LOP3.LUT R12, R13, R12, RZ, 0x3c, !PT ;  /* 0x0000000c0d0c7212 */ /* 0x000fc800078e3cff */
[----:B------:R-:W-:-:S05]  /*1d180*/  LOP3.LUT R13, R13, R12, RZ, 0x3c, !PT ;  /* 0x0000000c0d0d7212 */ /* 0x000fca00078e3cff */
[----:B------:R-:W-:-:S05]  /*1d190*/  IMAD.WIDE R12, R20, 0x2, R12 ;  /* 0x00000002140c7825 */ /* 0x000fca00078e020c */
[----:B------:R-:W-:Y:S01]  /*1d1a0*/  STL [R1+0xedc], R12 ;  /* 0x000edc0c01007387 */ /* 0x000fe20000100800 */
[----:B------:R0:W-:Y:S03]  /*1d1b0*/  STL [R1+0xe7c], R13 ;  /* 0x000e7c0d01007387 */ /* 0x0001e60000100800 */
[----:B0-----:R-:W2:Y:S01]  /*1d1c0*/  LDL.LU R13, [R1+0xe80] ;  /* 0x000e8000010d7983 */ /* 0x001ea20000300800 */
[----:B---3--:R-:W-:-:S04]  /*1d1d0*/  LOP3.LUT R5, R5, R4, RZ, 0x3c, !PT ;  /* 0x0000000405057212 */ /* 0x008fc800078e3cff */
[----:B------:R-:W-:Y:S01]  /*1d1e0*/  LOP3.LUT R4, R5, R4, RZ, 0x3c, !PT ;  /* 0x0000000405047212 */ /* 0x000fe200078e3cff */
[----:B------:R-:W-:-:S03]  /*1d1f0*/  IMAD.MOV.U32 R6, RZ, RZ, R27 ;  /* 0x000000ffff067224 */ /* 0x000fc600078e001b */
[----:B------:R-:W-:Y:S01]  /*1d200*/  LOP3.LUT R5, R5, R4, RZ, 0x3c, !PT ;  /* 0x0000000405057212 */ /* 0x000fe200078e3cff */
[----:B------:R-:W-:Y:S02]  /*1d210*/  IMAD.MOV.U32 R7, RZ, RZ, R26 ;  /* 0x000000ffff077224 */ /* 0x000fe400078e001a */
[----:B------:R-:W-:Y:S02]  /*1d220*/  IMAD.MOV.U32 R12, RZ, RZ, R16 ;  /* 0x000000ffff0c7224 */ /* 0x000fe400078e0010 */
[----:B------:R-:W-:-:S04]  /*1d230*/  IMAD.WIDE R4, R20, 0x2, R4 ;  /* 0x0000000214047825 */ /* 0x000fc800078e0204 */
[C---:B------:R-:W-:Y:S01]  /*1d240*/  IMAD.WIDE R6, R20.reuse, 0x2, R6 ;  /* 0x0000000214067825 */ /* 0x040fe200078e0206 */
[----:B------:R-:W-:Y:S03]  /*1d250*/  STL [R1+0xf8c], R4 ;  /* 0x000f8c0401007387 */ /* 0x000fe60000100800 */
[----:B------:R-:W-:Y:S02]  /*1d260*/  STL [R1+0xee0], R5 ;  /* 0x000ee00501007387 */ /* 0x000fe40000100800 */
[----:B------:R-:W-:Y:S02]  /*1d270*/  STL [R1+0x102c], R6 ;  /* 0x00102c0601007387 */ /* 0x000fe40000100800 */
[----:B------:R-:W-:Y:S01]  /*1d280*/  STL [R1+0xf90], R7 ;  /* 0x000f900701007387 */ /* 0x000fe20000100800 */
[----:B------:R-:W3:Y:S01]  /*1d290*/  LDL.LU R26, [R1+0xfa8] ;  /* 0x000fa800011a7983 */ /* 0x000ee20000300800 */
[----:B------:R-:W3:Y:S02]  /*1d2a0*/  LDL.LU R27, [R1+0x1038] ;  /* 0x00103800011b7983 */ /* 0x000ee40000300800 */
[----:B--2---:R-:W-:-:S05]  /*1d2b0*/  IMAD.WIDE R12, R20, 0x2, R12 ;  /* 0x00000002140c7825 */ /* 0x004fca00078e020c */
[----:B------:R0:W-:Y:S01]  /*1d2c0*/  STL [R1+0xee4], R12 ;  /* 0x000ee40c01007387 */ /* 0x0001e20000100800 */
[----:B------:R1:W-:Y:S03]  /*1d2d0*/  STL [R1+0xe80], R13 ;  /* 0x000e800d01007387 */ /* 0x0003e60000100800 */
[----:B0-----:R-:W2:Y:S01]  /*1d2e0*/  LDL.LU R12, [R1+0xe84] ;  /* 0x000e8400010c7983 */ /* 0x001ea20000300800 */
[----:B-1----:R-:W2:Y:S02]  /*1d2f0*/  LDL.LU R13, [R1+0xeec] ;  /* 0x000eec00010d7983 */ /* 0x002ea40000300800 */
[----:B------:R-:W-:Y:S02]  /*1d300*/  IMAD.MOV.U32 R4, RZ, RZ, R18 ;  /* 0x000000ffff047224 */ /* 0x000fe400078e0012 */
[----:B------:R-:W-:-:S04]  /*1d310*/  IMAD.MOV.U32 R5, RZ, RZ, R17 ;  /* 0x000000ffff057224 */ /* 0x000fc800078e0011 */
[----:B------:R-:W-:-:S04]  /*1d320*/  IMAD.WIDE R4, R20, 0x2, R4 ;  /* 0x0000000214047825 */ /* 0x000fc800078e0204 */
[----:B------:R-:W-:Y:S01]  /*1d330*/  IMAD.MOV.U32 R6, RZ, RZ, R21 ;  /* 0x000000ffff067224 */ /* 0x000fe200078e0015 */
        /* <DEDUP_REMOVED lines=27> */
[----:B----4-:R-:W-:Y:S02]  /*1d4f0*/  IMAD.MOV.U32 R6, RZ, RZ, R25 ;  /* 0x000000ffff067224 */ /* 0x010fe400078e0019 */
[----:B------:R-:W-:Y:S01]  /*1d500*/  IMAD.MOV.U32 R7, RZ, RZ, R24 ;  /* 0x000000ffff077224 */ /* 0x000fe200078e0018 */
        /* <DEDUP_REMOVED lines=153> */
[----:B------:R-:W-:Y:S01]  /*1dea0*/  IMAD.WIDE R6, R20, 0x2, R6 ;  /* 0x0000000214067825 */ /* 0x000fe200078e0206 */
[----:B------:R0:W-:Y:S03]  /*1deb0*/  STL [R1+0xfd4], R4 ;  /* 0x000fd40401007387 */ /* 0x0001e60000100800 */
[----:B------:R1:W-:Y:S02]  /*1dec0*/  STL [R1+0xf28], R5 ;  /* 0x000f280501007387 */ /* 0x0003e40000100800 */
[----:B------:R-:W-:Y:S02]  /*1ded0*/  STL [R1+0x1050], R6 ;  /* 0x0010500601007387 */ /* 0x000fe40000100800 */
[----:B------:R3:W-:Y:S01]  /*1dee0*/  STL [R1+0xfd8], R7 ;  /* 0x000fd80701007387 */ /* 0x0007e20000100800 */
[----:B------:R-:W4:Y:S01]  /*1def0*/  LDL.LU R26, [R1+0x88] ;  /* 0x00008800011a7983 */ /* 0x000f220000300800 */
[----:B------:R-:W4:Y:S02]  /*1df00*/  LDL.LU R27, [R1+0x8c] ;  /* 0x00008c00011b7983 */ /* 0x000f240000300800 */
[----:B0-----:R-:W-:-:S02]  /*1df10*/  IMAD.MOV.U32 R4, RZ, RZ, R18 ;  /* 0x000000ffff047224 */ /* 0x001fc400078e0012 */
[----:B-1----:R-:W-:Y:S02]  /*1df20*/  IMAD.MOV.U32 R5, RZ, RZ, R17 ;  /* 0x000000ffff057224 */ /* 0x002fe400078e0011 */
[----:B---3--:R-:W-:Y:S02]  /*1df30*/  IMAD.MOV.U32 R7, RZ, RZ, R19 ;  /* 0x000000ffff077224 */ /* 0x008fe400078e0013 */
[----:B------:R-:W-:Y:S02]  /*1df40*/  IMAD.MOV.U32 R6, RZ, RZ, R21 ;  /* 0x000000ffff067224 */ /* 0x000fe400078e0015 */
[----:B------:R-:W-:-:S04]  /*1df50*/  IMAD.WIDE R4, R20, 0x2, R4 ;  /* 0x0000000214047825 */ /* 0x000fc800078e0204 */
[----:B--2---:R-:W-:-:S05]  /*1df60*/  IMAD.WIDE R12, R20, 0x2, R12 ;  /* 0x00000002140c7825 */ /* 0x004fca00078e020c */
[----:B------:R0:W-:Y:S01]  /*1df70*/  STL [R1+0xf2c], R12 ;  /* 0x000f2c0c01007387 */ /* 0x0001e20000100800 */
[----:B------:R-:W2:Y:S02]  /*1df80*/  LDL.LU R16, [R1+0xf3c] ;  /* 0x000f3c0001107983 */ /* 0x000ea40000300800 */
[----:B------:R-:W3:Y:S02]  /*1df90*/  LDL.LU R17, [R1+0xf40] ;  /* 0x000f400001117983 */ /* 0x000ee40000300800 */
[----:B------:R-:W2:Y:S01]  /*1dfa0*/  LDL.LU R18, [R1+0xfec] ;  /* 0x000fec0001127983 */ /* 0x000ea20000300800 */
[----:B------:R-:W2:Y:S01]  /*1dfb0*/  LDL.LU R19, [R1+0xff0] ;  /* 0x000ff00001137983 */ /* 0x000ea20000300800 */
[----:B------:R-:W2:Y:S02]  /*1dfc0*/  LDL.LU R21, [R1+0x105c] ;  /* 0x00105c0001157983 */ /* 0x000ea40000300800 */
[----:B------:R1:W-:Y:S01]  /*1dfd0*/  STL [R1+0xea4], R13 ;  /* 0x000ea40d01007387 */ /* 0x0003e20000100800 */
[----:B0-----:R-:W2:Y:S04]  /*1dfe0*/  LDL.LU R12, [R1+0xea8] ;  /* 0x000ea800010c7983 */ /* 0x001ea80000300800 */
[----:B-1----:R-:W2:Y:S01]  /*1dff0*/  LDL.LU R13, [R1+0xf34] ;  /* 0x000f3400010d7983 */ /* 0x002ea20000300800 */
[----:B------:R0:W-:Y:S02]  /*1e000*/  STL [R1+0xfdc], R4 ;  /* 0x000fdc0401007387 */ /* 0x0001e40000100800 */
[----:B------:R1:W-:Y:S01]  /*1e010*/  STL [R1+0xf30], R5 ;  /* 0x000f300501007387 */ /* 0x0003e20000100800 */
[----:B0-----:R-:W3:Y:S01]  /*1e020*/  LDL.LU R4, [R1+0xf38] ;  /* 0x000f380001047983 */ /* 0x001ee20000300800 */
[----:B-1----:R-:W3:Y:S02]  /*1e030*/  LDL.LU R5, [R1+0xfe4] ;  /* 0x000fe40001057983 */ /* 0x002ee40000300800 */
[----:B------:R-:W-:-:S05]  /*1e040*/  IMAD.WIDE R6, R20, 0x2, R6 ;  /* 0x0000000214067825 */ /* 0x000fca00078e0206 */
[----:B------:R4:W-:Y:S01]  /*1e050*/  STL [R1+0x1054], R6 ;  /* 0x0010540601007387 */ /* 0x0009e20000100800 */
[----:B------:R0:W-:Y:S02]  /*1e060*/  STL [R1+0xfe0], R7 ;  /* 0x000fe00701007387 */ /* 0x0001e40000100800 */
[----:B----4-:R-:W-:Y:S02]  /*1e070*/  IMAD.MOV.U32 R6, RZ, RZ, R25 ;  /* 0x000000ffff067224 */ /* 0x010fe400078e0019 */
[----:B0-----:R-:W-:-:S04]  /*1e080*/  IMAD.MOV.U32 R7, RZ, RZ, R24 ;  /* 0x000000ffff077224 */ /* 0x001fc800078e0018 */
[----:B------:R-:W-:Y:S01]  /*1e090*/  IMAD.WIDE R6, R20, 0x2, R6 ;  /* 0x0000000214067825 */ /* 0x000fe200078e0206 */
[----:B--2---:R-:W-:-:S04]  /*1e0a0*/  LOP3.LUT R13, R13, R12, RZ, 0x3c, !PT ;  /* 0x0000000c0d0d7212 */ /* 0x004fc800078e3cff */
[----:B------:R-:W-:-:S04]  /*1e0b0*/  LOP3.LUT R12, R13, R12, RZ, 0x3c, !PT ;  /* 0x0000000c0d0c7212 */ /* 0x000fc800078e3cff */
[----:B------:R-:W-:Y:S02]  /*1e0c0*/  LOP3.LUT R13, R13, R12, RZ, 0x3c, !PT ;  /* 0x0000000c0d0d7212 */ /* 0x000fe400078e3cff */
[----:B---3--:R-:W-:-:S04]  /*1e0d0*/  LOP3.LUT R5, R5, R4, RZ, 0x3c, !PT ;  /* 0x0000000405057212 */ /* 0x008fc800078e3cff */
[----:B------:R-:W-:Y:S01]  /*1e0e0*/  LOP3.LUT R4, R5, R4, RZ, 0x3c, !PT ;  /* 0x0000000405047212 */ /* 0x000fe200078e3cff */
[----:B------:R-:W-:-:S03]  /*1e0f0*/  IMAD.WIDE R12, R20, 0x2, R12 ;  /* 0x00000002140c7825 */ /* 0x000fc600078e020c */
[----:B------:R-:W-:Y:S02]  /*1e100*/  LOP3.LUT R5, R5, R4, RZ, 0x3c, !PT ;  /* 0x0000000405057212 */ /* 0x000fe400078e3cff */
[----:B------:R-:W-:Y:S03]  /*1e110*/  STL [R1+0xf34], R12 ;  /* 0x000f340c01007387 */ /* 0x000fe60000100800 */
[----:B------:R-:W-:Y:S01]  /*1e120*/  IMAD.WIDE R4, R20, 0x2, R4 ;  /* 0x0000000214047825 */ /* 0x000fe200078e0204 */
[----:B------:R0:W-:Y:S04]  /*1e130*/  STL [R1+0xea8], R13 ;  /* 0x000ea80d01007387 */ /* 0x0001e80000100800 */
[----:B0-----:R-:W2:Y:S01]  /*1e140*/  LDL.LU R13, [R1+0xeac] ;  /* 0x000eac00010d7983 */ /* 0x001ea20000300800 */
[----:B------:R0:W-:Y:S02]  /*1e150*/  STL [R1+0xfe4], R4 ;  /* 0x000fe40401007387 */ /* 0x0001e40000100800 */
[----:B------:R1:W-:Y:S02]  /*1e160*/  STL [R1+0xf38], R5 ;  /* 0x000f380501007387 */ /* 0x0003e40000100800 */
[----:B------:R3:W-:Y:S01]  /*1e170*/  STL [R1+0x1058], R6 ;  /* 0x0010580601007387 */ /* 0x0007e20000100800 */
[----:B------:R4:W-:Y:S04]  /*1e180*/  STL [R1+0xfe8], R7 ;  /* 0x000fe80701007387 */ /* 0x0009e80000100800 */
[----:B0-----:R-:W2:Y:S01]  /*1e190*/  LDL.LU R4, [R1+0x870] ;  /* 0x0008700001047983 */ /* 0x001ea20000300800 */
[----:B-1----:R-:W2:Y:S02]  /*1e1a0*/  LDL.LU R5, [R1+0x874] ;  /* 0x0008740001057983 */ /* 0x002ea40000300800 */
[----:B---3--:R-:W2:Y:S02]  /*1e1b0*/  LDL.LU R6, [R1+0x878] ;  /* 0x0008780001067983 */ /* 0x008ea40000300800 */
[----:B----4-:R-:W2:Y:S01]  /*1e1c0*/  LDL.LU R7, [R1+0x87c] ;  /* 0x00087c0001077983 */ /* 0x010ea20000300800 */
[----:B------:R-:W3:Y:S01]  /*1e1d0*/  LDL.LU R24, [R1+0xff8] ;  /* 0x000ff80001187983 */ /* 0x000ee20000300800 */
[----:B------:R-:W3:Y:S01]  /*1e1e0*/  LDL.LU R25, [R1+0x1060] ;  /* 0x0010600001197983 */ /* 0x000ee20000300800 */
[----:B--2---:R-:W-:Y:S11]  /*1e1f0*/  HMMA.16816.F32.BF16 R4, R8, R26, R4 ;  /* 0x0000001a0804723c */ /* 0x004ff60000041804 */
[----:B------:R-:W-:Y:S11]  /*1e200*/  @!UPT UIADD3 URZ, URZ, URZ, URZ ;  /* 0x0000003f3f3ff290 */ /* 0x000ff6000fffe03f */
[----:B------:R-:W-:Y:S01]  /*1e210*/  @!UPT UIADD3 URZ, URZ, URZ, URZ ;  /* 0x0000003f3f3ff290 */ /* 0x000fe2000fffe03f */
[----:B------:R0:W-:Y:S01]  /*1e220*/  STL.64 [R1+0x130], R4 ;  /* 0x0001300401007387 */ /* 0x0001e20000100a00 */
[----:B------:R1:W-:Y:S02]  /*1e230*/  STL.64 [R1+0x138], R6 ;  /* 0x0001380601007387 */ /* 0x0003e40000100a00 */
[----:B------:R-:W2:Y:S02]  /*1e240*/  LDL.LU R26, [R1+0x68] ;  /* 0x00006800011a7983 */ /* 0x000ea40000300800 */
[----:B------:R-:W-:Y:S02]  /*1e250*/  IMAD.MOV.U32 R27, RZ, RZ, R14 ;  /* 0x000000ffff1b7224 */ /* 0x000fe400078e000e */
[----:B------:R4:W5:Y:S01]  /*1e260*/  LDL.LU R14, [R1+0x1188] ;  /* 0x00118800010e7983 */ /* 0x0009620000300800 */
[----:B0-----:R-:W-:Y:S02]  /*1e270*/  IMAD.MOV.U32 R4, RZ, RZ, R16 ;  /* 0x000000ffff047224 */ /* 0x001fe400078e0010 */
[----:B------:R-:W-:-:S02]  /*1e280*/  IMAD.MOV.U32 R5, RZ, RZ, R13 ;  /* 0x000000ffff057224 */ /* 0x000fc400078e000d */
[----:B-1----:R-:W-:Y:S02]  /*1e290*/  IMAD.MOV.U32 R6, RZ, RZ, R18 ;  /* 0x000000ffff067224 */ /* 0x002fe400078e0012 */
[----:B------:R-:W-:Y:S02]  /*1e2a0*/  IMAD.MOV.U32 R7, RZ, RZ, R17 ;  /* 0x000000ffff077224 */ /* 0x000fe400078e0011 */
[----:B------:R-:W-:-:S04]  /*1e2b0*/  IMAD.WIDE R4, R20, 0x2, R4 ;  /* 0x0000000214047825 */ /* 0x000fc800078e0204 */
[----:B------:R-:W-:Y:S01]  /*1e2c0*/  IMAD.WIDE R6, R20, 0x2, R6 ;  /* 0x0000000214067825 */ /* 0x000fe200078e0206 */
[----:B--2---:R0:W-:Y:S03]  /*1e2d0*/  STL.64 [R1+0x1168], R26 ;  /* 0x0011681a01007387 */ /* 0x0041e60000100a00 */
[----:B---3--:R-:W-:Y:S02]  /*1e2e0*/  STL.64 [R1+0x1160], R24 ;  /* 0x0011601801007387 */ /* 0x008fe40000100a00 */
[----:B0-----:R-:W-:Y:S02]  /*1e2f0*/  IMAD.MOV.U32 R26, RZ, RZ, R15 ;  /* 0x000000ffff1a7224 */ /* 0x001fe400078e000f */
[----:B------:R-:W-:Y:S01]  /*1e300*/  IMAD.MOV.U32 R27, RZ, RZ, R29 ;  /* 0x000000ffff1b7224 */ /* 0x000fe200078e001d */
[----:B------:R4:W5:Y:S01]  /*1e310*/  LDL.LU R15, [R1+0x1184] ;  /* 0x00118400010f7983 */ /* 0x0009620000300800 */
[----:B------:R-:W2:Y:S02]  /*1e320*/  LDL.LU R29, [R1+0x1180] ;  /* 0x00118000011d7983 */ /* 0x000ea40000300800 */
[----:B------:R0:W-:Y:S02]  /*1e330*/  STL [R1+0xf3c], R4 ;  /* 0x000f3c0401007387 */ /* 0x0001e40000100800 */
[----:B------:R1:W-:Y:S01]  /*1e340*/  STL [R1+0xeac], R5 ;  /* 0x000eac0501007387 */ /* 0x0003e20000100800 */
[----:B0-----:R-:W3:Y:S01]  /*1e350*/  LDL.LU R4, [R1+0xeb0] ;  /* 0x000eb00001047983 */ /* 0x001ee20000300800 */
[----:B-1----:R-:W3:Y:S02]  /*1e360*/  LDL.LU R5, [R1+0xf44] ;  /* 0x000f440001057983 */ /* 0x002ee40000300800 */
[----:B------:R0:W-:Y:S02]  /*1e370*/  STL [R1+0xfec], R6 ;  /* 0x000fec0601007387 */ /* 0x0001e40000100800 */
[----:B------:R1:W-:Y:S01]  /*1e380*/  STL [R1+0xf40], R7 ;  /* 0x000f400701007387 */ /* 0x0003e20000100800 */
[----:B0-----:R-:W2:Y:S01]  /*1e390*/  LDL.LU R6, [R1+0xf48] ;  /* 0x000f480001067983 */ /* 0x001ea20000300800 */
[----:B-1----:R-:W2:Y:S02]  /*1e3a0*/  LDL.LU R7, [R1+0xff4] ;  /* 0x000ff40001077983 */ /* 0x002ea40000300800 */
[----:B------:R-:W-:-:S02]  /*1e3b0*/  IMAD.MOV.U32 R12, RZ, RZ, R21 ;  /* 0x000000ffff0c7224 */ /* 0x000fc400078e0015 */
[----:B------:R-:W-:-:S04]  /*1e3c0*/  IMAD.MOV.U32 R13, RZ, RZ, R19 ;  /* 0x000000ffff0d7224 */ /* 0x000fc800078e0013 */
[----:B------:R-:W-:Y:S01]  /*1e3d0*/  IMAD.WIDE R12, R20, 0x2, R12 ;  /* 0x00000002140c7825 */ /* 0x000fe200078e020c */
[----:B--2---:R-:W-:Y:S03]  /*1e3e0*/  STL.64 [R1+0x1178], R6 ;  /* 0x0011780601007387 */ /* 0x004fe60000100a00 */
[----:B---3--:R0:W-:Y:S02]  /*1e3f0*/  STL.64 [R1+0x1170], R4 ;  /* 0x0011700401007387 */ /* 0x0081e40000100a00 */
[----:B0-----:R-:W2:Y:S01]  /*1e400*/  LDL.LU R4, [R1+0x890] ;  /* 0x0008900001047983 */ /* 0x001ea20000300800 */
[----:B------:R-:W2:Y:S02]  /*1e410*/  LDL.LU R5, [R1+0x894] ;  /* 0x0008940001057983 */ /* 0x000ea40000300800 */
[----:B------:R-:W2:Y:S02]  /*1e420*/  LDL.LU R6, [R1+0x898] ;  /* 0x0008980001067983 */ /* 0x000ea40000300800 */
[----:B------:R-:W2:Y:S01]  /*1e430*/  LDL.LU R7, [R1+0x89c] ;  /* 0x00089c0001077983 */ /* 0x000ea20000300800 */
[----:B------:R-:W-:Y:S01]  /*1e440*/  STL [R1+0x105c], R12 ;  /* 0x00105c0c01007387 */ /* 0x000fe20000100800 */
[----:B------:R-:W-:Y:S02]  /*1e450*/  STL [R1+0xff0], R13 ;  /* 0x000ff00d01007387 */ /* 0x000fe40000100800 */
[----:B------:R-:W3:Y:S02]  /*1e460*/  LDL.LU R16, [R1+0xf4c] ;  /* 0x000f4c0001107983 */ /* 0x000ee40000300800 */
[----:B------:R-:W3:Y:S01]  /*1e470*/  LDL.LU R17, [R1+0xf50] ;  /* 0x000f500001117983 */ /* 0x000ee20000300800 */
[----:B------:R-:W3:Y:S01]  /*1e480*/  LDL.LU R18, [R1+0xffc] ;  /* 0x000ffc0001127983 */ /* 0x000ee20000300800 */
[----:B------:R-:W3:Y:S01]  /*1e490*/  LDL.LU R19, [R1+0x1000] ;  /* 0x0010000001137983 */ /* 0x000ee20000300800 */
[----:B--2---:R-:W-:Y:S02]  /*1e4a0*/  HMMA.16816.F32.BF16 R24, R8, R26, R4 ;  /* 0x0000001a0818723c */ /* 0x004fe40000041804 */
[----:B---3--:R-:W-:Y:S01]  /*1e4b0*/  STL.64 [R1+0x1158], R18 ;  /* 0x0011581201007387 */ /* 0x008fe20000100a00 */
[----:B------:R0:W-:Y:S03]  /*1e4c0*/  STL.64 [R1+0x1150], R16 ;  /* 0x0011501001007387 */ /* 0x0001e60000100a00 */
[----:B0-----:R-:W2:Y:S01]  /*1e4d0*/  LDL.LU R16, [R1+0x8b0] ;  /* 0x0008b00001107983 */ /* 0x001ea20000300800 */
[----:B------:R-:W2:Y:S02]  /*1e4e0*/  LDL.LU R17, [R1+0x8b4] ;  /* 0x0008b40001117983 */ /* 0x000ea40000300800 */
[----:B------:R-:W2:Y:S02]  /*1e4f0*/  LDL.LU R18, [R1+0x8b8] ;  /* 0x0008b80001127983 */ /* 0x000ea40000300800 */
[----:B------:R-:W2:Y:S01]  /*1e500*/  LDL.LU R19, [R1+0x8bc] ;  /* 0x0008bc0001137983 */ /* 0x000ea20000300800 */
[----:B------:R-:W3:Y:S01]  /*1e510*/  LDL.LU R21, [R1+0x1064] ;  /* 0x0010640001157983 */ /* 0x000ee20000300800 */
[----:B------:R-:W2:Y:S02]  /*1e520*/  LDL.LU.64 R6, [R1+0x1178] ;  /* 0x0011780001067983 */ /* 0x000ea40000300a00 */
[----:B------:R-:W2:Y:S08]  /*1e530*/  LDL.LU.64 R4, [R1+0x1170] ;  /* 0x0011700001047983 */ /* 0x000eb00000300a00 */
[----:B------:R-:W-:Y:S01]  /*1e540*/  STL.64 [R1+0x190], R24 ;  /* 0x0001901801007387 */ /* 0x000fe20000100a00 */
[----:B------:R0:W-:Y:S04]  /*1e550*/  STL.64 [R1+0x198], R26 ;  /* 0x0001981a01007387 */ /* 0x0001e80000100a00 */
[----:B0-----:R-:W3:Y:S01]  /*1e560*/  LDL.LU.64 R26, [R1+0x1168] ;  /* 0x00116800011a7983 */ /* 0x001ee20000300a00 */
[----:B------:R-:W3:Y:S01]  /*1e570*/  LDL.LU.64 R24, [R1+0x1160] ;  /* 0x0011600001187983 */ /* 0x000ee20000300a00 */
[----:B--2---:R-:W-:-:S02]  /*1e580*/  LOP3.LUT R5, R5, R4, RZ, 0x3c, !PT ;  /* 0x0000000405057212 */ /* 0x004fc400078e3cff */
[----:B------:R-:W-:Y:S02]  /*1e590*/  LOP3.LUT R7, R7, R6, RZ, 0x3c, !PT ;  /* 0x0000000607077212 */ /* 0x000fe400078e3cff */
[----:B------:R-:W-:Y:S02]  /*1e5a0*/  LOP3.LUT R4, R5, R4, RZ, 0x3c, !PT ;  /* 0x0000000405047212 */ /* 0x000fe400078e3cff */
[----:B------:R-:W-:Y:S02]  /*1e5b0*/  LOP3.LUT R6, R7, R6, RZ, 0x3c, !PT ;  /* 0x0000000607067212 */ /* 0x000fe400078e3cff */
[----:B------:R-:W-:Y:S01]  /*1e5c0*/  LOP3.LUT R5, R5, R4, RZ, 0x3c, !PT ;  /* 0x0000000405057212 */ /* 0x000fe200078e3cff */
[----:B---3--:R-:W-:Y:S02]  /*1e5d0*/  IMAD.MOV.U32 R12, RZ, RZ, R25 ;  /* 0x000000ffff0c7224 */ /* 0x008fe400078e0019 */
[----:B------:R-:W-:Y:S02]  /*1e5e0*/  IMAD.MOV.U32 R13, RZ, RZ, R24 ;  /* 0x000000ffff0d7224 */ /* 0x000fe400078e0018 */
[----:B------:R-:W-:Y:S01]  /*1e5f0*/  HMMA.16816.F32.BF16 R24, R8, R26, R16 ;  /* 0x0000001a0818723c */ /* 0x000fe20000041810 */
[----:B------:R-:W-:Y:S01]  /*1e600*/  LOP3.LUT R7, R7, R6, RZ, 0x3c, !PT ;  /* 0x0000000607077212 */ /* 0x000fe200078e3cff */
[----:B------:R-:W-:-:S04]  /*1e610*/  IMAD.WIDE R4, R20, 0x2, R4 ;  /* 0x0000000214047825 */ /* 0x000fc800078e0204 */
[----:B------:R-:W-:-:S04]  /*1e620*/  IMAD.WIDE R12, R20, 0x2, R12 ;  /* 0x00000002140c7825 */ /* 0x000fc800078e020c */
[----:B------:R-:W-:Y:S01]  /*1e630*/  IMAD.WIDE R6, R20, 0x2, R6 ;  /* 0x0000000214067825 */ /* 0x000fe200078e0206 */
[----:B------:R-:W-:Y:S03]  /*1e640*/  STL [R1+0xf44], R4 ;  /* 0x000f440401007387 */ /* 0x000fe60000100800 */
[----:B------:R0:W-:Y:S02]  /*1e650*/  STL [R1+0xeb0], R5 ;  /* 0x000eb00501007387 */ /* 0x0001e40000100800 */
[----:B0-----:R-:W2:Y:S01]  /*1e660*/  LDL.LU R5, [R1+0xeb4] ;  /* 0x000eb40001057983 */ /* 0x001ea20000300800 */
[----:B------:R-:W-:Y:S02]  /*1e670*/  STL [R1+0xff4], R6 ;  /* 0x000ff40601007387 */ /* 0x000fe40000100800 */
[----:B------:R-:W-:Y:S02]  /*1e680*/  STL [R1+0xf48], R7 ;  /* 0x000f480701007387 */ /* 0x000fe40000100800 */
[----:B------:R-:W-:Y:S01]  /*1e690*/  STL [R1+0x1060], R12 ;  /* 0x0010600c01007387 */ /* 0x000fe20000100800 */
[----:B------:R-:W-:Y:S01]  /*1e6a0*/  STL [R1+0xff8], R13 ;  /* 0x000ff80d01007387 */ /* 0x000fe20000100800 */
[----:B------:R-:W3:Y:S02]  /*1e6b0*/  LDL.LU.64 R18, [R1+0x1158] ;  /* 0x0011580001127983 */ /* 0x000ee40000300a00 */
[----:B------:R-:W2:Y:S02]  /*1e6c0*/  LDL.LU.64 R16, [R1+0x1150] ;  /* 0x0011500001107983 */ /* 0x000ea40000300a00 */
[----:B------:R-:W-:Y:S01]  /*1e6d0*/  STL.64 [R1+0x1b0], R24 ;  /* 0x0001b01801007387 */ /* 0x000fe20000100a00 */
[----:B------:R0:W-:Y:S04]  /*1e6e0*/  STL.64 [R1+0x1b8], R26 ;  /* 0x0001b81a01007387 */ /* 0x0001e80000100a00 */
[----:B0-----:R-:W2:Y:S01]  /*1e6f0*/  LDL.LU.64 R26, [R1+0x1148] ;  /* 0x00114800011a7983 */ /* 0x001ea20000300a00 */
[----:B------:R-:W3:Y:S02]  /*1e700*/  LDL.LU R24, [R1+0x1010] ;  /* 0x0010100001187983 */ /* 0x000ee40000300800 */
[----:B------:R-:W3:Y:S01]  /*1e710*/  LDL.LU R25, [R1+0x106c] ;  /* 0x00106c0001197983 */ /* 0x000ee20000300800 */
[----:B--2---:R-:W-:Y:S01]  /*1e720*/  STL.64 [R1+0x10e8], R26 ;  /* 0x0010e81a01007387 */ /* 0x004fe20000100a00 */
[----:B---3--:R0:W-:Y:S03]  /*1e730*/  STL.64 [R1+0x10e0], R24 ;  /* 0x0010e01801007387 */ /* 0x0081e60000100a00 */
[----:B0-----:R-:W2:Y:S01]  /*1e740*/  LDL.LU R24, [R1+0xf58] ;  /* 0x000f580001187983 */ /* 0x001ea20000300800 */
[----:B------:R-:W2:Y:S02]  /*1e750*/  LDL.LU R25, [R1+0x1004] ;  /* 0x0010040001197983 */ /* 0x000ea40000300800 */
[----:B------:R-:W-:-:S02]  /*1e760*/  IMAD.MOV.U32 R26, RZ, RZ, R3 ;  /* 0x000000ffff1a7224 */ /* 0x000fc400078e0003 */
[----:B------:R-:W-:Y:S02]  /*1e770*/  IMAD.MOV.U32 R27, RZ, RZ, R2 ;  /* 0x000000ffff1b7224 */ /* 0x000fe400078e0002 */
[----:B------:R-:W-:Y:S01]  /*1e780*/  IMAD.MOV.U32 R4, RZ, RZ, R16 ;  /* 0x000000ffff047224 */ /* 0x000fe200078e0010 */
[----:B------:R-:W3:Y:S01]  /*1e790*/  LDL.LU R3, [R1+0x1140] ;  /* 0x0011400001037983 */ /* 0x000ee20000300800 */
[----:B------:R-:W3:Y:S02]  /*1e7a0*/  LDL.LU R2, [R1+0x113c] ;  /* 0x00113c0001027983 */ /* 0x000ee40000300800 */
[----:B------:R0:W-:Y:S02]  /*1e7b0*/  STL.64 [R1+0x1110], R26 ;  /* 0x0011101a01007387 */ /* 0x0001e40000100a00 */
[----:B------:R-:W-:-:S04]  /*1e7c0*/  IMAD.WIDE R4, R20, 0x2, R4 ;  /* 0x0000000214047825 */ /* 0x000fc800078e0204 */
[----:B0-----:R-:W-:Y:S02]  /*1e7d0*/  IMAD.MOV.U32 R26, RZ, RZ, R28 ;  /* 0x000000ffff1a7224 */ /* 0x001fe400078e001c */
[----:B------:R-:W-:Y:S01]  /*1e7e0*/  IMAD.MOV.U32 R27, RZ, RZ, R0 ;  /* 0x000000ffff1b7224 */ /* 0x000fe200078e0000 */
[----:B--2---:R-:W-:Y:S01]  /*1e7f0*/  STL.64 [R1+0x1108], R24 ;  /* 0x0011081801007387 */ /* 0x004fe20000100a00 */
[----:B------:R-:W2:Y:S02]  /*1e800*/  LDL.LU R28, [R1+0x1138] ;  /* 0x00113800011c7983 */ /* 0x000ea40000300800 */
[----:B------:R-:W2:Y:S02]  /*1e810*/  LDL.LU R0, [R1+0x1134] ;  /* 0x0011340001007983 */ /* 0x000ea40000300800 */
[----:B------:R0:W-:Y:S01]  /*1e820*/  STL [R1+0xf4c], R4 ;  /* 0x000f4c0401007387 */ /* 0x0001e20000100800 */
[----:B------:R1:W-:Y:S04]  /*1e830*/  STL [R1+0xeb4], R5 ;  /* 0x000eb40501007387 */ /* 0x0003e80000100800 */
[----:B0-----:R-:W2:Y:S01]  /*1e840*/  LDL.LU R4, [R1+0xeb8] ;  /* 0x000eb80001047983 */ /* 0x001ea20000300800 */
[----:B-1----:R-:W2:Y:S02]  /*1e850*/  LDL.LU R5, [R1+0xf54] ;  /* 0x000f540001057983 */ /* 0x002ea40000300800 */
[----:B------:R-:W-:-:S02]  /*1e860*/  IMAD.MOV.U32 R6, RZ, RZ, R18 ;  /* 0x000000ffff067224 */ /* 0x000fc400078e0012 */
[----:B------:R-:W-:Y:S02]  /*1e870*/  IMAD.MOV.U32 R7, RZ, RZ, R17 ;  /* 0x000000ffff077224 */ /* 0x000fe400078e0011 */
[----:B------:R-:W-:Y:S02]  /*1e880*/  IMAD.MOV.U32 R12, RZ, RZ, R21 ;  /* 0x000000ffff0c7224 */ /* 0x000fe400078e0015 */
[----:B------:R-:W-:-:S04]  /*1e890*/  IMAD.WIDE R6, R20, 0x2, R6 ;  /* 0x0000000214067825 */ /* 0x000fc800078e0206 */
[----:B------:R-:W-:Y:S01]  /*1e8a0*/  IMAD.MOV.U32 R13, RZ, RZ, R19 ;  /* 0x000000ffff0d7224 */ /* 0x000fe200078e0013 */
[----:B------:R-:W-:Y:S01]  /*1e8b0*/  STL [R1+0xffc], R6 ;  /* 0x000ffc0601007387 */ /* 0x000fe20000100800 */
[----:B------:R-:W-:Y:S02]  /*1e8c0*/  STL [R1+0xf50], R7 ;  /* 0x000f500701007387 */ /* 0x000fe40000100800 */
[----:B------:R-:W-:Y:S01]  /*1e8d0*/  IMAD.WIDE R12, R20, 0x2, R12 ;  /* 0x00000002140c7825 */ /* 0x000fe200078e020c */
[----:B--2---:R0:W-:Y:S04]  /*1e8e0*/  STL.64 [R1+0x1118], R4 ;  /* 0x0011180401007387 */ /* 0x0041e80000100a00 */
[----:B0-----:R-:W2:Y:S01]  /*1e8f0*/  LDL.LU R4, [R1+0x880] ;  /* 0x0008800001047983 */ /* 0x001ea20000300800 */
[----:B------:R-:W2:Y:S02]  /*1e900*/  LDL.LU R5, [R1+0x884] ;  /* 0x0008840001057983 */ /* 0x000ea40000300800 */
[----:B------:R-:W2:Y:S02]  /*1e910*/  LDL.LU R6, [R1+0x888] ;  /* 0x0008880001067983 */ /* 0x000ea40000300800 */
[----:B------:R-:W2:Y:S01]  /*1e920*/  LDL.LU R7, [R1+0x88c] ;  /* 0x00088c0001077983 */ /* 0x000ea20000300800 */
[----:B------:R-:W-:Y:S01]  /*1e930*/  STL [R1+0x1064], R12 ;  /* 0x0010640c01007387 */ /* 0x000fe20000100800 */
[----:B------:R-:W2:Y:S02]  /*1e940*/  LDL.LU R16, [R1+0x8c0] ;  /* 0x0008c00001107983 */ /* 0x000ea40000300800 */
[----:B------:R-:W2:Y:S02]  /*1e950*/  LDL.LU R17, [R1+0x8c4] ;  /* 0x0008c40001117983 */ /* 0x000ea40000300800 */
[----:B------:R-:W2:Y:S02]  /*1e960*/  LDL.LU R18, [R1+0x8c8] ;  /* 0x0008c80001127983 */ /* 0x000ea40000300800 */
[----:B------:R-:W-:-:S02]  /*1e970*/  IMAD.MOV.U32 R19, RZ, RZ, R29 ;  /* 0x000000ffff137224 */ /* 0x000fc400078e001d */
[----:B------:R4:W5:Y:S04]  /*1e980*/  LDL.LU R29, [R1+0x1130] ;  /* 0x00113000011d7983 */ /* 0x0009680000300800 */
[----:B--2---:R-:W-:Y:S01]  /*1e990*/  STL.64 [R1+0x10f8], R18 ;  /* 0x0010f81201007387 */ /* 0x004fe20000100a00 */
[----:B------:R0:W-:Y:S02]  /*1e9a0*/  STL.64 [R1+0x10f0], R16 ;  /* 0x0010f01001007387 */ /* 0x0001e40000100a00 */
[----:B0-----:R-:W-:Y:S02]  /*1e9b0*/  IMAD.MOV.U32 R16, RZ, RZ, R0 ;  /* 0x000000ffff107224 */ /* 0x001fe400078e0000 */
[----:B------:R-:W-:Y:S01]  /*1e9c0*/  IMAD.MOV.U32 R17, RZ, RZ, R28 ;  /* 0x000000ffff117224 */ /* 0x000fe200078e001c */
[----:B------:R4:W5:Y:S01]  /*1e9d0*/  LDL.LU R0, [R1+0x112c] ;  /* 0x00112c0001007983 */ /* 0x0009620000300800 */
[----:B------:R4:W5:Y:S02]  /*1e9e0*/  LDL.LU R28, [R1+0x1128] ;  /* 0x00112800011c7983 */ /* 0x0009640000300800 */
[----:B---3--:R-:W-:-:S02]  /*1e9f0*/  IMAD.MOV.U32 R18, RZ, RZ, R2 ;  /* 0x000000ffff127224 */ /* 0x008fc400078e0002 */
[----:B------:R-:W-:Y:S01]  /*1ea00*/  IMAD.MOV.U32 R19, RZ, RZ, R3 ;  /* 0x000000ffff137224 */ /* 0x000fe200078e0003 */
[----:B------:R-:W2:Y:S01]  /*1ea10*/  LDL.LU R2, [R1+0x1124] ;  /* 0x0011240001027983 */ /* 0x000ea20000300800 */
[----:B------:R-:W3:Y:S02]  /*1ea20*/  LDL.LU R3, [R1+0x1120] ;  /* 0x0011200001037983 */ /* 0x000ee40000300800 */
[----:B------:R-:W4:Y:S02]  /*1ea30*/  LDL.LU R21, [R1+0x1014] ;  /* 0x0010140001157983 */ /* 0x000f240000300800 */
[----:B------:R-:W-:Y:S01]  /*1ea40*/  STL [R1+0x1000], R13 ;  /* 0x0010000d01007387 */ /* 0x000fe20000100800 */
[----:B------:R-:W-:Y:S01]  /*1ea50*/  HMMA.16816.F32.BF16 R24, R8, R26, R4 ;  /* 0x0000001a0818723c */ /* 0x000fe20000041804 */
[----:B------:R-:W4:Y:S11]  /*1ea60*/  LDL.LU.64 R4, [R1+0x1118] ;  /* 0x0011180001047983 */ /* 0x000f360000300a00 */
[----:B------:R-:W-:Y:S11]  /*1ea70*/  @!UPT UIADD3 URZ, URZ, URZ, URZ ;  /* 0x0000003f3f3ff290 */ /* 0x000ff6000fffe03f */
[----:B------:R-:W-:Y:S01]  /*1ea80*/  STL.64 [R1+0x880], R24 ;  /* 0x0008801801007387 */ /* 0x000fe20000100a00 */
[----:B------:R0:W-:Y:S03]  /*1ea90*/  STL.64 [R1+0x888], R26 ;  /* 0x0008881a01007387 */ /* 0x0001e60000100a00 */
[----:B0-----:R-:W4:Y:S01]  /*1eaa0*/  LDL.LU.64 R26, [R1+0x1110] ;  /* 0x00111000011a7983 */ /* 0x001f220000300a00 */
[----:B------:R-:W4:Y:S02]  /*1eab0*/  LDL.LU.64 R24, [R1+0x1108] ;  /* 0x0011080001187983 */ /* 0x000f240000300a00 */
[----:B--2---:R-:W-:Y:S02]  /*1eac0*/  IMAD.MOV.U32 R13, RZ, RZ, R2 ;  /* 0x000000ffff0d7224 */ /* 0x004fe400078e0002 */
[----:B---3--:R-:W-:Y:S01]  /*1ead0*/  IMAD.MOV.U32 R12, RZ, RZ, R3 ;  /* 0x000000ffff0c7224 */ /* 0x008fe200078e0003 */
[----:B------:R-:W2:Y:S01]  /*1eae0*/  LDL.LU R2, [R1+0x1104] ;  /* 0x0011040001027983 */ /* 0x000ea20000300800 */
[----:B------:R-:W3:Y:S01]  /*1eaf0*/  LDL.LU R3, [R1+0x1100] ;  /* 0x0011000001037983 */ /* 0x000ee20000300800 */
[----:B----4-:R-:W-:-:S04]  /*1eb00*/  LOP3.LUT R5, R5, R4, RZ, 0x3c, !PT ;  /* 0x0000000405057212 */ /* 0x010fc800078e3cff */
[----:B------:R-:W-:-:S04]  /*1eb10*/  LOP3.LUT R4, R5, R4, RZ, 0x3c, !PT ;  /* 0x0000000405047212 */ /* 0x000fc800078e3cff */
[----:B------:R-:W-:-:S05]  /*1eb20*/  LOP3.LUT R5, R5, R4, RZ, 0x3c, !PT ;  /* 0x0000000405057212 */ /* 0x000fca00078e3cff */
[----:B------:R-:W-:-:S05]  /*1eb30*/  IMAD.WIDE R4, R20, 0x2, R4 ;  /* 0x0000000214047825 */ /* 0x000fca00078e0204 */
[----:B------:R0:W-:Y:S01]  /*1eb40*/  STL [R1+0xf54], R4 ;  /* 0x000f540401007387 */ /* 0x0001e20000100800 */
[----:B------:R1:W-:Y:S03]  /*1eb50*/  STL [R1+0xeb8], R5 ;  /* 0x000eb80501007387 */ /* 0x0003e60000100800 */
[----:B0-----:R-:W4:Y:S01]  /*1eb60*/  LDL.LU R4, [R1+0xebc] ;  /* 0x000ebc0001047983 */ /* 0x001f220000300800 */
[----:B-1----:R-:W4:Y:S02]  /*1eb70*/  LDL.LU R5, [R1+0xf5c] ;  /* 0x000f5c0001057983 */ /* 0x002f240000300800 */
[----:B------:R-:W-:Y:S02]  /*1eb80*/  IMAD.MOV.U32 R6, RZ, RZ, R25 ;  /* 0x000000ffff067224 */ /* 0x000fe400078e0019 */
[----:B------:R-:W-:Y:S02]  /*1eb90*/  IMAD.MOV.U32 R7, RZ, RZ, R24 ;  /* 0x000000ffff077224 */ /* 0x000fe400078e0018 */
[----:B------:R-:W-:Y:S02]  /*1eba0*/  HMMA.16816.F32.BF16 R24, R8, R26, R16 ;  /* 0x0000001a0818723c */ /* 0x000fe40000041810 */
[----:B------:R-:W-:-:S04]  /*1ebb0*/  IMAD.WIDE R6, R20, 0x2, R6 ;  /* 0x0000000214067825 */ /* 0x000fc800078e0206 */
[----:B------:R-:W-:Y:S01]  /*1ebc0*/  IMAD.WIDE R12, R20, 0x2, R12 ;  /* 0x00000002140c7825 */ /* 0x000fe200078e020c */
[----:B------:R-:W-:Y:S03]  /*1ebd0*/  STL [R1+0x1004], R6 ;  /* 0x0010040601007387 */ /* 0x000fe60000100800 */
[----:B------:R-:W-:Y:S02]  /*1ebe0*/  STL [R1+0xf58], R7 ;  /* 0x000f580701007387 */ /* 0x000fe40000100800 */
[----:B------:R-:W-:Y:S02]  /*1ebf0*/  STL [R1+0x1068], R12 ;  /* 0x0010680c01007387 */ /* 0x000fe40000100800 */
[----:B------:R-:W-:Y:S01]  /*1ec00*/  STL [R1+0x1008], R13 ;  /* 0x0010080d01007387 */ /* 0x000fe20000100800 */
[----:B------:R-:W4:Y:S01]  /*1ec10*/  LDL.LU.64 R18, [R1+0x10f8] ;  /* 0x0010f80001127983 */ /* 0x000f220000300a00 */
[----:B------:R-:W4:Y:S07]  /*1ec20*/  LDL.LU.64 R16, [R1+0x10f0] ;  /* 0x0010f00001107983 */ /* 0x000f2e0000300a00 */
[----:B------:R-:W-:Y:S01]  /*1ec30*/  STL.64 [R1+0x8a0], R24 ;  /* 0x0008a01801007387 */ /* 0x000fe20000100a00 */
[----:B------:R0:W-:Y:S03]  /*1ec40*/  STL.64 [R1+0x8a8], R26 ;  /* 0x0008a81a01007387 */ /* 0x0001e60000100a00 */
[----:B0-----:R-:W4:Y:S01]  /*1ec50*/  LDL.LU.64 R26, [R1+0x10e8] ;  /* 0x0010e800011a7983 */ /* 0x001f220000300a00 */
[----:B------:R-:W4:Y:S02]  /*1ec60*/  LDL.LU.64 R24, [R1+0x10e0] ;  /* 0x0010e00001187983 */ /* 0x000f240000300a00 */
[----:B--2---:R-:W-:-:S02]  /*1ec70*/  IMAD.MOV.U32 R7, RZ, RZ, R2 ;  /* 0x000000ffff077224 */ /* 0x004fc400078e0002 */
        /* <DEDUP_REMOVED lines=11> */
[----:B------:R-:W-:-:S05]  /*1ed30*/  IMAD.WIDE R6, R20, 0x2, R6 ;  /* 0x0000000214067825 */ /* 0x000fca00078e0206 */
[----:B------:R-:W-:Y:S01]  /*1ed40*/  STL [R1+0x100c], R6 ;  /* 0x00100c0601007387 */ /* 0x000fe20000100800 */
[----:B------:R0:W-:Y:S02]  /*1ed50*/  STL [R1+0xf60], R7 ;  /* 0x000f600701007387 */ /* 0x0001e40000100800 */
[----:B------:R-:W-:Y:S02]  /*1ed60*/  IMAD.MOV.U32 R12, RZ, RZ, R25 ;  /* 0x000000ffff0c7224 */ /* 0x000fe400078e0019 */
[----:B------:R-:W-:Y:S02]  /*1ed70*/  IMAD.MOV.U32 R13, RZ, RZ, R24 ;  /* 0x000000ffff0d7224 */ /* 0x000fe400078e0018 */
[----:B------:R-:W-:Y:S01]  /*1ed80*/  HMMA.16816.F32.BF16 R24, R8, R26, R16 ;  /* 0x0000001a0818723c */ /* 0x000fe20000041810 */
[----:B0-----:R-:W4:Y:S01]  /*1ed90*/  LDL.LU R7, [R1+0xf68] ;  /* 0x000f680001077983 */ /* 0x001f220000300800 */
[----:B------:R-:W-:-:S05]  /*1eda0*/  IMAD.WIDE R12, R20, 0x2, R12 ;  /* 0x00000002140c7825 */ /* 0x000fca00078e020c */
[----:B------:R-:W-:Y:S01]  /*1edb0*/  STL [R1+0x106c], R12 ;  /* 0x00106c0c01007387 */ /* 0x000fe20000100800 */
[----:B------:R-:W-:Y:S02]  /*1edc0*/  STL [R1+0x1010], R13 ;  /* 0x0010100d01007387 */ /* 0x000fe40000100800 */
[----:B------:R0:W5:Y:S02]  /*1edd0*/  LDL.LU.64 R18, [R1+0x10d0] ;  /* 0x0010d00001127983 */ /* 0x0001640000300a00 */
[----:B------:R0:W5:Y:S11]  /*1ede0*/  LDL.LU.64 R16, [R1+0x10c8] ;  /* 0x0010c80001107983 */ /* 0x0001760000300a00 */
[----:B------:R-:W-:Y:S01]  /*1edf0*/  STL.64 [R1+0x8c0], R24 ;  /* 0x0008c01801007387 */ /* 0x000fe20000100a00 */
[----:B------:R1:W-:Y:S03]  /*1ee00*/  STL.64 [R1+0x8c8], R26 ;  /* 0x0008c81a01007387 */ /* 0x0003e60000100a00 */
[----:B-1----:R-:W4:Y:S01]  /*1ee10*/  LDL.LU.64 R26, [R1+0x10c0] ;  /* 0x0010c000011a7983 */ /* 0x002f220000300a00 */
[----:B------:R-:W4:Y:S02]  /*1ee20*/  LDL.LU.64 R24, [R1+0x10b8] ;  /* 0x0010b80001187983 */ /* 0x000f240000300a00 */
[----:B--2---:R-:W-:-:S02]  /*1ee30*/  IMAD.MOV.U32 R13, RZ, RZ, R2 ;  /* 0x000000ffff0d7224 */ /* 0x004fc400078e0002 */
[----:B---3--:R-:W-:Y:S01]  /*1ee40*/  IMAD.MOV.U32 R12, RZ, RZ, R3 ;  /* 0x000000ffff0c7224 */ /* 0x008fe200078e0003 */
[----:B------:R-:W2:Y:S01]  /*1ee50*/  LDL.LU R2, [R1+0x10b4] ;  /* 0x0010b40001027983 */ /* 0x000ea20000300800 */
[----:B------:R-:W3:Y:S02]  /*1ee60*/  LDL.LU R3, [R1+0x10b0] ;  /* 0x0010b00001037983 */ /* 0x000ee40000300800 */
[----:B------:R-:W-:Y:S02]  /*1ee70*/  IMAD.MOV.U32 R6, RZ, RZ, R21 ;  /* 0x000000ffff067224 */ /* 0x000fe400078e0015 */
[----:B------:R-:W-:Y:S01]  /*1ee80*/  IMAD.WIDE R12, R20, 0x2, R12 ;  /* 0x00000002140c7825 */ /* 0x000fe200078e020c */
[----:B----4-:R-:W-:-:S04]  /*1ee90*/  LOP3.LUT R5, R5, R4, RZ, 0x3c, !PT ;  /* 0x0000000405057212 */ /* 0x010fc800078e3cff */
[----:B------:R-:W-:-:S04]  /*1eea0*/  LOP3.LUT R4, R5, R4, RZ, 0x3c, !PT ;  /* 0x0000000405047212 */ /* 0x000fc800078e3cff */
[----:B------:R-:W-:-:S05]  /*1eeb0*/  LOP3.LUT R5, R5, R4, RZ, 0x3c, !PT ;  /* 0x0000000405057212 */ /* 0x000fca00078e3cff */
[----:B------:R-:W-:-:S04]  /*1eec0*/  IMAD.WIDE R4, R20, 0x2, R4 ;  /* 0x0000000214047825 */ /* 0x000fc800078e0204 */
[----:B------:R-:W-:Y:S01]  /*1eed0*/  IMAD.WIDE R6, R20, 0x2, R6 ;  /* 0x0000000214067825 */ /* 0x000fe200078e0206 */
[----:B------:R1:W-:Y:S03]  /*1eee0*/  STL [R1+0xf64], R4 ;  /* 0x000f640401007387 */ /* 0x0003e60000100800 */
[----:B------:R4:W-:Y:S01]  /*1eef0*/  STL [R1+0xec0], R5 ;  /* 0x000ec00501007387 */ /* 0x0009e20000100800 */
[----:B-1----:R-:W3:Y:S01]  /*1ef00*/  LDL.LU R4, [R1+0xec4] ;  /* 0x000ec40001047983 */ /* 0x002ee20000300800 */
[----:B----4-:R-:W4:Y:S02]  /*1ef10*/  LDL.LU R5, [R1+0xf6c] ;  /* 0x000f6c0001057983 */ /* 0x010f240000300800 */
[----:B------:R1:W-:Y:S02]  /*1ef20*/  STL [R1+0x1014], R6 ;  /* 0x0010140601007387 */ /* 0x0003e40000100800 */
[----:B------:R0:W-:Y:S01]  /*1ef30*/  STL [R1+0xf68], R7 ;  /* 0x000f680701007387 */ /* 0x0001e20000100800 */
[----:B-1----:R-:W4:Y:S01]  /*1ef40*/  LDL.LU R6, [R1+0xec8] ;  /* 0x000ec80001067983 */ /* 0x002f220000300800 */
[----:B0-----:R-:W4:Y:S02]  /*1ef50*/  LDL.LU R7, [R1+0xf70] ;  /* 0x000f700001077983 */ /* 0x001f240000300800 */
[----:B------:R0:W-:Y:S02]  /*1ef60*/  STL [R1+0x1070], R12 ;  /* 0x0010700c01007387 */ /* 0x0001e40000100800 */
[----:B------:R1:W-:Y:S01]  /*1ef70*/  STL [R1+0x1018], R13 ;  /* 0x0010180d01007387 */ /* 0x0003e20000100800 */
[----:B------:R-:W-:Y:S01]  /*1ef80*/  HMMA.16816.F32.BF16 R24, R8, R22, R24 ;  /* 0x000000160818723c */ /* 0x000fe20000041818 */
[----:B0-----:R-:W4:Y:S01]  /*1ef90*/  LDL.LU R12, [R1+0xe70] ;  /* 0x000e7000010c7983 */ /* 0x001f220000300800 */
[----:B-1----:R-:W4:Y:S02]  /*1efa0*/  LDL.LU R13, [R1+0x120] ;  /* 0x00012000010d7983 */ /* 0x002f240000300800 */
[----:B------:R0:W5:Y:S02]  /*1efb0*/  LDL.LU.64 R22, [R1+0x10a8] ;  /* 0x0010a80001167983 */ /* 0x0001640000300a00 */
[----:B------:R0:W5:Y:S11]  /*1efc0*/  LDL.LU.64 R20, [R1+0x10a0] ;  /* 0x0010a00001147983 */ /* 0x0001760000300a00 */
[----:B------:R-:W-:Y:S06]  /*1efd0*/  @!UPT UIADD3 URZ, URZ, URZ, URZ ;  /* 0x0000003f3f3ff290 */ /* 0x000fec000fffe03f */
[----:B------:R-:W-:Y:S01]  /*1efe0*/  STL.64 [R1+0x8d0], R24 ;  /* 0x0008d01801007387 */ /* 0x000fe20000100a00 */
[----:B------:R1:W-:Y:S02]  /*1eff0*/  STL.64 [R1+0x8d8], R26 ;  /* 0x0008d81a01007387 */ /* 0x0003e40000100a00 */
[----:B--2---:R-:W-:Y:S02]  /*1f000*/  IMAD.MOV.U32 R9, RZ, RZ, R2 ;  /* 0x000000ffff097224 */ /* 0x004fe400078e0002 */
[----:B---3--:R-:W-:Y:S01]  /*1f010*/  IMAD.MOV.U32 R8, RZ, RZ, R3 ;  /* 0x000000ffff087224 */ /* 0x008fe200078e0003 */
[----:B------:R-:W2:Y:S01]  /*1f020*/  LDL.LU R2, [R1+0x109c] ;  /* 0x00109c0001027983 */ /* 0x000ea20000300800 */
[----:B------:R-:W2:Y:S02]  /*1f030*/  LDL.LU R3, [R1+0x1098] ;  /* 0x0010980001037983 */ /* 0x000ea40000300800 */
[----:B------:R-:W-:Y:S02]  /*1f040*/  IMAD.MOV.U32 R10, RZ, RZ, R27 ;  /* 0x000000ffff0a7224 */ /* 0x000fe400078e001b */
[----:B-1----:R-:W-:-:S04]  /*1f050*/  IMAD.MOV.U32 R27, RZ, RZ, c[0x0][0x18c] ;  /* 0x00006300ff1b7624 */ /* 0x002fc800078e00ff */
[----:B------:R-:W-:-:S04]  /*1f060*/  IMAD.SHL.U32 R27, R27, 0x20, RZ ;  /* 0x000000201b1b7824 */ /* 0x000fc800078e00ff */
[----:B------:R-:W-:-:S04]  /*1f070*/  IMAD.WIDE R8, R27, 0x2, R8 ;  /* 0x000000021b087825 */ /* 0x000fc800078e0208 */
[----:B------:R-:W-:Y:S01]  /*1f080*/  IMAD.MOV.U32 R11, RZ, RZ, R26 ;  /* 0x000000ffff0b7224 */ /* 0x000fe200078e001a */
[----:B----4-:R-:W-:-:S04]  /*1f090*/  LOP3.LUT R5, R5, R4, RZ, 0x3c, !PT ;  /* 0x0000000405057212 */ /* 0x010fc800078e3cff */
[----:B------:R-:W-:-:S04]  /*1f0a0*/  LOP3.LUT R4, R5, R4, RZ, 0x3c, !PT ;  /* 0x0000000405047212 */ /* 0x000fc800078e3cff */
[----:B------:R-:W-:Y:S02]  /*1f0b0*/  LOP3.LUT R5, R5, R4, RZ, 0x3c, !PT ;  /* 0x0000000405057212 */ /* 0x000fe400078e3cff */
[----:B------:R-:W-:-:S04]  /*1f0c0*/  LOP3.LUT R7, R7, R6, RZ, 0x3c, !PT ;  /* 0x0000000607077212 */ /* 0x000fc800078e3cff */
[----:B------:R-:W-:Y:S01]  /*1f0d0*/  LOP3.LUT R6, R7, R6, RZ, 0x3c, !PT ;  /* 0x0000000607067212 */ /* 0x000fe200078e3cff */
[----:B------:R-:W-:-:S03]  /*1f0e0*/  IMAD.WIDE R4, R27, 0x2, R4 ;  /* 0x000000021b047825 */ /* 0x000fc600078e0204 */
[----:B------:R-:W-:Y:S02]  /*1f0f0*/  LOP3.LUT R7, R7, R6, RZ, 0x3c, !PT ;  /* 0x0000000607077212 */ /* 0x000fe400078e3cff */
[----:B------:R-:W-:-:S03]  /*1f100*/  IADD3 R12, R12, -0x1, RZ ;  /* 0xffffffff0c0c7810 */ /* 0x000fc60007ffe0ff */
[----:B------:R-:W-:Y:S01]  /*1f110*/  IMAD.WIDE R6, R27, 0x2, R6 ;  /* 0x000000021b067825 */ /* 0x000fe200078e0206 */
[----:B------:R-:W-:Y:S03]  /*1f120*/  STL [R1+0xf6c], R4 ;  /* 0x000f6c0401007387 */ /* 0x000fe60000100800 */
[----:B------:R1:W-:Y:S02]  /*1f130*/  STL [R1+0xe70], R12 ;  /* 0x000e700c01007387 */ /* 0x0003e40000100800 */
[----:B------:R0:W-:Y:S01]  /*1f140*/  STL [R1+0xec4], R5 ;  /* 0x000ec40501007387 */ /* 0x0001e20000100800 */
[----:B------:R-:W-:Y:S01]  /*1f150*/  IADD3 R13, R13, -0x20, RZ ;  /* 0xffffffe00d0d7810 */ /* 0x000fe20007ffe0ff */
[----:B------:R0:W-:Y:S01]  /*1f160*/  STL [R1+0xf70], R6 ;  /* 0x000f700601007387 */ /* 0x0001e20000100800 */
[----:B------:R0:W-:Y:S02]  /*1f170*/  STL [R1+0xec8], R7 ;  /* 0x000ec80701007387 */ /* 0x0001e40000100800 */
[----:B------:R0:W-:Y:S02]  /*1f180*/  STL [R1+0x101c], R8 ;  /* 0x00101c0801007387 */ /* 0x0001e40000100800 */
[----:B------:R0:W-:Y:S01]  /*1f190*/  STL [R1+0xf74], R9 ;  /* 0x000f740901007387 */ /* 0x0001e20000100800 */
[----:B------:R0:W-:Y:S01]  /*1f1a0*/  STL [R1+0x120], R13 ;  /* 0x0001200d01007387 */ /* 0x0001e20000100800 */
[----:B------:R-:W-:Y:S01]  /*1f1b0*/  ISETP.NE.U32.AND P0, PT, R12, RZ, PT ;  /* 0x000000ff0c00720c */ /* 0x000fe20003f05070 */
[----:B-1----:R-:W-:-:S04]  /*1f1c0*/  IMAD.MOV.U32 R12, RZ, RZ, c[0x0][0x188] ;  /* 0x00006200ff0c7624 */ /* 0x002fc800078e00ff */
[----:B------:R-:W-:-:S04]  /*1f1d0*/  IMAD.SHL.U32 R12, R12, 0x20, RZ ;  /* 0x000000200c0c7824 */ /* 0x000fc800078e00ff */
[----:B--2---:R-:W-:-:S04]  /*1f1e0*/  IMAD.WIDE R2, R12, 0x2, R2 ;  /* 0x000000020c027825 */ /* 0x004fc800078e0202 */
[----:B0-----:R-:W-:Y:S01]  /*1f1f0*/  @!P0 CALL.REL.NOINC `(.L_x_1) ;  /* 0x0000001000008944 */ /* 0x001fe20003c00000 */
[----:B------:R-:W-:Y:S05]  /*1f200*/  BRA `(.L_x_2) ;  /* 0xfffeb12000007947 */ /* 0x000fea000383ffff */
.L_x_1:
[----:B-----5:R-:W2:Y:S04]  /*1f210*/  LDL.LU R29, [R1+0xab0] ;  /* 0x000ab000011d7983 */ /* 0x020ea80000300800 */
[----:B--2---:R0:W-:Y:S04]  /*1f220*/  STL [R1+0x148c], R29 ;  /* 0x00148c1d01007387 */ /* 0x0041e80000100800 */
[----:B0-----:R-:W2:Y:S04]  /*1f230*/  LDL.LU R29, [R1+0xaac] ;  /* 0x000aac00011d7983 */ /* 0x001ea80000300800 */
        /* <DEDUP_REMOVED lines=17> */
[----:B------:R-:W2:Y:S01]  /*1f350*/  LDL.LU R0, [R1+0xac4] ;  /* 0x000ac40001007983 */ /* 0x000ea20000300800 */
[----:B0-----:R-:W-:-:S03]  /*1f360*/  IMAD.MOV.U32 R29, RZ, RZ, R11 ;  /* 0x000000ffff1d7224 */ /* 0x001fc600078e000b */
        /* <DEDUP_REMOVED lines=17> */
[----:B------:R-:W2:Y:S04]  /*1f480*/  LDL.LU R28, [R1+0xac0] ;  /* 0x000ac000011c7983 */ /* 0x000ea80000300800 */
[----:B------:R-:W3:Y:S04]  /*1f490*/  LDL.LU R2, [R1+0x9ec] ;  /* 0x0009ec0001027983 */ /* 0x000ee80000300800 */
[----:B------:R-:W3:Y:S04]  /*1f4a0*/  LDL.LU R3, [R1+0x9e8] ;  /* 0x0009e80001037983 */ /* 0x000ee80000300800 */
[----:B------:R-:W4:Y:S04]  /*1f4b0*/  LDL.LU R8, [R1+0xa0c] ;  /* 0x000a0c0001087983 */ /* 0x000f280000300800 */
[----:B------:R-:W4:Y:S01]  /*1f4c0*/  LDL.LU R9, [R1+0xa08] ;  /* 0x000a080001097983 */ /* 0x000f220000300800 */
[----:B0-----:R-:W-:-:S03]  /*1f4d0*/  IMAD.MOV.U32 R0, RZ, RZ, R10 ;  /* 0x000000ffff007224 */ /* 0x001fc600078e000a */
[----:B------:R-:W2:Y:S04]  /*1f4e0*/  LDL.LU R6, [R1+0xa1c] ;  /* 0x000a1c0001067983 */ /* 0x000ea80000300800 */
        /* <DEDUP_REMOVED lines=11> */
[----:B------:R0:W-:Y:S04]  /*1f5a0*/  STL [R1+0x11e4], R22 ;  /* 0x0011e41601007387 */ /* 0x0001e80000100800 */
[----:B0-----:R-:W2:Y:S04]  /*1f5b0*/  LDL.LU R22, [R1+0xab4] ;  /* 0x000ab40001167983 */ /* 0x001ea80000300800 */
[----:B------:R0:W-:Y:S04]  /*1f5c0*/  STL [R1+0x11e0], R23 ;  /* 0x0011e01701007387 */ /* 0x0001e80000100800 */
[----:B0-----:R-:W2:Y:S04]  /*1f5d0*/  LDL.LU R23, [R1+0xaa0] ;  /* 0x000aa00001177983 */ /* 0x001ea80000300800 */
[----:B------:R0:W-:Y:S04]  /*1f5e0*/  STL [R1+0x11dc], R20 ;  /* 0x0011dc1401007387 */ /* 0x0001e80000100800 */
[----:B0-----:R-:W2:Y:S04]  /*1f5f0*/  LDL.LU R20, [R1+0xaa4] ;  /* 0x000aa40001147983 */ /* 0x001ea80000300800 */
[----:B------:R0:W-:Y:S01]  /*1f600*/  STL [R1+0x11d8], R21 ;  /* 0x0011d81501007387 */ /* 0x0001e20000100800 */
[----:B------:R-:W-:-:S03]  /*1f610*/  F2FP.BF16.PACK_AB R29, R0, R29 ;  /* 0x0000001d001d723e */ /* 0x000fc600000010ff */
        /* <DEDUP_REMOVED lines=13> */
[----:B------:R-:W2:Y:S04]  /*1f6f0*/  LDL.LU R0, [R1+0x14d4] ;  /* 0x0014d40001007983 */ /* 0x000ea80000300800 */
[----:B------:R0:W-:Y:S04]  /*1f700*/  STL [R1+0x6ec], R29 ;  /* 0x0006ec1d01007387 */ /* 0x0001e80000100800 */
[----:B0-----:R-:W2:Y:S02]  /*1f710*/  LDL.LU R29, [R1+0x14d0] ;  /* 0x0014d000011d7983 */ /* 0x001ea40000300800 */
[----:B--2---:R-:W-:-:S02]  /*1f720*/  F2FP.BF16.PACK_AB R29, R0, R29 ;  /* 0x0000001d001d723e */ /* 0x004fc400000010ff */
        /* <DEDUP_REMOVED lines=30> */
[----:B0-----:R-:W2:Y:S01]  /*1f910*/  LDL.LU R29, [R1+0x1490] ;  /* 0x00149000011d7983 */ /* 0x001ea20000300800 */
[----:B------:R-:W-:Y:S02]  /*1f920*/  F2FP.BF16.PACK_AB R15, R19, R15 ;  /* 0x0000000f130f723e */ /* 0x000fe400000010ff */
[----:B------:R-:W-:-:S02]  /*1f930*/  F2FP.BF16.PACK_AB R14, R14, R21 ;  /* 0x000000150e0e723e */ /* 0x000fc400000010ff */
[----:B--2---:R-:W-:Y:S02]  /*1f940*/  F2FP.BF16.PACK_AB R16, R29, R16 ;  /* 0x000000101d10723e */ /* 0x004fe400000010ff */
[----:B------:R-:W2:Y:S04]  /*1f950*/  LDL.LU R29, [R1+0x148c] ;  /* 0x00148c00011d7983 */ /* 0x000ea80000300800 */
[----:B------:R0:W-:Y:S01]  /*1f960*/  STL [R1+0x6c8], R16 ;  /* 0x0006c81001007387 */ /* 0x0001e20000100800 */
[----:B---3--:R-:W-:Y:S02]  /*1f970*/  F2FP.BF16.PACK_AB R2, R2, R3 ;  /* 0x000000030202723e */ /* 0x008fe400000010ff */
[----:B0-----:R-:W-:-:S05]  /*1f980*/  F2FP.BF16.PACK_AB R16, R17, R18 ;  /* 0x000000121110723e */ /* 0x001fca00000010ff */
[----:B------:R0:W-:Y:S04]  /*1f990*/  STL [R1+0x6c4], R16 ;  /* 0x0006c41001007387 */ /* 0x0001e80000100800 */
[----:B------:R-:W-:Y:S04]  /*1f9a0*/  STL [R1+0x6c0], R15 ;  /* 0x0006c00f01007387 */ /* 0x000fe80000100800 */
[----:B------:R1:W-:Y:S01]  /*1f9b0*/  STL [R1+0x6bc], R14 ;  /* 0x0006bc0e01007387 */ /* 0x0003e20000100800 */
[----:B0-----:R-:W-:Y:S02]  /*1f9c0*/  F2FP.BF16.PACK_AB R16, R20, R23 ;  /* 0x000000171410723e */ /* 0x001fe400000010ff */
[----:B------:R-:W-:-:S03]  /*1f9d0*/  F2FP.BF16.PACK_AB R3, R6, R7 ;  /* 0x000000070603723e */ /* 0x000fc600000010ff */
[----:B------:R-:W-:Y:S01]  /*1f9e0*/  STL [R1+0x6b8], R16 ;  /* 0x0006b81001007387 */ /* 0x000fe20000100800 */
[----:B-1----:R-:W-:Y:S02]  /*1f9f0*/  F2FP.BF16.PACK_AB R14, R0, R28 ;  /* 0x0000001c000e723e */ /* 0x002fe400000010ff */
[----:B----4-:R-:W-:Y:S02]  /*1fa00*/  F2FP.BF16.PACK_AB R0, R8, R9 ;  /* 0x000000090800723e */ /* 0x010fe400000010ff */
[----:B--2---:R-:W-:-:S05]  /*1fa10*/  F2FP.BF16.PACK_AB R15, R22, R29 ;  /* 0x0000001d160f723e */ /* 0x004fca00000010ff */
[----:B------:R-:W-:Y:S04]  /*1fa20*/  STL [R1+0x6b4], R15 ;  /* 0x0006b40f01007387 */ /* 0x000fe80000100800 */
[----:B------:R-:W-:Y:S04]  /*1fa30*/  STL [R1+0x6b0], R14 ;  /* 0x0006b00e01007387 */ /* 0x000fe80000100800 */
[----:B------:R0:W-:Y:S04]  /*1fa40*/  STL [R1+0x6ac], R2 ;  /* 0x0006ac0201007387 */ /* 0x0001e80000100800 */
[----:B------:R1:W-:Y:S04]  /*1fa50*/  STL [R1+0x6a8], R0 ;  /* 0x0006a80001007387 */ /* 0x0003e80000100800 */
[----:B------:R2:W-:Y:S01]  /*1fa60*/  STL [R1+0x6a4], R3 ;  /* 0x0006a40301007387 */ /* 0x0005e20000100800 */
[----:B0-----:R-:W-:-:S02]  /*1fa70*/  F2FP.BF16.PACK_AB R2, R4, R5 ;  /* 0x000000050402723e */ /* 0x001fc400000010ff */
[----:B-1----:R-:W-:-:S03]  /*1fa80*/  F2FP.BF16.PACK_AB R0, R10, R11 ;  /* 0x0000000b0a00723e */ /* 0x002fc600000010ff */
[----:B------:R0:W-:Y:S01]  /*1fa90*/  STL [R1+0x6a0], R2 ;  /* 0x0006a00201007387 */ /* 0x0001e20000100800 */
[----:B--2---:R-:W-:-:S03]  /*1faa0*/  F2FP.BF16.PACK_AB R3, R24, R25 ;  /* 0x000000191803723e */ /* 0x004fc600000010ff */
[----:B------:R1:W-:Y:S04]  /*1fab0*/  STL [R1+0x69c], R0 ;  /* 0x00069c0001007387 */ /* 0x0003e80000100800 */
[----:B------:R-:W-:Y:S04]  /*1fac0*/  STL [R1+0x698], R3 ;  /* 0x0006980301007387 */ /* 0x000fe80000100800 */
[----:B------:R-:W2:Y:S01]  /*1fad0*/  LDL.LU R16, [R1+0xb48] ;  /* 0x000b480001107983 */ /* 0x000ea20000300800 */
[----:B0-----:R-:W-:Y:S02]  /*1fae0*/  F2FP.BF16.PACK_AB R2, R26, R27 ;  /* 0x0000001b1a02723e */ /* 0x001fe400000010ff */
[----:B-1----:R-:W-:-:S03]  /*1faf0*/  F2FP.BF16.PACK_AB R0, R12, R13 ;  /* 0x0000000d0c00723e */ /* 0x002fc600000010ff */
[----:B------:R-:W-:Y:S04]  /*1fb00*/  STL [R1+0x694], R2 ;  /* 0x0006940201007387 */ /* 0x000fe80000100800 */
[----:B--2---:R0:W-:Y:S04]  /*1fb10*/  STL [R1+0x1404], R16 ;  /* 0x0014041001007387 */ /* 0x0041e80000100800 */
[----:B------:R-:W-:Y:S04]  /*1fb20*/  STL [R1+0x690], R0 ;  /* 0x0006900001007387 */ /* 0x000fe80000100800 */
        /* <DEDUP_REMOVED lines=33> */
[----:B------:R-:W3:Y:S04]  /*1fd40*/  LDL.LU R17, [R1+0xb5c] ;  /* 0x000b5c0001117983 */ /* 0x000ee80000300800 */
[----:B---3--:R0:W-:Y:S04]  /*1fd50*/  STL [R1+0x1400], R17 ;  /* 0x0014001101007387 */ /* 0x0081e80000100800 */
[----:B0-----:R-:W3:Y:S04]  /*1fd60*/  LDL.LU R17, [R1+0xb4c] ;  /* 0x000b4c0001117983 */ /* 0x001ee80000300800 */
        /* <DEDUP_REMOVED lines=33> */
[----:B0-----:R-:W2:Y:S04]  /*1ff80*/  LDL.LU R17, [R1+0xadc] ;  /* 0x000adc0001117983 */ /* 0x001ea80000300800 */
[----:B------:R-:W3:Y:S04]  /*1ff90*/  LDL.LU R18, [R1+0xb58] ;  /* 0x000b580001127983 */ /* 0x000ee80000300800 */
[----:B------:R-:W4:Y:S04]  /*1ffa0*/  LDL.LU R19, [R1+0xb6c] ;  /* 0x000b6c0001137983 */ /* 0x000f280000300800 */
        /* <DEDUP_REMOVED lines=24> */
[----:B------:R-:W3:Y:S01]  /*20130*/  LDL.LU R13, [R1+0x950] ;  /* 0x00095000010d7983 */ /* 0x000ee20000300800 */
[----:B--2---:R-:W-:-:S03]  /*20140*/  F2FP.BF16.PACK_AB R16, R17, R16 ;  /* 0x000000101110723e */ /* 0x004fc600000010ff */
        /* <DEDUP_REMOVED lines=68> */
[----:B------:R-:W2:Y:S01]  /*20590*/  LDL.LU R17, [R1+0x1400] ;  /* 0x0014000001117983 */ /* 0x000ea20000300800 */
[----:B----4-:R-:W-:-:S03]  /*205a0*/  F2FP.BF16.PACK_AB R15, R19, R15 ;  /* 0x0000000f130f723e */ /* 0x010fc600000010ff */
[----:B------:R2:W-:Y:S01]  /*205b0*/  STL [R1+0x648], R16 ;  /* 0x0006481001007387 */ /* 0x0005e20000100800 */
[----:B---3--:R-:W-:Y:S02]  /*205c0*/  F2FP.BF16.PACK_AB R14, R14, R21 ;  /* 0x000000150e0e723e */ /* 0x008fe400000010ff */
[----:B------:R-:W-:Y:S02]  /*205d0*/  F2FP.BF16.PACK_AB R2, R2, R3 ;  /* 0x000000030202723e */ /* 0x000fe400000010ff */
[----:B------:R-:W-:Y:S02]  /*205e0*/  F2FP.BF16.PACK_AB R3, R6, R7 ;  /* 0x000000070603723e */ /* 0x000fe400000010ff */
[----:B--2---:R-:W-:-:S05]  /*205f0*/  F2FP.BF16.PACK_AB R16, R17, R18 ;  /* 0x000000121110723e */ /* 0x004fca00000010ff */
[----:B------:R0:W-:Y:S04]  /*20600*/  STL [R1+0x644], R16 ;  /* 0x0006441001007387 */ /* 0x0001e80000100800 */
[----:B------:R1:W-:Y:S04]  /*20610*/  STL [R1+0x640], R15 ;  /* 0x0006400f01007387 */ /* 0x0003e80000100800 */
[----:B------:R2:W-:Y:S01]  /*20620*/  STL [R1+0x62c], R14 ;  /* 0x00062c0e01007387 */ /* 0x0005e20000100800 */
[----:B0-----:R-:W-:Y:S02]  /*20630*/  F2FP.BF16.PACK_AB R16, R20, R23 ;  /* 0x000000171410723e */ /* 0x001fe400000010ff */
[----:B-1----:R-:W-:-:S03]  /*20640*/  F2FP.BF16.PACK_AB R15, R22, R29 ;  /* 0x0000001d160f723e */ /* 0x002fc600000010ff */
[----:B------:R-:W-:Y:S01]  /*20650*/  STL [R1+0x628], R16 ;  /* 0x0006281001007387 */ /* 0x000fe20000100800 */
[----:B--2---:R-:W-:Y:S02]  /*20660*/  F2FP.BF16.PACK_AB R14, R0, R28 ;  /* 0x0000001c000e723e */ /* 0x004fe400000010ff */
[----:B------:R-:W-:Y:S01]  /*20670*/  F2FP.BF16.PACK_AB R0, R8, R9 ;  /* 0x000000090800723e */ /* 0x000fe200000010ff */
        /* <DEDUP_REMOVED lines=754> */
[----:B------:R0:W-:Y:S01]  /*235a0*/  STL [R1+0x104], R22 ;  /* 0x0001041601007387 */ /* 0x0001e20000100800 */
[----:B----4-:R-:W-:-:S03]  /*235b0*/  F2FP.BF16.PACK_AB R14, R21, R14 ;  /* 0x0000000e150e723e */ /* 0x010fc600000010ff */
[----:B0-----:R-:W4:Y:S01]  /*235c0*/  LDL.LU R22, [R1+0x11e4] ;  /* 0x0011e40001167983 */ /* 0x001f220000300800 */
[----:B---3--:R-:W-:Y:S02]  /*235d0*/  F2FP.BF16.PACK_AB R16, R15, R16 ;  /* 0x000000100f10723e */ /* 0x008fe400000010ff */
[----:B--2---:R-:W-:Y:S02]  /*235e0*/  F2FP.BF16.PACK_AB R20, R23, R20 ;  /* 0x000000141714723e */ /* 0x004fe400000010ff */
[----:B------:R-:W4:Y:S04]  /*235f0*/  LDL.LU R23, [R1+0x11e0] ;  /* 0x0011e00001177983 */ /* 0x000f280000300800 */
[----:B------:R0:W-:Y:S04]  /*23600*/  STL [R1+0x100], R20 ;  /* 0x0001001401007387 */ /* 0x0001e80000100800 */
[----:B0-----:R-:W2:Y:S04]  /*23610*/  LDL.LU R20, [R1+0x11dc] ;  /* 0x0011dc0001147983 */ /* 0x001ea80000300800 */
[----:B------:R-:W2:Y:S01]  /*23620*/  LDL.LU R21, [R1+0x11d8] ;  /* 0x0011d80001157983 */ /* 0x000ea20000300800 */
[----:B------:R-:W-:-:S03]  /*23630*/  F2FP.BF16.PACK_AB R18, R17, R18 ;  /* 0x000000121112723e */ /* 0x000fc600000010ff */
[----:B------:R0:W-:Y:S01]  /*23640*/  STL [R1+0xfc], R14 ;  /* 0x0000fc0e01007387 */ /* 0x0001e20000100800 */
[----:B------:R-:W-:Y:S02]  /*23650*/  F2FP.BF16.PACK_AB R17, R19, R29 ;  /* 0x0000001d1311723e */ /* 0x000fe400000010ff */
[----:B------:R-:W-:Y:S01]  /*23660*/  F2FP.BF16.PACK_AB R2, R2, R3 ;  /* 0x000000030202723e */ /* 0x000fe200000010ff */
[----:B0-----:R-:W3:Y:S04]  /*23670*/  LDL.LU R14, [R1+0x11d4] ;  /* 0x0011d400010e7983 */ /* 0x001ee80000300800 */
[----:B------:R-:W3:Y:S04]  /*23680*/  LDL.LU R15, [R1+0x11d0] ;  /* 0x0011d000010f7983 */ /* 0x000ee80000300800 */
[----:B------:R0:W-:Y:S01]  /*23690*/  STL [R1+0xf8], R16 ;  /* 0x0000f81001007387 */ /* 0x0001e20000100800 */
[----:B------:R-:W-:-:S03]  /*236a0*/  F2FP.BF16.PACK_AB R3, R6, R7 ;  /* 0x000000070603723e */ /* 0x000fc600000010ff */
[----:B------:R-:W-:Y:S01]  /*236b0*/  STL [R1+0xf4], R18 ;  /* 0x0000f41201007387 */ /* 0x000fe20000100800 */
[----:B0-----:R-:W-:Y:S02]  /*236c0*/  F2FP.BF16.PACK_AB R16, R0, R28 ;  /* 0x0000001c0010723e */ /* 0x001fe400000010ff */
        /* <DEDUP_REMOVED lines=9> */
[----:B------:R-:W-:-:S03]  /*23760*/  F2FP.BF16.PACK_AB R3, R24, R25 ;  /* 0x000000191803723e */ /* 0x000fc600000010ff */
[----:B------:R1:W-:Y:S04]  /*23770*/  STL [R1+0xd8], R0 ;  /* 0x0000d80001007387 */ /* 0x0003e80000100800 */
[----:B------:R4:W-:Y:S01]  /*23780*/  STL [R1+0xd4], R3 ;  /* 0x0000d40301007387 */ /* 0x0009e20000100800 */
[----:B0-----:R-:W-:Y:S02]  /*23790*/  F2FP.BF16.PACK_AB R2, R26, R27 ;  /* 0x0000001b1a02723e */ /* 0x001fe400000010ff */
[----:B-1----:R-:W-:-:S03]  /*237a0*/  F2FP.BF16.PACK_AB R0, R12, R13 ;  /* 0x0000000d0c00723e */ /* 0x002fc600000010ff */
[----:B------:R2:W-:Y:S04]  /*237b0*/  STL [R1+0xd0], R2 ;  /* 0x0000d00201007387 */ /* 0x0005e80000100800 */
[----:B------:R3:W-:Y:S01]  /*237c0*/  STL [R1+0xcc], R0 ;  /* 0x0000cc0001007387 */ /* 0x0007e20000100800 */
[----:B----4-:R-:W-:-:S05]  /*237d0*/  F2FP.BF16.PACK_AB R3, R23, R22 ;  /* 0x000000161703723e */ /* 0x010fca00000010ff */
[----:B------:R-:W-:Y:S01]  /*237e0*/  STL [R1+0xc8], R3 ;  /* 0x0000c80301007387 */ /* 0x000fe20000100800 */
[----:B--2---:R-:W-:-:S03]  /*237f0*/  F2FP.BF16.PACK_AB R2, R21, R20 ;  /* 0x000000141502723e */ /* 0x004fc600000010ff */
[----:B------:R-:W2:Y:S04]  /*23800*/  LDL.LU R20, [R1+0xc14] ;  /* 0x000c140001147983 */ /* 0x000ea80000300800 */
[----:B------:R-:W-:Y:S01]  /*23810*/  STL [R1+0xc4], R2 ;  /* 0x0000c40201007387 */ /* 0x000fe20000100800 */
[----:B---3--:R-:W-:-:S03]  /*23820*/  F2FP.BF16.PACK_AB R0, R15, R14 ;  /* 0x0000000e0f00723e */ /* 0x008fc600000010ff */
        /* <DEDUP_REMOVED lines=23> */
[----:B---3--:R0:W-:Y:S04]  /*239a0*/  STL [R1+0x11a0], R14 ;  /* 0x0011a00e01007387 */ /* 0x0081e80000100800 */
[----:B0-----:R-:W3:Y:S04]  /*239b0*/  LDL.LU R14, [R1+0xc20] ;  /* 0x000c2000010e7983 */ /* 0x001ee80000300800 */
[----:B------:R-:W4:Y:S04]  /*239c0*/  LDL.LU R15, [R1+0xc30] ;  /* 0x000c3000010f7983 */ /* 0x000f280000300800 */
[----:B----4-:R0:W-:Y:S04]  /*239d0*/  STL [R1+0x11a4], R15 ;  /* 0x0011a40f01007387 */ /* 0x0101e80000100800 */
[----:B0-----:R-:W3:Y:S04]  /*239e0*/  LDL.LU R15, [R1+0xc24] ;  /* 0x000c2400010f7983 */ /* 0x001ee80000300800 */
[----:B------:R-:W4:Y:S04]  /*239f0*/  LDL.LU R19, [R1+0x168] ;  /* 0x0001680001137983 */ /* 0x000f280000300800 */
[----:B----4-:R0:W-:Y:S04]  /*23a00*/  STL [R1+0x1198], R19 ;  /* 0x0011981301007387 */ /* 0x0101e80000100800 */
[----:B0-----:R-:W4:Y:S04]  /*23a10*/  LDL.LU R19, [R1+0x188] ;  /* 0x0001880001137983 */ /* 0x001f280000300800 */
[----:B------:R-:W2:Y:S04]  /*23a20*/  LDL.LU R18, [R1+0x15c] ;  /* 0x00015c0001127983 */ /* 0x000ea80000300800 */
[----:B--2---:R0:W-:Y:S04]  /*23a30*/  STL [R1+0x1194], R18 ;  /* 0x0011941201007387 */ /* 0x0041e80000100800 */
[----:B0-----:R-:W2:Y:S01]  /*23a40*/  LDL.LU R18, [R1+0x16c] ;  /* 0x00016c0001127983 */ /* 0x001ea20000300800 */
[----:B------:R-:W-:-:S03]  /*23a50*/  F2FP.BF16.PACK_AB R20, R21, R20 ;  /* 0x000000141514723e */ /* 0x000fc600000010ff */
[----:B--2---:R0:W-:Y:S04]  /*23a60*/  STL [R1+0x119c], R18 ;  /* 0x00119c1201007387 */ /* 0x0041e80000100800 */
[----:B0-----:R-:W4:Y:S04]  /*23a70*/  LDL.LU R18, [R1+0x18c] ;  /* 0x00018c0001127983 */ /* 0x001f280000300800 */
        /* <DEDUP_REMOVED lines=42> */
[----:B---3--:R-:W-:Y:S02]  /*23d20*/  F2FP.BF16.PACK_AB R14, R15, R14 ;  /* 0x0000000e0f0e723e */ /* 0x008fe400000010ff */
[----:B--2---:R-:W-:-:S02]  /*23d30*/  F2FP.BF16.PACK_AB R21, R20, R21 ;  /* 0x000000151415723e */ /* 0x004fc400000010ff */
[----:B------:R-:W2:Y:S04]  /*23d40*/  LDL.LU R20, [R1+0x364] ;  /* 0x0003640001147983 */ /* 0x000ea80000300800 */
[----:B------:R0:W-:Y:S04]  /*23d50*/  STL [R1+0x98], R21 ;  /* 0x0000981501007387 */ /* 0x0001e80000100800 */
[----:B0-----:R-:W2:Y:S04]  /*23d60*/  LDL.LU R21, [R1+0x360] ;  /* 0x0003600001157983 */ /* 0x001ea80000300800 */
[----:B------:R-:W3:Y:S04]  /*23d70*/  LDL.LU R15, [R1+0x11a4] ;  /* 0x0011a400010f7983 */ /* 0x000ee80000300800 */
[----:B------:R0:W-:Y:S04]  /*23d80*/  STL [R1+0x94], R14 ;  /* 0x0000940e01007387 */ /* 0x0001e80000100800 */
[----:B0-----:R-:W3:Y:S01]  /*23d90*/  LDL.LU R14, [R1+0x11a0] ;  /* 0x0011a000010e7983 */ /* 0x001ee20000300800 */
[----:B----4-:R-:W-:-:S02]  /*23da0*/  F2FP.BF16.PACK_AB R19, R18, R19 ;  /* 0x000000131213723e */ /* 0x010fc400000010ff */
[----:B---3--:R-:W-:Y:S02]  /*23db0*/  F2FP.BF16.PACK_AB R15, R14, R15 ;  /* 0x0000000f0e0f723e */ /* 0x008fe400000010ff */
[----:B------:R-:W3:Y:S04]  /*23dc0*/  LDL.LU R14, [R1+0x324] ;  /* 0x00032400010e7983 */ /* 0x000ee80000300800 */
[----:B------:R0:W-:Y:S04]  /*23dd0*/  STL [R1+0x90], R15 ;  /* 0x0000900f01007387 */ /* 0x0001e80000100800 */
[----:B0-----:R-:W3:Y:S04]  /*23de0*/  LDL.LU R15, [R1+0x320] ;  /* 0x00032000010f7983 */ /* 0x001ee80000300800 */
[----:B------:R-:W4:Y:S04]  /*23df0*/  LDL.LU R18, [R1+0x119c] ;  /* 0x00119c0001127983 */ /* 0x000f280000300800 */
[----:B------:R0:W-:Y:S04]  /*23e00*/  STL [R1+0xac], R19 ;  /* 0x0000ac1301007387 */ /* 0x0001e80000100800 */
[----:B0-----:R-:W4:Y:S02]  /*23e10*/  LDL.LU R19, [R1+0x1198] ;  /* 0x0011980001137983 */ /* 0x001f240000300800 */
[----:B----4-:R-:W-:-:S02]  /*23e20*/  F2FP.BF16.PACK_AB R19, R18, R19 ;  /* 0x000000131213723e */ /* 0x010fc400000010ff */
[----:B------:R-:W4:Y:S04]  /*23e30*/  LDL.LU R18, [R1+0x1194] ;  /* 0x0011940001127983 */ /* 0x000f280000300800 */
[----:B------:R0:W-:Y:S01]  /*23e40*/  STL [R1+0xa8], R19 ;  /* 0x0000a81301007387 */ /* 0x0001e20000100800 */
[----:B------:R-:W-:Y:S02]  /*23e50*/  F2FP.BF16.PACK_AB R0, R0, R28 ;  /* 0x0000001c0000723e */ /* 0x000fe400000010ff */
[----:B------:R-:W-:Y:S01]  /*23e60*/  F2FP.BF16.PACK_AB R3, R2, R3 ;  /* 0x000000030203723e */ /* 0x000fe200000010ff */
[----:B0-----:R-:W2:Y:S01]  /*23e70*/  LDL.LU R19, [R1+0x1190] ;  /* 0x0011900001137983 */ /* 0x001ea20000300800 */
[----:B------:R-:W-:Y:S02]  /*23e80*/  F2FP.BF16.PACK_AB R2, R8, R9 ;  /* 0x000000090802723e */ /* 0x000fe400000010ff */
[----:B------:R-:W-:-:S02]  /*23e90*/  F2FP.BF16.PACK_AB R11, R4, R11 ;  /* 0x0000000b040b723e */ /* 0x000fc400000010ff */
[----:B------:R-:W-:Y:S02]  /*23ea0*/  F2FP.BF16.PACK_AB R10, R5, R10 ;  /* 0x0000000a050a723e */ /* 0x000fe400000010ff */
[----:B------:R-:W-:Y:S02]  /*23eb0*/  F2FP.BF16.PACK_AB R9, R24, R25 ;  /* 0x000000191809723e */ /* 0x000fe400000010ff */
[----:B------:R-:W-:Y:S02]  /*23ec0*/  F2FP.BF16.PACK_AB R8, R26, R27 ;  /* 0x0000001b1a08723e */ /* 0x000fe400000010ff */
[----:B------:R-:W-:Y:S02]  /*23ed0*/  F2FP.BF16.PACK_AB R23, R12, R23 ;  /* 0x000000170c17723e */ /* 0x000fe400000010ff */
[----:B----4-:R-:W-:Y:S02]  /*23ee0*/  F2FP.BF16.PACK_AB R16, R18, R16 ;  /* 0x000000101210723e */ /* 0x010fe400000010ff */
[----:B------:R-:W4:Y:S04]  /*23ef0*/  LDL.LU R18, [R1+0x118c] ;  /* 0x00118c0001127983 */ /* 0x000f280000300800 */
[----:B------:R0:W-:Y:S02]  /*23f00*/  STL [R1+0xa4], R16 ;  /* 0x0000a41001007387 */ /* 0x0001e40000100800 */
[----:B0-----:R-:W-:-:S05]  /*23f10*/  F2FP.BF16.PACK_AB R16, R17, R29 ;  /* 0x0000001d1110723e */ /* 0x001fca00000010ff */
[----:B------:R-:W-:Y:S04]  /*23f20*/  STL [R1+0xa0], R16 ;  /* 0x0000a01001007387 */ /* 0x000fe80000100800 */
[----:B------:R0:W-:Y:S04]  /*23f30*/  STL [R1+0x8c], R0 ;  /* 0x00008c0001007387 */ /* 0x0001e80000100800 */
[----:B------:R-:W-:Y:S01]  /*23f40*/  STL [R1+0x88], R3 ;  /* 0x0000880301007387 */ /* 0x000fe20000100800 */
[----:B0-----:R-:W-:-:S03]  /*23f50*/  F2FP.BF16.PACK_AB R0, R6, R7 ;  /* 0x000000070600723e */ /* 0x001fc600000010ff */
[----:B------:R-:W-:Y:S04]  /*23f60*/  STL [R1+0x84], R2 ;  /* 0x0000840201007387 */ /* 0x000fe80000100800 */
[----:B------:R-:W-:Y:S04]  /*23f70*/  STL [R1+0x1098], R11 ;  /* 0x0010980b01007387 */ /* 0x000fe80000100800 */
[----:B------:R-:W-:Y:S04]  /*23f80*/  STL [R1+0x80], R0 ;  /* 0x0000800001007387 */ /* 0x000fe80000100800 */
[----:B------:R-:W-:Y:S04]  /*23f90*/  STL [R1+0x109c], R10 ;  /* 0x00109c0a01007387 */ /* 0x000fe80000100800 */
[----:B------:R-:W-:Y:S04]  /*23fa0*/  STL [R1+0x10a0], R9 ;  /* 0x0010a00901007387 */ /* 0x000fe80000100800 */
[----:B------:R-:W-:Y:S04]  /*23fb0*/  STL [R1+0x10a4], R8 ;  /* 0x0010a40801007387 */ /* 0x000fe80000100800 */
[----:B------:R-:W-:Y:S04]  /*23fc0*/  STL [R1+0x10a8], R23 ;  /* 0x0010a81701007387 */ /* 0x000fe80000100800 */
[----:B------:R-:W4:Y:S04]  /*23fd0*/  LDL.LU R17, [R1+0x20c] ;  /* 0x00020c0001117983 */ /* 0x000f280000300800 */
[----:B------:R-:W4:Y:S04]  /*23fe0*/  LDL.LU R7, [R1+0x208] ;  /* 0x0002080001077983 */ /* 0x000f280000300800 */
[----:B------:R-:W4:Y:S04]  /*23ff0*/  LDL.LU R16, [R1+0x1dc] ;  /* 0x0001dc0001107983 */ /* 0x000f280000300800 */
[----:B------:R-:W4:Y:S01]  /*24000*/  LDL.LU R6, [R1+0x1d8] ;  /* 0x0001d80001067983 */ /* 0x000f220000300800 */
[----:B------:R-:W-:-:S02]  /*24010*/  F2FP.BF16.PACK_AB R22, R13, R22 ;  /* 0x000000160d16723e */ /* 0x000fc400000010ff */
[----:B--2---:R-:W-:Y:S01]  /*24020*/  F2FP.BF16.PACK_AB R21, R20, R21 ;  /* 0x000000151415723e */ /* 0x004fe200000010ff */
[----:B------:R-:W2:Y:S04]  /*24030*/  LDL.LU R5, [R1+0x1a8] ;  /* 0x0001a80001057983 */ /* 0x000ea80000300800 */
[----:B------:R-:W2:Y:S04]  /*24040*/  LDL.LU R4, [R1+0x178] ;  /* 0x0001780001047983 */ /* 0x000ea80000300800 */
[----:B------:R0:W-:Y:S04]  /*24050*/  STL [R1+0x10ac], R22 ;  /* 0x0010ac1601007387 */ /* 0x0001e80000100800 */
[----:B0-----:R-:W2:Y:S04]  /*24060*/  LDL.LU R22, [R1+0x1d4] ;  /* 0x0001d40001167983 */ /* 0x001ea80000300800 */
[----:B------:R0:W-:Y:S04]  /*24070*/  STL [R1+0x10b0], R21 ;  /* 0x0010b01501007387 */ /* 0x0001e80000100800 */
[----:B0-----:R-:W2:Y:S04]  /*24080*/  LDL.LU R21, [R1+0x204] ;  /* 0x0002040001157983 */ /* 0x001ea80000300800 */
[----:B------:R-:W2:Y:S04]  /*24090*/  LDL.LU R23, [R1+0x1a4] ;  /* 0x0001a40001177983 */ /* 0x000ea80000300800 */
[----:B------:R-:W2:Y:S04]  /*240a0*/  LDL.LU R8, [R1+0x174] ;  /* 0x0001740001087983 */ /* 0x000ea80000300800 */
[----:B------:R-:W2:Y:S04]  /*240b0*/  LDL.LU R9, [R1+0x4fc] ;  /* 0x0004fc0001097983 */ /* 0x000ea80000300800 */
[----:B------:R-:W2:Y:S04]  /*240c0*/  LDL.LU R27, [R1+0x4f8] ;  /* 0x0004f800011b7983 */ /* 0x000ea80000300800 */
[----:B------:R-:W2:Y:S04]  /*240d0*/  LDL.LU R10, [R1+0x50c] ;  /* 0x00050c00010a7983 */ /* 0x000ea80000300800 */
[----:B------:R-:W2:Y:S04]  /*240e0*/  LDL.LU R26, [R1+0x508] ;  /* 0x00050800011a7983 */ /* 0x000ea80000300800 */
[----:B------:R-:W2:Y:S01]  /*240f0*/  LDL.LU R11, [R1+0x3ac] ;  /* 0x0003ac00010b7983 */ /* 0x000ea20000300800 */
[----:B---3--:R-:W-:-:S03]  /*24100*/  F2FP.BF16.PACK_AB R20, R14, R15 ;  /* 0x0000000f0e14723e */ /* 0x008fc600000010ff */
        /* <DEDUP_REMOVED lines=11> */
[----:B------:R0:W-:Y:S04]  /*241c0*/  STL [R1+0x10b4], R20 ;  /* 0x0010b41401007387 */ /* 0x0001e80000100800 */
[----:B0-----:R-:W3:Y:S01]  /*241d0*/  LDL.LU R20, [R1+0x17c] ;  /* 0x00017c0001147983 */ /* 0x001ee20000300800 */
[----:B----4-:R-:W-:-:S03]  /*241e0*/  F2FP.BF16.PACK_AB R7, R17, R7 ;  /* 0x000000071107723e */ /* 0x010fc600000010ff */
[----:B------:R-:W4:Y:S04]  /*241f0*/  LDL.LU R17, [R1+0x1188] ;  /* 0x0011880001117983 */ /* 0x000f280000300800 */
[----:B------:R0:W-:Y:S01]  /*24200*/  STL [R1+0x10b8], R7 ;  /* 0x0010b80701007387 */ /* 0x0001e20000100800 */
[----:B------:R-:W-:-:S03]  /*24210*/  F2FP.BF16.PACK_AB R6, R16, R6 ;  /* 0x000000061006723e */ /* 0x000fc600000010ff */
[----:B0-----:R-:W4:Y:S04]  /*24220*/  LDL.LU R7, [R1+0x1ac] ;  /* 0x0001ac0001077983 */ /* 0x001f280000300800 */
[----:B------:R-:W4:Y:S04]  /*24230*/  LDL.LU R16, [R1+0x1184] ;  /* 0x0011840001107983 */ /* 0x000f280000300800 */
[----:B------:R-:W-:Y:S01]  /*24240*/  STL [R1+0x10bc], R6 ;  /* 0x0010bc0601007387 */ /* 0x000fe20000100800 */
[----:B--2---:R-:W-:Y:S02]  /*24250*/  F2FP.BF16.PACK_AB R18, R22, R18 ;  /* 0x000000121612723e */ /* 0x004fe400000010ff */
[----:B------:R-:W-:-:S02]  /*24260*/  F2FP.BF16.PACK_AB R19, R21, R19 ;  /* 0x000000131513723e */ /* 0x000fc400000010ff */
[----:B------:R-:W-:Y:S02]  /*24270*/  F2FP.BF16.PACK_AB R27, R9, R27 ;  /* 0x0000001b091b723e */ /* 0x000fe400000010ff */
[----:B------:R-:W-:Y:S02]  /*24280*/  F2FP.BF16.PACK_AB R26, R10, R26 ;  /* 0x0000001a0a1a723e */ /* 0x000fe400000010ff */
[----:B---3--:R-:W-:Y:S02]  /*24290*/  F2FP.BF16.PACK_AB R25, R11, R25 ;  /* 0x000000190b19723e */ /* 0x008fe400000010ff */
[----:B------:R-:W-:Y:S02]  /*242a0*/  F2FP.BF16.PACK_AB R24, R29, R24 ;  /* 0x000000181d18723e */ /* 0x000fe400000010ff */
[----:B------:R-:W-:Y:S02]  /*242b0*/  F2FP.BF16.PACK_AB R15, R0, R15 ;  /* 0x0000000f000f723e */ /* 0x000fe400000010ff */
[----:B------:R-:W-:-:S02]  /*242c0*/  F2FP.BF16.PACK_AB R14, R28, R14 ;  /* 0x0000000e1c0e723e */ /* 0x000fc400000010ff */
[----:B------:R-:W-:Y:S02]  /*242d0*/  F2FP.BF16.PACK_AB R13, R2, R13 ;  /* 0x0000000d020d723e */ /* 0x000fe400000010ff */
[----:B------:R-:W-:Y:S02]  /*242e0*/  F2FP.BF16.PACK_AB R12, R3, R12 ;  /* 0x0000000c030c723e */ /* 0x000fe400000010ff */
[----:B------:R-:W-:Y:S02]  /*242f0*/  F2FP.BF16.PACK_AB R4, R20, R4 ;  /* 0x000000041404723e */ /* 0x000fe400000010ff */
[----:B----4-:R-:W-:Y:S02]  /*24300*/  F2FP.BF16.PACK_AB R17, R23, R17 ;  /* 0x000000111711723e */ /* 0x010fe400000010ff */
[----:B------:R-:W-:Y:S02]  /*24310*/  F2FP.BF16.PACK_AB R5, R7, R5 ;  /* 0x000000050705723e */ /* 0x000fe400000010ff */
[----:B------:R-:W-:-:S03]  /*24320*/  F2FP.BF16.PACK_AB R16, R8, R16 ;  /* 0x000000100810723e */ /* 0x000fc600000010ff */
        /* <DEDUP_REMOVED lines=48> */
[----:B0-----:R-:W2:Y:S01]  /*24630*/  LDL.LU R12, [R1+0x2e8] ;  /* 0x0002e800010c7983 */ /* 0x001ea20000300800 */
[----:B------:R-:W3:Y:S03]  /*24640*/  LDL.LU R13, [R1+0x30c] ;  /* 0x00030c00010d7983 */ /* 0x000ee60000300800 */
        /* <DEDUP_REMOVED lines=35> */
[----:B0-----:R-:W2:Y:S01]  /*24880*/  LDL.LU R13, [R1+0x2ec] ;  /* 0x0002ec00010d7983 */ /* 0x001ea20000300800 */
[----:B------:R-:W3:Y:S02]  /*24890*/  LDL.LU R14, [R1+0x308] ;  /* 0x00030800010e7983 */ /* 0x000ee40000300800 */
[----:B------:R-:W4:Y:S02]  /*248a0*/  LDL.LU R15, [R1+0x2fc] ;  /* 0x0002fc00010f7983 */ /* 0x000f240000300800 */
[----:B------:R-:W4:Y:S01]  /*248b0*/  LDL.LU R24, [R1+0x2f8] ;  /* 0x0002f80001187983 */ /* 0x000f220000300800 */
[----:B------:R-:W3:Y:S01]  /*248c0*/  LDL.LU R25, [R1+0x374] ;  /* 0x0003740001197983 */ /* 0x000ee20000300800 */
[----:B------:R-:W3:Y:S02]  /*248d0*/  LDL.LU R26, [R1+0x370] ;  /* 0x00037000011a7983 */ /* 0x000ee40000300800 */
[----:B------:R-:W3:Y:S02]  /*248e0*/  LDL.LU R27, [R1+0x314] ;  /* 0x00031400011b7983 */ /* 0x000ee40000300800 */
[----:B------:R-:W3:Y:S01]  /*248f0*/  LDL.LU R16, [R1+0x310] ;  /* 0x0003100001107983 */ /* 0x000ee20000300800 */
        /* <DEDUP_REMOVED lines=20> */
[----:B--2---:R-:W-:-:S02]  /*24a40*/  F2FP.BF16.PACK_AB R12, R13, R12 ;  /* 0x0000000c0d0c723e */ /* 0x004fc400000010ff */
[----:B------:R-:W2:Y:S03]  /*24a50*/  LDL.LU R13, [R1+0x1180] ;  /* 0x00118000010d7983 */ /* 0x000ea60000300800 */
[----:B------:R0:W-:Y:S02]  /*24a60*/  STL [R1+0xc], R12 ;  /* 0x00000c0c01007387 */ /* 0x0001e40000100800 */
[----:B0-----:R-:W2:Y:S02]  /*24a70*/  LDL.LU R12, [R1+0x117c] ;  /* 0x00117c00010c7983 */ /* 0x001ea40000300800 */
[----:B--2---:R-:W-:Y:S02]  /*24a80*/  F2FP.BF16.PACK_AB R12, R13, R12 ;  /* 0x0000000c0d0c723e */ /* 0x004fe400000010ff */
[----:B------:R-:W2:Y:S03]  /*24a90*/  LDL.LU R13, [R1+0x1178] ;  /* 0x00117800010d7983 */ /* 0x000ea60000300800 */
[----:B------:R0:W-:Y:S02]  /*24aa0*/  STL [R1+0x8], R12 ;  /* 0x0000080c01007387 */ /* 0x0001e40000100800 */
[----:B0-----:R-:W2:Y:S02]  /*24ab0*/  LDL.LU R12, [R1+0x1174] ;  /* 0x00117400010c7983 */ /* 0x001ea40000300800 */
[----:B--2---:R-:W-:-:S02]  /*24ac0*/  F2FP.BF16.PACK_AB R12, R13, R12 ;  /* 0x0000000c0d0c723e */ /* 0x004fc400000010ff */
[----:B------:R-:W2:Y:S03]  /*24ad0*/  LDL.LU R13, [R1+0x1170] ;  /* 0x00117000010d7983 */ /* 0x000ea60000300800 */
[----:B------:R0:W-:Y:S02]  /*24ae0*/  STL [R1+0x4], R12 ;  /* 0x0000040c01007387 */ /* 0x0001e40000100800 */
[----:B0-----:R-:W2:Y:S02]  /*24af0*/  LDL.LU R12, [R1+0x116c] ;  /* 0x00116c00010c7983 */ /* 0x001ea40000300800 */
[----:B--2---:R-:W-:Y:S02]  /*24b00*/  F2FP.BF16.PACK_AB R12, R13, R12 ;  /* 0x0000000c0d0c723e */ /* 0x004fe400000010ff */
[----:B------:R-:W2:Y:S03]  /*24b10*/  LDL.LU R13, [R1+0x1168] ;  /* 0x00116800010d7983 */ /* 0x000ea60000300800 */
[----:B------:R0:W-:Y:S02]  /*24b20*/  STL [R1], R12 ;  /* 0x0000000c01007387 */ /* 0x0001e40000100800 */
[----:B0-----:R-:W2:Y:S02]  /*24b30*/  LDL.LU R12, [R1+0x1164] ;  /* 0x00116400010c7983 */ /* 0x001ea40000300800 */
        /* <DEDUP_REMOVED lines=54> */
[----:B------:R0:W-:Y:S01]  /*24ea0*/  STL [R1+0x48], R12 ;  /* 0x0000480c01007387 */ /* 0x0001e20000100800 */
[----:B----4-:R-:W-:-:S02]  /*24eb0*/  F2FP.BF16.PACK_AB R24, R15, R24 ;  /* 0x000000180f18723e */ /* 0x010fc400000010ff */
[----:B---3--:R-:W-:Y:S02]  /*24ec0*/  F2FP.BF16.PACK_AB R26, R25, R26 ;  /* 0x0000001a191a723e */ /* 0x008fe400000010ff */
[----:B------:R-:W-:Y:S01]  /*24ed0*/  F2FP.BF16.PACK_AB R16, R27, R16 ;  /* 0x000000101b10723e */ /* 0x000fe200000010ff */
[----:B0-----:R0:W5:Y:S01]  /*24ee0*/  LDL.LU R12, [R1+0x10f4] ;  /* 0x0010f400010c7983 */ /* 0x0011620000300800 */
[----:B------:R-:W-:Y:S02]  /*24ef0*/  F2FP.BF16.PACK_AB R18, R17, R18 ;  /* 0x000000121112723e */ /* 0x000fe400000010ff */
[----:B------:R-:W-:Y:S02]  /*24f00*/  F2FP.BF16.PACK_AB R4, R19, R4 ;  /* 0x000000041304723e */ /* 0x000fe400000010ff */
[----:B------:R-:W-:Y:S02]  /*24f10*/  F2FP.BF16.PACK_AB R6, R5, R6 ;  /* 0x000000060506723e */ /* 0x000fe400000010ff */
[----:B------:R-:W-:-:S02]  /*24f20*/  F2FP.BF16.PACK_AB R20, R7, R20 ;  /* 0x000000140714723e */ /* 0x000fc400000010ff */
[----:B------:R-:W-:Y:S02]  /*24f30*/  F2FP.BF16.PACK_AB R22, R21, R22 ;  /* 0x000000161516723e */ /* 0x000fe400000010ff */
[----:B------:R-:W-:Y:S02]  /*24f40*/  F2FP.BF16.PACK_AB R8, R23, R8 ;  /* 0x000000081708723e */ /* 0x000fe400000010ff */
[----:B------:R-:W-:Y:S02]  /*24f50*/  F2FP.BF16.PACK_AB R10, R9, R10 ;  /* 0x0000000a090a723e */ /* 0x000fe400000010ff */
[----:B------:R-:W-:Y:S02]  /*24f60*/  F2FP.BF16.PACK_AB R29, R11, R29 ;  /* 0x0000001d0b1d723e */ /* 0x000fe400000010ff */
[----:B------:R-:W-:Y:S01]  /*24f70*/  F2FP.BF16.PACK_AB R28, R0, R28 ;  /* 0x0000001c001c723e */ /* 0x000fe200000010ff */
[----:B------:R-:W-:Y:S01]  /*24f80*/  F2FP.BF16.PACK_AB R0, R2, R3 ;  /* 0x000000030200723e */ /* 0x000fe200000010ff */
[----:B--2---:R-:W-:-:S02]  /*24f90*/  F2FP.BF16.PACK_AB R14, R13, R14 ;  /* 0x0000000e0d0e723e */ /* 0x004fc400000010ff */
[----:B------:R0:W5:Y:S03]  /*24fa0*/  LDL.LU R13, [R1+0x10f0] ;  /* 0x0010f000010d7983 */ /* 0x0001660000300800 */
[----:B------:R1:W-:Y:S02]  /*24fb0*/  STL [R1+0x44], R14 ;  /* 0x0000440e01007387 */ /* 0x0003e40000100800 */
[----:B-1----:R0:W5:Y:S01]  /*24fc0*/  LDL.LU R14, [R1+0x10ec] ;  /* 0x0010ec00010e7983 */ /* 0x0021620000300800 */
[----:B------:R0:W5:Y:S02]  /*24fd0*/  LDL.LU R15, [R1+0x10e8] ;  /* 0x0010e800010f7983 */ /* 0x0001640000300800 */
        /* <DEDUP_REMOVED lines=31> */
[----:B------:R0:W-:Y:S01]  /*251d0*/  STL [R1+0x70], R0 ;  /* 0x0000700001007387 */ /* 0x0001e20000100800 */
[----:B------:R0:W-:Y:S02]  /*251e0*/  STL [R1+0x74], R28 ;  /* 0x0000741c01007387 */ /* 0x0001e40000100800 */
.L_x_0:
[----:B-----5:R-:W-:Y:S04]  /*251f0*/  STL.64 [R1+0x1300], R14 ;  /* 0x0013000e01007387 */ /* 0x020fe80000100a00 */
[----:B------:R-:W-:Y:S04]  /*25200*/  STL.64 [R1+0x12f8], R12 ;  /* 0x0012f80c01007387 */ /* 0x000fe80000100a00 */
[----:B------:R-:W-:Y:S04]  /*25210*/  STL.64 [R1+0x12f0], R26 ;  /* 0x0012f01a01007387 */ /* 0x000fe80000100a00 */
[----:B------:R-:W-:Y:S04]  /*25220*/  STL.64 [R1+0x12e8], R24 ;  /* 0x0012e81801007387 */ /* 0x000fe80000100a00 */
[----:B------:R-:W-:Y:S04]  /*25230*/  STL.64 [R1+0x12e0], R18 ;  /* 0x0012e01201007387 */ /* 0x000fe80000100a00 */
[----:B------:R-:W-:Y:S04]  /*25240*/  STL.64 [R1+0x12d8], R16 ;  /* 0x0012d81001007387 */ /* 0x000fe80000100a00 */
[----:B------:R-:W-:Y:S04]  /*25250*/  STL.64 [R1+0x12d0], R6 ;  /* 0x0012d00601007387 */ /* 0x000fe80000100a00 */
[----:B------:R2:W-:Y:S04]  /*25260*/  STL.64 [R1+0x12c8], R4 ;  /* 0x0012c80401007387 */ /* 0x0005e80000100a00 */
[----:B--2---:R-:W2:Y:S04]  /*25270*/  LDL.LU R4, [R1+0x20] ;  /* 0x0000200001047983 */ /* 0x004ea80000300800 */
[----:B------:R-:W2:Y:S04]  /*25280*/  LDL.LU R5, [R1+0x24] ;  /* 0x0000240001057983 */ /* 0x000ea80000300800 */
[----:B------:R-:W3:Y:S04]  /*25290*/  LDL.LU R6, [R1+0x28] ;  /* 0x0000280001067983 */ /* 0x000ee80000300800 */
[----:B------:R-:W3:Y:S04]  /*252a0*/  LDL.LU R7, [R1+0x2c] ;  /* 0x00002c0001077983 */ /* 0x000ee80000300800 */
[----:B01----:R-:W0:Y:S04]  /*252b0*/  S2R R0, SR_TID.X ;  /* 0x0000000000007919 */ /* 0x003e280000002100 */
[----:B------:R-:W1:Y:S04]  /*252c0*/  S2R R28, SR_TID.X ;  /* 0x00000000001c7919 */ /* 0x000e680000002100 */
[----:B------:R-:W-:Y:S06]  /*252d0*/  BAR.SYNC.DEFER_BLOCKING 0x0 ;  /* 0x0000000000007b1d */ /* 0x000fec0000010000 */
[----:B---3--:R-:W-:Y:S04]  /*252e0*/  STL.64 [R1+0x1310], R6 ;  /* 0x0013100601007387 */ /* 0x008fe80000100a00 */
[----:B--2---:R2:W-:Y:S04]  /*252f0*/  STL.64 [R1+0x1308], R4 ;  /* 0x0013080401007387 */ /* 0x0045e80000100a00 */
[----:B------:R-:W3:Y:S04]  /*25300*/  LDL.LU R16, [R1+0x30] ;  /* 0x0000300001107983 */ /* 0x000ee80000300800 */
[----:B------:R-:W3:Y:S04]  /*25310*/  LDL.LU R17, [R1+0x34] ;  /* 0x0000340001117983 */ /* 0x000ee80000300800 */
[----:B------:R-:W4:Y:S04]  /*25320*/  LDL.LU R18, [R1+0x38] ;  /* 0x0000380001127983 */ /* 0x000f280000300800 */
[----:B------:R-:W4:Y:S04]  /*25330*/  LDL.LU R19, [R1+0x3c] ;  /* 0x00003c0001137983 */ /* 0x000f280000300800 */
[----:B------:R-:W2:Y:S04]  /*25340*/  LDL.LU R3, [R1+0x18] ;  /* 0x0000180001037983 */ /* 0x000ea80000300800 */
[----:B------:R-:W2:Y:S04]  /*25350*/  LDL.LU R2, [R1+0x1c] ;  /* 0x00001c0001027983 */ /* 0x000ea80000300800 */
[----:B----4-:R-:W-:Y:S04]  /*25360*/  STL.64 [R1+0x1320], R18 ;  /* 0x0013201201007387 */ /* 0x010fe80000100a00 */
[----:B---3--:R3:W-:Y:S04]  /*25370*/  STL.64 [R1+0x1318], R16 ;  /* 0x0013181001007387 */ /* 0x0087e80000100a00 */
[----:B------:R-:W4:Y:S04]  /*25380*/  LDL.LU R12, [R1+0x50] ;  /* 0x00005000010c7983 */ /* 0x000f280000300800 */
[----:B------:R-:W4:Y:S04]  /*25390*/  LDL.LU R13, [R1+0x54] ;  /* 0x00005400010d7983 */ /* 0x000f280000300800 */
[----:B------:R-:W4:Y:S04]  /*253a0*/  LDL.LU R14, [R1+0x58] ;  /* 0x00005800010e7983 */ /* 0x000f280000300800 */
[----:B------:R-:W4:Y:S04]  /*253b0*/  LDL.LU R15, [R1+0x5c] ;  /* 0x00005c00010f7983 */ /* 0x000f280000300800 */
[----:B--2---:R-:W2:Y:S04]  /*253c0*/  LDL.LU R4, [R1+0x60] ;  /* 0x0000600001047983 */ /* 0x004ea80000300800 */
[----:B------:R-:W2:Y:S04]  /*253d0*/  LDL.LU R5, [R1+0x64] ;  /* 0x0000640001057983 */ /* 0x000ea80000300800 */
[----:B------:R-:W2:Y:S04]  /*253e0*/  LDL.LU R6, [R1+0x68] ;  /* 0x0000680001067983 */ /* 0x000ea80000300800 */
[----:B------:R-:W2:Y:S04]  /*253f0*/  LDL.LU R7, [R1+0x6c] ;  /* 0x00006c0001077983 */ /* 0x000ea80000300800 */
[----:B---3--:R-:W3:Y:S04]  /*25400*/  LDL.LU R16, [R1+0x70] ;  /* 0x0000700001107983 */ /* 0x008ee80000300800 */
[----:B------:R-:W3:Y:S04]  /*25410*/  LDL.LU R17, [R1+0x74] ;  /* 0x0000740001117983 */ /* 0x000ee80000300800 */
[----:B------:R-:W3:Y:S04]  /*25420*/  LDL.LU R18, [R1+0x78] ;  /* 0x0000780001127983 */ /* 0x000ee80000300800 */
[----:B------:R-:W3:Y:S04]  /*25430*/  LDL.LU R19, [R1+0x7c] ;  /* 0x00007c0001137983 */ /* 0x000ee80000300800 */
[----:B------:R-:W4:Y:S04]  /*25440*/  LDL.LU R24, [R1+0x40] ;  /* 0x0000400001187983 */ /* 0x000f280000300800 */
[----:B------:R-:W4:Y:S04]  /*25450*/  LDL.LU R25, [R1+0x44] ;  /* 0x0000440001197983 */ /* 0x000f280000300800 */
[----:B------:R-:W4:Y:S04]  /*25460*/  LDL.LU R26, [R1+0x48] ;  /* 0x00004800011a7983 */ /* 0x000f280000300800 */
[----:B------:R-:W4:Y:S04]  /*25470*/  LDL.LU R27, [R1+0x4c] ;  /* 0x00004c00011b7983 */ /* 0x000f280000300800 */
[----:B------:R-:W-:Y:S04]  /*25480*/  STL.64 [R1+0x12c0], R22 ;  /* 0x0012c01601007387 */ /* 0x000fe80000100a00 */
[----:B------:R0:W-:Y:S04]  /*25490*/  STL.64 [R1+0x12b8], R20 ;  /* 0x0012b81401007387 */ /* 0x0001e80000100a00 */
[----:B0-----:R-:W4:Y:S04]  /*254a0*/  LDL.LU R20, [R1] ;  /* 0x0000000001147983 */ /* 0x001f280000300800 */
[----:B------:R-:W4:Y:S04]  /*254b0*/  LDL.LU R21, [R1+0x4] ;  /* 0x0000040001157983 */ /* 0x000f280000300800 */
[----:B------:R-:W4:Y:S04]  /*254c0*/  LDL.LU R22, [R1+0x8] ;  /* 0x0000080001167983 */ /* 0x000f280000300800 */
[----:B------:R-:W4:Y:S04]  /*254d0*/  LDL.LU R23, [R1+0xc] ;  /* 0x00000c0001177983 */ /* 0x000f280000300800 */
[----:B------:R0:W-:Y:S04]  /*254e0*/  STL.64 [R1+0x12b0], R10 ;  /* 0x0012b00a01007387 */ /* 0x0001e80000100a00 */
[----:B------:R1:W-:Y:S01]  /*254f0*/  STL.64 [R1+0x12a8], R8 ;  /* 0x0012a80801007387 */ /* 0x0003e20000100a00 */
[----:B0-----:R-:W-:Y:S01]  /*25500*/  IMAD.MOV.U32 R11, RZ, RZ, R2 ;  /* 0x000000ffff0b7224 */ /* 0x001fe200078e0002 */
[----:B------:R-:W-:Y:S01]  /*25510*/  LOP3.LUT R2, R0, 0x7f, RZ, 0xc0, !PT ;  /* 0x0000007f00027812 */ /* 0x000fe200078ec0ff */
[----:B-1----:R-:W-:-:S02]  /*25520*/  IMAD.SHL.U32 R0, R28, 0x800, RZ ;  /* 0x000008001c007824 */ /* 0x002fc400078e00ff */
[----:B------:R-:W-:Y:S01]  /*25530*/  IMAD.MOV.U32 R10, RZ, RZ, R3 ;  /* 0x000000ffff0a7224 */ /* 0x000fe200078e0003 */
[----:B------:R-:W4:Y:S02]  /*25540*/  LDL.LU R8, [R1+0x10] ;  /* 0x0000100001087983 */ /* 0x000f240000300800 */
[----:B------:R-:W-:Y:S01]  /*25550*/  LOP3.LUT R0, R0, 0x3000, RZ, 0xc0, !PT ;  /* 0x0000300000007812 */ /* 0x000fe200078ec0ff */
[----:B------:R-:W-:Y:S01]  /*25560*/  IMAD.SHL.U32 R3, R28, 0x20, RZ ;  /* 0x000000201c037824 */ /* 0x000fe200078e00ff */
[----:B------:R-:W4:Y:S03]  /*25570*/  LDL.LU R9, [R1+0x14] ;  /* 0x0000140001097983 */ /* 0x000f260000300800 */
[----:B------:R-:W-:Y:S01]  /*25580*/  IMAD R0, R2, 0x10, R0 ;  /* 0x0000001002007824 */ /* 0x000fe200078e0200 */
[----:B------:R-:W-:Y:S01]  /*25590*/  STL [R1+0x10cc], R29 ;  /* 0x0010cc1d01007387 */ /* 0x000fe20000100800 */
[----:B------:R-:W-:-:S05]  /*255a0*/  IMAD.SHL.U32 R2, R28, 0x200, RZ ;  /* 0x000002001c027824 */ /* 0x000fca00078e00ff */
[----:B------:R-:W-:-:S04]  /*255b0*/  LOP3.LUT R2, R2, 0x3000, RZ, 0xc0, !PT ;  /* 0x0000300002027812 */ /* 0x000fc800078ec0ff */
[----:B------:R-:W-:Y:S01]  /*255c0*/  LOP3.LUT R2, R2, 0x60, R3, 0xf8, !PT ;  /* 0x0000006002027812 */ /* 0x000fe200078ef803 */
[C---:B------:R-:W-:Y:S02]  /*255d0*/  IMAD.SHL.U32 R3, R28.reuse, 0x4, RZ ;  /* 0x000000041c037824 */ /* 0x040fe400078e00ff */
[----:B------:R-:W-:-:S03]  /*255e0*/  IMAD.SHL.U32 R28, R28, 0x40, RZ ;  /* 0x000000401c1c7824 */ /* 0x000fc600078e00ff */
[----:B------:R-:W-:Y:S02]  /*255f0*/  LOP3.LUT R2, R2, 0x170, R3, 0x78, !PT ;  /* 0x0000017002027812 */ /* 0x000fe400078e7803 */
[----:B------:R-:W-:Y:S01]  /*25600*/  LOP3.LUT R3, R28, 0x800, RZ, 0xc0, !PT ;  /* 0x000008001c037812 */ /* 0x000fe200078ec0ff */
[----:B------:R-:W-:Y:S04]  /*25610*/  STL [R1+0x10d0], R28 ;  /* 0x0010d01c01007387 */ /* 0x000fe80000100800 */
[----:B------:R-:W-:-:S05]  /*25620*/  IMAD.IADD R2, R3, 0x1, R2 ;  /* 0x0000000103027824 */ /* 0x000fca00078e0202 */
[----:B--2---:R-:W-:Y:S04]  /*25630*/  STS.128 [R2+0x80], R4 ;  /* 0x0000800402007388 */ /* 0x004fe80000000c00 */
[----:B---3--:R0:W-:Y:S04]  /*25640*/  STS.128 [R2], R16 ;  /* 0x0000001002007388 */ /* 0x0081e80000000c00 */
[----:B0-----:R-:W2:Y:S04]  /*25650*/  LDL.LU.64 R18, [R1+0x1320] ;  /* 0x0013200001127983 */ /* 0x001ea80000300a00 */
[----:B------:R-:W2:Y:S04]  /*25660*/  LDL.LU.64 R16, [R1+0x1318] ;  /* 0x0013180001107983 */ /* 0x000ea80000300a00 */
[----:B------:R-:W3:Y:S04]  /*25670*/  LDL.LU.64 R6, [R1+0x1310] ;  /* 0x0013100001067983 */ /* 0x000ee80000300a00 */
[----:B------:R-:W3:Y:S04]  /*25680*/  LDL.LU.64 R4, [R1+0x1308] ;  /* 0x0013080001047983 */ /* 0x000ee80000300a00 */
[----:B----4-:R0:W-:Y:S04]  /*25690*/  STS.128 [R2+0x200], R12 ;  /* 0x0002000c02007388 */ /* 0x0101e80000000c00 */
[----:B------:R1:W-:Y:S04]  /*256a0*/  STS.128 [R2+0x280], R24 ;  /* 0x0002801802007388 */ /* 0x0003e80000000c00 */
[----:B------:R-:W-:Y:S04]  /*256b0*/  STS.128 [R2+0x680], R20 ;  /* 0x0006801402007388 */ /* 0x000fe80000000c00 */
[----:B0-----:R-:W4:Y:S04]  /*256c0*/  LDL.LU.64 R14, [R1+0x1300] ;  /* 0x00130000010e7983 */ /* 0x001f280000300a00 */
[----:B------:R-:W4:Y:S04]  /*256d0*/  LDL.LU.64 R12, [R1+0x12f8] ;  /* 0x0012f800010c7983 */ /* 0x000f280000300a00 */
[----:B-1----:R-:W4:Y:S04]  /*256e0*/  LDL.LU.64 R26, [R1+0x12f0] ;  /* 0x0012f000011a7983 */ /* 0x002f280000300a00 */
[----:B------:R-:W4:Y:S04]  /*256f0*/  LDL.LU.64 R24, [R1+0x12e8] ;  /* 0x0012e80001187983 */ /* 0x000f280000300a00 */
[----:B------:R0:W-:Y:S02]  /*25700*/  STS.128 [R2+0x600], R8 ;  /* 0x0006000802007388 */ /* 0x0001e40000000c00 */
[----:B0-----:R-:W-:-:S02]  /*25710*/  LOP3.LUT R8, R0, 0x20, RZ, 0x3c, !PT ;  /* 0x0000002000087812 */ /* 0x001fc400078e3cff */
[C---:B------:R-:W-:Y:S01]  /*25720*/  LOP3.LUT R29, R0.reuse, 0x40, RZ, 0x3c, !PT ;  /* 0x00000040001d7812 */ /* 0x040fe200078e3cff */
[----:B--2---:R0:W-:Y:S04]  /*25730*/  STS.128 [R2+0x400], R16 ;  /* 0x0004001002007388 */ /* 0x0041e80000000c00 */
[----:B---3--:R1:W-:Y:S04]  /*25740*/  STS.128 [R2+0x480], R4 ;  /* 0x0004800402007388 */ /* 0x0083e80000000c00 */
[----:B------:R-:W-:Y:S06]  /*25750*/  BAR.SYNC.DEFER_BLOCKING 0x0 ;  /* 0x0000000000007b1d */ /* 0x000fec0000010000 */
[----:B0-----:R-:W2:Y:S04]  /*25760*/  LDL.LU.64 R18, [R1+0x12e0] ;  /* 0x0012e00001127983 */ /* 0x001ea80000300a00 */
[----:B------:R-:W2:Y:S04]  /*25770*/  LDL.LU.64 R16, [R1+0x12d8] ;  /* 0x0012d80001107983 */ /* 0x000ea80000300a00 */
[----:B-1----:R-:W3:Y:S04]  /*25780*/  LDL.LU.64 R6, [R1+0x12d0] ;  /* 0x0012d00001067983 */ /* 0x002ee80000300a00 */
[----:B------:R-:W3:Y:S01]  /*25790*/  LDL.LU.64 R4, [R1+0x12c8] ;  /* 0x0012c80001047983 */ /* 0x000ee20000300a00 */
[----:B------:R-:W-:-:S03]  /*257a0*/  LOP3.LUT R3, R0, 0x60, RZ, 0x3c, !PT ;  /* 0x0000006000037812 */ /* 0x000fc600078e3cff */
[----:B------:R-:W0:Y:S04]  /*257b0*/  LDS.128 R20, [R0] ;  /* 0x0000000000147984 */ /* 0x000e280000000c00 */
[----:B0-----:R-:W-:Y:S04]  /*257c0*/  STL.64 [R1+0x30], R20 ;  /* 0x0000301401007387 */ /* 0x001fe80000100a00 */
[----:B------:R-:W-:Y:S04]  /*257d0*/  STL.64 [R1+0x38], R22 ;  /* 0x0000381601007387 */ /* 0x000fe80000100a00 */
[----:B------:R-:W0:Y:S04]  /*257e0*/  LDS.128 R20, [R0+0x800] ;  /* 0x0008000000147984 */ /* 0x000e280000000c00 */
[----:B0-----:R-:W-:Y:S04]  /*257f0*/  STL.64 [R1+0x150], R20 ;  /* 0x0001501401007387 */ /* 0x001fe80000100a00 */
[----:B------:R-:W-:Y:S04]  /*25800*/  STL.64 [R1+0x158], R22 ;  /* 0x0001581601007387 */ /* 0x000fe80000100a00 */
[----:B------:R-:W0:Y:S04]  /*25810*/  LDS.128 R20, [R8] ;  /* 0x0000000008147984 */ /* 0x000e280000000c00 */
[----:B------:R-:W1:Y:S04]  /*25820*/  LDS.128 R8, [R8+0x800] ;  /* 0x0008000008087984 */ /* 0x000e680000000c00 */
[----:B0-----:R-:W-:Y:S04]  /*25830*/  STL.64 [R1+0x40], R20 ;  /* 0x0000401401007387 */ /* 0x001fe80000100a00 */
[----:B------:R0:W-:Y:S04]  /*25840*/  STL.64 [R1+0x48], R22 ;  /* 0x0000481601007387 */ /* 0x0001e80000100a00 */
[----:B0-----:R-:W3:Y:S04]  /*25850*/  LDL.LU.64 R22, [R1+0x12c0] ;  /* 0x0012c00001167983 */ /* 0x001ee80000300a00 */
[----:B------:R-:W3:Y:S04]  /*25860*/  LDL.LU.64 R20, [R1+0x12b8] ;  /* 0x0012b80001147983 */ /* 0x000ee80000300a00 */
[----:B-1----:R-:W-:Y:S04]  /*25870*/  STL.64 [R1+0x160], R8 ;  /* 0x0001600801007387 */ /* 0x002fe80000100a00 */
[----:B------:R-:W-:Y:S04]  /*25880*/  STL.64 [R1+0x168], R10 ;  /* 0x0001680a01007387 */ /* 0x000fe80000100a00 */
[----:B------:R-:W0:Y:S04]  /*25890*/  LDS.128 R8, [R29] ;  /* 0x000000001d087984 */ /* 0x000e280000000c00 */
[----:B0-----:R-:W-:Y:S04]  /*258a0*/  STL.64 [R1+0x70], R8 ;  /* 0x0000700801007387 */ /* 0x001fe80000100a00 */
[----:B------:R-:W-:Y:S04]  /*258b0*/  STL.64 [R1+0x78], R10 ;  /* 0x0000780a01007387 */ /* 0x000fe80000100a00 */
[----:B------:R-:W0:Y:S04]  /*258c0*/  LDS.128 R8, [R29+0x800] ;  /* 0x000800001d087984 */ /* 0x000e280000000c00 */
[----:B0-----:R-:W-:Y:S04]  /*258d0*/  STL.64 [R1+0x170], R8 ;  /* 0x0001700801007387 */ /* 0x001fe80000100a00 */
[----:B------:R-:W-:Y:S04]  /*258e0*/  STL.64 [R1+0x178], R10 ;  /* 0x0001780a01007387 */ /* 0x000fe80000100a00 */
[----:B------:R-:W0:Y:S04]  /*258f0*/  LDS.128 R8, [R3] ;  /* 0x0000000003087984 */ /* 0x000e280000000c00 */
[----:B0-----:R-:W-:Y:S01]  /*25900*/  STL [R1+0x144], R9 ;  /* 0x0001440901007387 */ /* 0x001fe20000100800 */
[----:B------:R-:W-:-:S03]  /*25910*/  IMAD.MOV.U32 R28, RZ, RZ, R8 ;  /* 0x000000ffff1c7224 */ /* 0x000fc600078e0008 */
[----:B------:R-:W-:Y:S04]  /*25920*/  STL.64 [R1+0x148], R10 ;  /* 0x0001480a01007387 */ /* 0x000fe80000100a00 */
[----:B------:R-:W0:Y:S04]  /*25930*/  LDS.128 R8, [R3+0x800] ;  /* 0x0008000003087984 */ /* 0x000e280000000c00 */
[----:B------:R-:W-:Y:S06]  /*25940*/  BAR.SYNC.DEFER_BLOCKING 0x0 ;  /* 0x0000000000007b1d */ /* 0x000fec0000010000 */
[----:B------:R-:W-:Y:S04]  /*25950*/  STL [R1+0x10d4], R28 ;  /* 0x0010d41c01007387 */ /* 0x000fe80000100800 */
[----:B----4-:R-:W-:Y:S04]  /*25960*/  STS.128 [R2], R12 ;  /* 0x0000000c02007388 */ /* 0x010fe80000000c00 */
[----:B0-----:R-:W-:Y:S04]  /*25970*/  STL.64 [R1+0x180], R8 ;  /* 0x0001800801007387 */ /* 0x001fe80000100a00 */
[----:B------:R0:W-:Y:S04]  /*25980*/  STL.64 [R1+0x188], R10 ;  /* 0x0001880a01007387 */ /* 0x0001e80000100a00 */
[----:B0-----:R-:W4:Y:S04]  /*25990*/  LDL.LU.64 R10, [R1+0x12b0] ;  /* 0x0012b000010a7983 */ /* 0x001f280000300a00 */
[----:B------:R-:W4:Y:S04]  /*259a0*/  LDL.LU.64 R8, [R1+0x12a8] ;  /* 0x0012a80001087983 */ /* 0x000f280000300a00 */
[----:B------:R-:W3:Y:S04]  /*259b0*/  LDL.LU R12, [R1+0x110] ;  /* 0x00011000010c7983 */ /* 0x000ee80000300800 */
[----:B------:R-:W3:Y:S04]  /*259c0*/  LDL.LU R13, [R1+0x114] ;  /* 0x00011400010d7983 */ /* 0x000ee80000300800 */
[----:B------:R-:W3:Y:S04]  /*259d0*/  LDL.LU R14, [R1+0x118] ;  /* 0x00011800010e7983 */ /* 0x000ee80000300800 */
[----:B------:R-:W3:Y:S04]  /*259e0*/  LDL.LU R15, [R1+0x11c] ;  /* 0x00011c00010f7983 */ /* 0x000ee80000300800 */
[----:B--2---:R0:W-:Y:S04]  /*259f0*/  STS.128 [R2+0x200], R16 ;  /* 0x0002001002007388 */ /* 0x0041e80000000c00 */
[----:B------:R1:W-:Y:S04]  /*25a00*/  STS.128 [R2+0x80], R24 ;  /* 0x0000801802007388 */ /* 0x0003e80000000c00 */
[----:B---3--:R-:W-:Y:S04]  /*25a10*/  STL.64 [R1+0x1278], R14 ;  /* 0x0012780e01007387 */ /* 0x008fe80000100a00 */
[----:B------:R-:W-:Y:S04]  /*25a20*/  STL.64 [R1+0x1270], R12 ;  /* 0x0012700c01007387 */ /* 0x000fe80000100a00 */
[----:B------:R2:W-:Y:S04]  /*25a30*/  STL [R1+0x12a0], R27 ;  /* 0x0012a01b01007387 */ /* 0x0005e80000100800 */
[----:B0-----:R-:W3:Y:S04]  /*25a40*/  LDL.LU R16, [R1+0x100] ;  /* 0x0001000001107983 */ /* 0x001ee80000300800 */
[----:B------:R-:W3:Y:S04]  /*25a50*/  LDL.LU R17, [R1+0x104] ;  /* 0x0001040001117983 */ /* 0x000ee80000300800 */
[----:B------:R-:W3:Y:S04]  /*25a60*/  LDL.LU R18, [R1+0x108] ;  /* 0x0001080001127983 */ /* 0x000ee80000300800 */
[----:B------:R-:W3:Y:S04]  /*25a70*/  LDL.LU R19, [R1+0x10c] ;  /* 0x00010c0001137983 */ /* 0x000ee80000300800 */
[----:B-1----:R-:W4:Y:S04]  /*25a80*/  LDL.LU R24, [R1+0x80] ;  /* 0x0000800001187983 */ /* 0x002f280000300800 */
[----:B------:R-:W4:Y:S04]  /*25a90*/  LDL.LU R25, [R1+0x84] ;  /* 0x0000840001197983 */ /* 0x000f280000300800 */
[----:B------:R-:W4:Y:S04]  /*25aa0*/  LDL.LU R26, [R1+0x88] ;  /* 0x00008800011a7983 */ /* 0x000f280000300800 */
[----:B--2---:R-:W2:Y:S04]  /*25ab0*/  LDL.LU R27, [R1+0x8c] ;  /* 0x00008c00011b7983 */ /* 0x004ea80000300800 */
[----:B------:R0:W-:Y:S04]  /*25ac0*/  STS.128 [R2+0x280], R4 ;  /* 0x0002800402007388 */ /* 0x0001e80000000c00 */
[----:B------:R1:W-:Y:S04]  /*25ad0*/  STS.128 [R2+0x400], R20 ;  /* 0x0004001402007388 */ /* 0x0003e80000000c00 */
[----:B---3--:R-:W-:Y:S04]  /*25ae0*/  STL.64 [R1+0x1288], R18 ;  /* 0x0012881201007387 */ /* 0x008fe80000100a00 */
[----:B------:R3:W-:Y:S04]  /*25af0*/  STL.64 [R1+0x1280], R16 ;  /* 0x0012801001007387 */ /* 0x0007e80000100a00 */
[----:B0-----:R-:W3:Y:S04]  /*25b00*/  LDL.LU R4, [R1+0xa0] ;  /* 0x0000a00001047983 */ /* 0x001ee80000300800 */
[----:B------:R-:W3:Y:S04]  /*25b10*/  LDL.LU R5, [R1+0xa4] ;  /* 0x0000a40001057983 */ /* 0x000ee80000300800 */
[----:B------:R-:W3:Y:S04]  /*25b20*/  LDL.LU R6, [R1+0xa8] ;  /* 0x0000a80001067983 */ /* 0x000ee80000300800 */
[----:B------:R-:W3:Y:S04]  /*25b30*/  LDL.LU R7, [R1+0xac] ;  /* 0x0000ac0001077983 */ /* 0x000ee80000300800 */
[----:B-1----:R-:W3:Y:S04]  /*25b40*/  LDL.LU R20, [R1+0xf0] ;  /* 0x0000f00001147983 */ /* 0x002ee80000300800 */
[----:B------:R-:W3:Y:S04]  /*25b50*/  LDL.LU R21, [R1+0xf4] ;  /* 0x0000f40001157983 */ /* 0x000ee80000300800 */
[----:B------:R-:W3:Y:S04]  /*25b60*/  LDL.LU R22, [R1+0xf8] ;  /* 0x0000f80001167983 */ /* 0x000ee80000300800 */
[----:B------:R-:W3:Y:S04]  /*25b70*/  LDL.LU R23, [R1+0xfc] ;  /* 0x0000fc0001177983 */ /* 0x000ee80000300800 */
[----:B----4-:R-:W-:Y:S04]  /*25b80*/  STS.128 [R2+0x480], R8 ;  /* 0x0004800802007388 */ /* 0x010fe80000000c00 */
[----:B--2---:R-:W-:Y:S04]  /*25b90*/  STS.128 [R2+0x600], R24 ;  /* 0x0006001802007388 */ /* 0x004fe80000000c00 */
[----:B---3--:R-:W-:Y:S04]  /*25ba0*/  STL.64 [R1+0x1298], R22 ;  /* 0x0012981601007387 */ /* 0x008fe80000100a00 */
[----:B------:R0:W-:Y:S04]  /*25bb0*/  STL.64 [R1+0x1290], R20 ;  /* 0x0012901401007387 */ /* 0x0001e80000100a00 */
[----:B------:R-:W2:Y:S04]  /*25bc0*/  LDL.LU R12, [R1+0xc0] ;  /* 0x0000c000010c7983 */ /* 0x000ea80000300800 */
[----:B------:R-:W2:Y:S04]  /*25bd0*/  LDL.LU R13, [R1+0xc4] ;  /* 0x0000c400010d7983 */ /* 0x000ea80000300800 */
[----:B------:R-:W2:Y:S04]  /*25be0*/  LDL.LU R14, [R1+0xc8] ;  /* 0x0000c800010e7983 */ /* 0x000ea80000300800 */
[----:B------:R-:W2:Y:S04]  /*25bf0*/  LDL.LU R15, [R1+0xcc] ;  /* 0x0000cc00010f7983 */ /* 0x000ea80000300800 */
[----:B------:R-:W3:Y:S04]  /*25c00*/  LDL.LU R16, [R1+0xb0] ;  /* 0x0000b00001107983 */ /* 0x000ee80000300800 */
[----:B------:R-:W3:Y:S04]  /*25c10*/  LDL.LU R17, [R1+0xb4] ;  /* 0x0000b40001117983 */ /* 0x000ee80000300800 */
[----:B------:R-:W3:Y:S04]  /*25c20*/  LDL.LU R18, [R1+0xb8] ;  /* 0x0000b80001127983 */ /* 0x000ee80000300800 */
[----:B------:R-:W3:Y:S04]  /*25c30*/  LDL.LU R19, [R1+0xbc] ;  /* 0x0000bc0001137983 */ /* 0x000ee80000300800 */
[----:B0-----:R-:W4:Y:S04]  /*25c40*/  LDL.LU R20, [R1+0x90] ;  /* 0x0000900001147983 */ /* 0x001f280000300800 */
[----:B------:R-:W4:Y:S04]  /*25c50*/  LDL.LU R21, [R1+0x94] ;  /* 0x0000940001157983 */ /* 0x000f280000300800 */
[----:B------:R-:W4:Y:S04]  /*25c60*/  LDL.LU R22, [R1+0x98] ;  /* 0x0000980001167983 */ /* 0x000f280000300800 */
[----:B------:R-:W4:Y:S04]  /*25c70*/  LDL.LU R23, [R1+0x9c] ;  /* 0x00009c0001177983 */ /* 0x000f280000300800 */
[----:B------:R-:W2:Y:S04]  /*25c80*/  LDL.LU R8, [R1+0xe0] ;  /* 0x0000e00001087983 */ /* 0x000ea80000300800 */
[----:B------:R-:W2:Y:S04]  /*25c90*/  LDL.LU R9, [R1+0xe4] ;  /* 0x0000e40001097983 */ /* 0x000ea80000300800 */
[----:B------:R-:W2:Y:S04]  /*25ca0*/  LDL.LU R10, [R1+0xe8] ;  /* 0x0000e800010a7983 */ /* 0x000ea80000300800 */
[----:B------:R-:W2:Y:S04]  /*25cb0*/  LDL.LU R11, [R1+0xec] ;  /* 0x0000ec00010b7983 */ /* 0x000ea80000300800 */
[----:B------:R-:W2:Y:S04]  /*25cc0*/  LDL.LU R27, [R1+0x12a0] ;  /* 0x0012a000011b7983 */ /* 0x000ea80000300800 */
[----:B------:R-:W-:Y:S04]  /*25cd0*/  STS.128 [R2+0x680], R4 ;  /* 0x0006800402007388 */ /* 0x000fe80000000c00 */
[----:B------:R-:W-:Y:S06]  /*25ce0*/  BAR.SYNC.DEFER_BLOCKING 0x0 ;  /* 0x0000000000007b1d */ /* 0x000fec0000010000 */
[----:B------:R-:W0:Y:S01]  /*25cf0*/  LDS.128 R4, [R0] ;  /* 0x0000000000047984 */ /* 0x000e220000000c00 */
[----:B------:R-:W-:-:S03]  /*25d00*/  LOP3.LUT R28, R0, 0x20, RZ, 0x3c, !PT ;  /* 0x00000020001c7812 */ /* 0x000fc600078e3cff */
[----:B0-----:R-:W-:Y:S01]  /*25d10*/  STL [R1+0x4], R5 ;  /* 0x0000040501007387 */ /* 0x001fe20000100800 */
[----:B------:R-:W-:-:S03]  /*25d20*/  IMAD.MOV.U32 R25, RZ, RZ, R4 ;  /* 0x000000ffff197224 */ /* 0x000fc600078e0004 */
[----:B------:R-:W-:Y:S04]  /*25d30*/  STL.64 [R1+0x8], R6 ;  /* 0x0000080601007387 */ /* 0x000fe80000100a00 */
[----:B------:R-:W0:Y:S04]  /*25d40*/  LDS.128 R4, [R0+0x800] ;  /* 0x0008000000047984 */ /* 0x000e280000000c00 */
[----:B--2---:R-:W-:Y:S04]  /*25d50*/  STL [R1+0x1114], R27 ;  /* 0x0011141b01007387 */ /* 0x004fe80000100800 */
[----:B------:R1:W-:Y:S04]  /*25d60*/  STL [R1+0x1110], R25 ;  /* 0x0011101901007387 */ /* 0x0003e80000100800 */
[----:B------:R-:W2:Y:S04]  /*25d70*/  LDL.LU R24, [R1+0xd0] ;  /* 0x0000d00001187983 */ /* 0x000ea80000300800 */
[----:B-1----:R-:W2:Y:S04]  /*25d80*/  LDL.LU R25, [R1+0xd4] ;  /* 0x0000d40001197983 */ /* 0x002ea80000300800 */
[----:B------:R-:W2:Y:S04]  /*25d90*/  LDL.LU R26, [R1+0xd8] ;  /* 0x0000d800011a7983 */ /* 0x000ea80000300800 */
[----:B------:R-:W2:Y:S04]  /*25da0*/  LDL.LU R27, [R1+0xdc] ;  /* 0x0000dc00011b7983 */ /* 0x000ea80000300800 */
[----:B0-----:R-:W-:Y:S04]  /*25db0*/  STL.64 [R1+0x60], R4 ;  /* 0x0000600401007387 */ /* 0x001fe80000100a00 */
[----:B------:R-:W-:Y:S04]  /*25dc0*/  STL.64 [R1+0x68], R6 ;  /* 0x0000680601007387 */ /* 0x000fe80000100a00 */
[----:B------:R-:W0:Y:S04]  /*25dd0*/  LDS.128 R4, [R28] ;  /* 0x000000001c047984 */ /* 0x000e280000000c00 */
[----:B0-----:R-:W-:Y:S04]  /*25de0*/  STL.64 [R1+0x20], R4 ;  /* 0x0000200401007387 */ /* 0x001fe80000100a00 */
[----:B------:R-:W-:Y:S04]  /*25df0*/  STL.64 [R1+0x28], R6 ;  /* 0x0000280601007387 */ /* 0x000fe80000100a00 */
[----:B------:R-:W0:Y:S04]  /*25e00*/  LDS.128 R4, [R28+0x800] ;  /* 0x000800001c047984 */ /* 0x000e280000000c00 */
[----:B0-----:R-:W-:Y:S04]  /*25e10*/  STL.64 [R1+0xa0], R4 ;  /* 0x0000a00401007387 */ /* 0x001fe80000100a00 */
[----:B------:R-:W-:Y:S04]  /*25e20*/  STL.64 [R1+0xa8], R6 ;  /* 0x0000a80601007387 */ /* 0x000fe80000100a00 */
[----:B------:R-:W0:Y:S02]  /*25e30*/  LDS.128 R4, [R29] ;  /* 0x000000001d047984 */ /* 0x000e240000000c00 */
[----:B0-----:R-:W-:-:S02]  /*25e40*/  IMAD.MOV.U32 R28, RZ, RZ, R4 ;  /* 0x000000ffff1c7224 */ /* 0x001fc400078e0004 */
[----:B------:R-:W-:Y:S04]  /*25e50*/  STL [R1+0x14], R5 ;  /* 0x0000140501007387 */ /* 0x000fe80000100800 */
[----:B------:R-:W-:Y:S04]  /*25e60*/  STL.64 [R1+0x18], R6 ;  /* 0x0000180601007387 */ /* 0x000fe80000100a00 */
[----:B------:R0:W-:Y:S02]  /*25e70*/  STL [R1+0x10d8], R28 ;  /* 0x0010d81c01007387 */ /* 0x0001e40000100800 */
[----:B0-----:R-:W-:-:S05]  /*25e80*/  LOP3.LUT R28, R0, 0x40, RZ, 0x3c, !PT ;  /* 0x00000040001c7812 */ /* 0x001fca00078e3cff */
        /* <DEDUP_REMOVED lines=9> */
[----:B----4-:R1:W-:Y:S04]  /*25f20*/  STS.128 [R2], R20 ;  /* 0x0000001402007388 */ /* 0x0103e80000000c00 */
[----:B---3--:R3:W-:Y:S04]  /*25f30*/  STS.128 [R2+0x80], R16 ;  /* 0x0000801002007388 */ /* 0x0087e80000000c00 */
[----:B0-----:R-:W-:Y:S04]  /*25f40*/  STL [R1+0x10c8], R6 ;  /* 0x0010c80601007387 */ /* 0x001fe80000100800 */
[----:B------:R-:W-:Y:S04]  /*25f50*/  STL [R1+0x10c4], R7 ;  /* 0x0010c40701007387 */ /* 0x000fe80000100800 */
[----:B-1----:R-:W4:Y:S04]  /*25f60*/  LDL.LU.64 R22, [R1+0x1298] ;  /* 0x0012980001167983 */ /* 0x002f280000300a00 */
[----:B------:R-:W4:Y:S04]  /*25f70*/  LDL.LU.64 R20, [R1+0x1290] ;  /* 0x0012900001147983 */ /* 0x000f280000300a00 */
[----:B---3--:R-:W3:Y:S04]  /*25f80*/  LDL.LU.64 R18, [R1+0x1288] ;  /* 0x0012880001127983 */ /* 0x008ee80000300a00 */
[----:B------:R-:W3:Y:S04]  /*25f90*/  LDL.LU.64 R16, [R1+0x1280] ;  /* 0x0012800001107983 */ /* 0x000ee80000300a00 */
[----:B------:R0:W-:Y:S04]  /*25fa0*/  STS.128 [R2+0x200], R12 ;  /* 0x0002000c02007388 */ /* 0x0001e80000000c00 */
[----:B0-----:R-:W3:Y:S04]  /*25fb0*/  LDL.LU.64 R14, [R1+0x1278] ;  /* 0x00127800010e7983 */ /* 0x001ee80000300a00 */
[----:B------:R-:W3:Y:S01]  /*25fc0*/  LDL.LU.64 R12, [R1+0x1270] ;  /* 0x00127000010c7983 */ /* 0x000ee20000300a00 */
[----:B------:R-:W-:-:S03]  /*25fd0*/  LOP3.LUT R6, R0, 0x20, RZ, 0x3c, !PT ;  /* 0x0000002000067812 */ /* 0x000fc600078e3cff */
[----:B--2---:R-:W-:Y:S04]  /*25fe0*/  STS.128 [R2+0x280], R24 ;  /* 0x0002801802007388 */ /* 0x004fe80000000c00 */
[----:B------:R-:W-:Y:S04]  /*25ff0*/  STS.128 [R2+0x400], R8 ;  /* 0x0004000802007388 */ /* 0x000fe80000000c00 */
[----:B----4-:R-:W-:Y:S04]  /*26000*/  STS.128 [R2+0x480], R20 ;  /* 0x0004801402007388 */ /* 0x010fe80000000c00 */
[----:B---3--:R-:W-:Y:S04]  /*26010*/  STS.128 [R2+0x600], R16 ;  /* 0x0006001002007388 */ /* 0x008fe80000000c00 */
[----:B------:R-:W-:Y:S04]  /*26020*/  STS.128 [R2+0x680], R12 ;  /* 0x0006800c02007388 */ /* 0x000fe80000000c00 */
[----:B------:R-:W-:Y:S06]  /*26030*/  BAR.SYNC.DEFER_BLOCKING 0x0 ;  /* 0x0000000000007b1d */ /* 0x000fec0000010000 */
[----:B------:R-:W0:Y:S04]  /*26040*/  LDS.128 R16, [R0] ;  /* 0x0000000000107984 */ /* 0x000e280000000c00 */
[----:B------:R-:W1:Y:S04]  /*26050*/  LDS.128 R12, [R0+0x800] ;  /* 0x00080000000c7984 */ /* 0x000e680000000c00 */
[----:B------:R-:W2:Y:S04]  /*26060*/  LDS.128 R8, [R6] ;  /* 0x0000000006087984 */ /* 0x000ea80000000c00 */
[----:B0-----:R0:W-:Y:S04]  /*26070*/  STL.64 [R1+0xc0], R16 ;  /* 0x0000c01001007387 */ /* 0x0011e80000100a00 */
[----:B------:R3:W-:Y:S04]  /*26080*/  STL.64 [R1+0xc8], R18 ;  /* 0x0000c81201007387 */ /* 0x0007e80000100a00 */
[----:B0-----:R-:W4:Y:S04]  /*26090*/  LDL.LU R16, [R1+0x480] ;  /* 0x0004800001107983 */ /* 0x001f280000300800 */
[----:B-1----:R-:W-:Y:S04]  /*260a0*/  STL.64 [R1+0x1d0], R12 ;  /* 0x0001d00c01007387 */ /* 0x002fe80000100a00 */
[----:B------:R-:W-:Y:S04]  /*260b0*/  STL.64 [R1+0x1d8], R14 ;  /* 0x0001d80e01007387 */ /* 0x000fe80000100a00 */
[----:B--2---:R0:W-:Y:S04]  /*260c0*/  STL.64 [R1+0xf0], R8 ;  /* 0x0000f00801007387 */ /* 0x0041e80000100a00 */
[----:B------:R1:W-:Y:S04]  /*260d0*/  STL.64 [R1+0xf8], R10 ;  /* 0x0000f80a01007387 */ /* 0x0003e80000100a00 */
[----:B------:R-:W4:Y:S04]  /*260e0*/  LDL.LU R17, [R1+0x484] ;  /* 0x0004840001117983 */ /* 0x000f280000300800 */
[----:B---3--:R-:W2:Y:S04]  /*260f0*/  LDL.LU R18, [R1+0x488] ;  /* 0x0004880001127983 */ /* 0x008ea80000300800 */
[----:B------:R-:W2:Y:S04]  /*26100*/  LDL.LU R19, [R1+0x48c] ;  /* 0x00048c0001137983 */ /* 0x000ea80000300800 */
[----:B--2---:R-:W-:Y:S04]  /*26110*/  STL.64 [R1+0x11c8], R18 ;  /* 0x0011c81201007387 */ /* 0x004fe80000100a00 */
[----:B----4-:R-:W-:Y:S04]  /*26120*/  STL.64 [R1+0x11c0], R16 ;  /* 0x0011c01001007387 */ /* 0x010fe80000100a00 */
[----:B------:R-:W2:Y:S04]  /*26130*/  LDL.LU R20, [R1+0x400] ;  /* 0x0004000001147983 */ /* 0x000ea80000300800 */
[----:B------:R-:W2:Y:S04]  /*26140*/  LDL.LU R21, [R1+0x404] ;  /* 0x0004040001157983 */ /* 0x000ea80000300800 */
[----:B------:R-:W3:Y:S04]  /*26150*/  LDL.LU R22, [R1+0x408] ;  /* 0x0004080001167983 */ /* 0x000ee80000300800 */
[----:B------:R-:W3:Y:S04]  /*26160*/  LDL.LU R23, [R1+0x40c] ;  /* 0x00040c0001177983 */ /* 0x000ee80000300800 */
[----:B---3--:R-:W-:Y:S04]  /*26170*/  STL.64 [R1+0x11d8], R22 ;  /* 0x0011d81601007387 */ /* 0x008fe80000100a00 */
[----:B--2---:R-:W-:Y:S04]  /*26180*/  STL.64 [R1+0x11d0], R20 ;  /* 0x0011d01401007387 */ /* 0x004fe80000100a00 */
[----:B0-----:R-:W2:Y:S04]  /*26190*/  LDL.LU R8, [R1+0x3f0] ;  /* 0x0003f00001087983 */ /* 0x001ea80000300800 */
[----:B------:R-:W2:Y:S04]  /*261a0*/  LDL.LU R9, [R1+0x3f4] ;  /* 0x0003f40001097983 */ /* 0x000ea80000300800 */
[----:B-1----:R-:W3:Y:S04]  /*261b0*/  LDL.LU R10, [R1+0x3f8] ;  /* 0x0003f800010a7983 */ /* 0x002ee80000300800 */
[----:B------:R-:W3:Y:S04]  /*261c0*/  LDL.LU R11, [R1+0x3fc] ;  /* 0x0003fc00010b7983 */ /* 0x000ee80000300800 */
[----:B---3--:R-:W-:Y:S04]  /*261d0*/  STL.64 [R1+0x11e8], R10 ;  /* 0x0011e80a01007387 */ /* 0x008fe80000100a00 */
[----:B--2---:R0:W-:Y:S04]  /*261e0*/  STL.64 [R1+0x11e0], R8 ;  /* 0x0011e00801007387 */ /* 0x0041e80000100a00 */
[----:B0-----:R-:W2:Y:S04]  /*261f0*/  LDL.LU R8, [R1+0x250] ;  /* 0x0002500001087983 */ /* 0x001ea80000300800 */
[----:B------:R-:W2:Y:S04]  /*26200*/  LDL.LU R9, [R1+0x254] ;  /* 0x0002540001097983 */ /* 0x000ea80000300800 */
[----:B------:R-:W3:Y:S04]  /*26210*/  LDL.LU R10, [R1+0x258] ;  /* 0x00025800010a7983 */ /* 0x000ee80000300800 */
        /* <DEDUP_REMOVED lines=44> */
[----:B--2---:R-:W-:Y:S04]  /*264e0*/  STL.64 [R1+0x1260], R8 ;  /* 0x0012600801007387 */ /* 0x004fe80000100a00 */
[----:B------:R-:W0:Y:S04]  /*264f0*/  LDS.128 R8, [R6+0x800] ;  /* 0x0008000006087984 */ /* 0x000e280000000c00 */
        /* <DEDUP_REMOVED lines=8> */
[----:B------:R-:W4:Y:S04]  /*26580*/  LDL.LU R24, [R1+0x3d0] ;  /* 0x0003d00001187983 */ /* 0x000f280000300800 */
[----:B------:R-:W4:Y:S04]  /*26590*/  LDL.LU R25, [R1+0x3d4] ;  /* 0x0003d40001197983 */ /* 0x000f280000300800 */
[----:B------:R-:W4:Y:S04]  /*265a0*/  LDL.LU R26, [R1+0x3d8] ;  /* 0x0003d800011a7983 */ /* 0x000f280000300800 */
[----:B------:R-:W4:Y:S04]  /*265b0*/  LDL.LU R27, [R1+0x3dc] ;  /* 0x0003dc00011b7983 */ /* 0x000f280000300800 */
[----:B------:R-:W2:Y:S04]  /*265c0*/  LDL.LU R12, [R1+0x490] ;  /* 0x00049000010c7983 */ /* 0x000ea80000300800 */
[----:B------:R-:W2:Y:S04]  /*265d0*/  LDL.LU R13, [R1+0x494] ;  /* 0x00049400010d7983 */ /* 0x000ea80000300800 */
        /* <DEDUP_REMOVED lines=11> */
[----:B0-----:R-:W-:Y:S04]  /*26690*/  STL.64 [R1+0x1a0], R8 ;  /* 0x0001a00801007387 */ /* 0x001fe80000100a00 */
[----:B------:R-:W-:Y:S04]  /*266a0*/  STL.64 [R1+0x1a8], R10 ;  /* 0x0001a80a01007387 */ /* 0x000fe80000100a00 */
[----:B------:R-:W0:Y:S04]  /*266b0*/  LDS.128 R8, [R3+0x800] ;  /* 0x0008000003087984 */ /* 0x000e280000000c00 */
[----:B0-----:R-:W-:Y:S04]  /*266c0*/  STL.64 [R1+0x210], R8 ;  /* 0x0002100801007387 */ /* 0x001fe80000100a00 */
[----:B------:R0:W-:Y:S04]  /*266d0*/  STL.64 [R1+0x218], R10 ;  /* 0x0002180a01007387 */ /* 0x0001e80000100a00 */
[----:B0-----:R-:W2:Y:S04]  /*266e0*/  LDL.LU.64 R10, [R1+0x1268] ;  /* 0x00126800010a7983 */ /* 0x001ea80000300a00 */
[----:B------:R-:W2:Y:S04]  /*266f0*/  LDL.LU.64 R8, [R1+0x1260] ;  /* 0x0012600001087983 */ /* 0x000ea80000300a00 */
[----:B------:R-:W-:Y:S06]  /*26700*/  BAR.SYNC.DEFER_BLOCKING 0x0 ;  /* 0x0000000000007b1d */ /* 0x000fec0000010000 */
[----:B--2---:R0:W-:Y:S04]  /*26710*/  STS.128 [R2], R8 ;  /* 0x0000000802007388 */ /* 0x0041e80000000c00 */
[----:B0-----:R-:W2:Y:S04]  /*26720*/  LDL.LU.64 R10, [R1+0x1258] ;  /* 0x00125800010a7983 */ /* 0x001ea80000300a00 */
[----:B------:R-:W2:Y:S04]  /*26730*/  LDL.LU.64 R8, [R1+0x1250] ;  /* 0x0012500001087983 */ /* 0x000ea80000300a00 */
[----:B--2---:R0:W-:Y:S04]  /*26740*/  STS.128 [R2+0x80], R8 ;  /* 0x0000800802007388 */ /* 0x0041e80000000c00 */
        /* <DEDUP_REMOVED lines=17> */
[----:B--2---:R-:W-:Y:S04]  /*26860*/  STS.128 [R2+0x680], R8 ;  /* 0x0006800802007388 */ /* 0x004fe80000000c00 */
[----:B------:R-:W-:Y:S06]  /*26870*/  BAR.SYNC.DEFER_BLOCKING 0x0 ;  /* 0x0000000000007b1d */ /* 0x000fec0000010000 */
        /* <DEDUP_REMOVED lines=22> */
[----:B------:R-:W-:Y:S06]  /*269e0*/  BAR.SYNC.DEFER_BLOCKING 0x0 ;  /* 0x0000000000007b1d */ /* 0x000fec0000010000 */
[----:B0-----:R-:W-:Y:S04]  /*269f0*/  STL.64 [R1+0x190], R8 ;  /* 0x0001900801007387 */ /* 0x001fe80000100a00 */
[----:B------:R0:W-:Y:S04]  /*26a00*/  STL.64 [R1+0x198], R10 ;  /* 0x0001980a01007387 */ /* 0x0001e80000100a00 */
[----:B0-----:R-:W2:Y:S04]  /*26a10*/  LDL.LU.64 R10, [R1+0x11e8] ;  /* 0x0011e800010a7983 */ /* 0x001ea80000300a00 */
[----:B------:R-:W2:Y:S04]  /*26a20*/  LDL.LU.64 R8, [R1+0x11e0] ;  /* 0x0011e00001087983 */ /* 0x000ea80000300a00 */
[----:B---3--:R0:W-:Y:S04]  /*26a30*/  STS.128 [R2], R20 ;  /* 0x0000001402007388 */ /* 0x0081e80000000c00 */
[----:B------:R1:W-:Y:S04]  /*26a40*/  STS.128 [R2+0x80], R16 ;  /* 0x0000801002007388 */ /* 0x0003e80000000c00 */
[----:B0-----:R-:W3:Y:S04]  /*26a50*/  LDL.LU.64 R22, [R1+0x11d8] ;  /* 0x0011d80001167983 */ /* 0x001ee80000300a00 */
[----:B------:R-:W3:Y:S04]  /*26a60*/  LDL.LU.64 R20, [R1+0x11d0] ;  /* 0x0011d00001147983 */ /* 0x000ee80000300a00 */
[----:B-1----:R-:W3:Y:S04]  /*26a70*/  LDL.LU.64 R18, [R1+0x11c8] ;  /* 0x0011c80001127983 */ /* 0x002ee80000300a00 */
[----:B------:R-:W3:Y:S04]  /*26a80*/  LDL.LU.64 R16, [R1+0x11c0] ;  /* 0x0011c00001107983 */ /* 0x000ee80000300a00 */
[----:B----4-:R-:W-:Y:S04]  /*26a90*/  STS.128 [R2+0x200], R24 ;  /* 0x0002001802007388 */ /* 0x010fe80000000c00 */
[----:B------:R-:W-:Y:S04]  /*26aa0*/  STS.128 [R2+0x600], R12 ;  /* 0x0006000c02007388 */ /* 0x000fe80000000c00 */
[----:B--2---:R0:W-:Y:S04]  /*26ab0*/  STS.128 [R2+0x280], R8 ;  /* 0x0002800802007388 */ /* 0x0041e80000000c00 */
[----:B0-----:R-:W2:Y:S04]  /*26ac0*/  LDL.LU R8, [R1+0x5c0] ;  /* 0x0005c00001087983 */ /* 0x001ea80000300800 */
[----:B------:R-:W2:Y:S04]  /*26ad0*/  LDL.LU R9, [R1+0x5c4] ;  /* 0x0005c40001097983 */ /* 0x000ea80000300800 */
[----:B------:R-:W4:Y:S04]  /*26ae0*/  LDL.LU R10, [R1+0x5c8] ;  /* 0x0005c800010a7983 */ /* 0x000f280000300800 */
[----:B------:R-:W4:Y:S04]  /*26af0*/  LDL.LU R11, [R1+0x5cc] ;  /* 0x0005cc00010b7983 */ /* 0x000f280000300800 */
[----:B---3--:R-:W-:Y:S04]  /*26b00*/  STS.128 [R2+0x480], R16 ;  /* 0x0004801002007388 */ /* 0x008fe80000000c00 */
[----:B------:R-:W-:Y:S04]  /*26b10*/  STS.128 [R2+0x400], R20 ;  /* 0x0004001402007388 */ /* 0x000fe80000000c00 */
[----:B----4-:R-:W-:Y:S04]  /*26b20*/  STL.64 [R1+0x1168], R10 ;  /* 0x0011680a01007387 */ /* 0x010fe80000100a00 */
[----:B--2---:R0:W-:Y:S04]  /*26b30*/  STL.64 [R1+0x1160], R8 ;  /* 0x0011600801007387 */ /* 0x0041e80000100a00 */
[----:B0-----:R-:W2:Y:S04]  /*26b40*/  LDL.LU R8, [R1+0x590] ;  /* 0x0005900001087983 */ /* 0x001ea80000300800 */
[----:B------:R-:W2:Y:S04]  /*26b50*/  LDL.LU R9, [R1+0x594] ;  /* 0x0005940001097983 */ /* 0x000ea80000300800 */
[----:B------:R-:W3:Y:S04]  /*26b60*/  LDL.LU R10, [R1+0x598] ;  /* 0x00059800010a7983 */ /* 0x000ee80000300800 */
[----:B------:R-:W3:Y:S04]  /*26b70*/  LDL.LU R11, [R1+0x59c] ;  /* 0x00059c00010b7983 */ /* 0x000ee80000300800 */
[----:B------:R-:W4:Y:S04]  /*26b80*/  LDL.LU R16, [R1+0x4a0] ;  /* 0x0004a00001107983 */ /* 0x000f280000300800 */
[----:B------:R-:W4:Y:S04]  /*26b90*/  LDL.LU R17, [R1+0x4a4] ;  /* 0x0004a40001117983 */ /* 0x000f280000300800 */
[----:B------:R-:W4:Y:S04]  /*26ba0*/  LDL.LU R18, [R1+0x4a8] ;  /* 0x0004a80001127983 */ /* 0x000f280000300800 */
[----:B------:R-:W4:Y:S04]  /*26bb0*/  LDL.LU R19, [R1+0x4ac] ;  /* 0x0004ac0001137983 */ /* 0x000f280000300800 */
        /* <DEDUP_REMOVED lines=24> */
[----:B----4-:R-:W-:Y:S04]  /*26d40*/  STS.128 [R2+0x680], R16 ;  /* 0x0006801002007388 */ /* 0x010fe80000000c00 */
[----:B------:R-:W-:Y:S06]  /*26d50*/  BAR.SYNC.DEFER_BLOCKING 0x0 ;  /* 0x0000000000007b1d */ /* 0x000fec0000010000 */
[----:B------:R-:W0:Y:S04]  /*26d60*/  LDS.128 R24, [R0] ;  /* 0x0000000000187984 */ /* 0x000e280000000c00 */
[----:B------:R-:W1:Y:S04]  /*26d70*/  LDS.128 R16, [R0+0x800] ;  /* 0x0008000000107984 */ /* 0x000e680000000c00 */
[----:B------:R-:W4:Y:S04]  /*26d80*/  LDS.128 R20, [R6] ;  /* 0x0000000006147984 */ /* 0x000f280000000c00 */
[----:B---3--:R-:W-:Y:S04]  /*26d90*/  STL.64 [R1+0x11b8], R10 ;  /* 0x0011b80a01007387 */ /* 0x008fe80000100a00 */
[----:B--2---:R2:W-:Y:S04]  /*26da0*/  STL.64 [R1+0x11b0], R8 ;  /* 0x0011b00801007387 */ /* 0x0045e80000100a00 */
[----:B--2---:R-:W2:Y:S04]  /*26db0*/  LDL.LU R8, [R1+0x510] ;  /* 0x0005100001087983 */ /* 0x004ea80000300800 */
[----:B------:R-:W2:Y:S04]  /*26dc0*/  LDL.LU R9, [R1+0x514] ;  /* 0x0005140001097983 */ /* 0x000ea80000300800 */
[----:B------:R-:W2:Y:S04]  /*26dd0*/  LDL.LU R10, [R1+0x518] ;  /* 0x00051800010a7983 */ /* 0x000ea80000300800 */
[----:B------:R-:W2:Y:S04]  /*26de0*/  LDL.LU R11, [R1+0x51c] ;  /* 0x00051c00010b7983 */ /* 0x000ea80000300800 */
[----:B------:R-:W3:Y:S04]  /*26df0*/  LDL.LU R12, [R1+0x5d0] ;  /* 0x0005d000010c7983 */ /* 0x000ee80000300800 */
[----:B------:R-:W3:Y:S04]  /*26e00*/  LDL.LU R13, [R1+0x5d4] ;  /* 0x0005d400010d7983 */ /* 0x000ee80000300800 */
[----:B------:R-:W3:Y:S04]  /*26e10*/  LDL.LU R14, [R1+0x5d8] ;  /* 0x0005d800010e7983 */ /* 0x000ee80000300800 */
[----:B------:R-:W3:Y:S04]  /*26e20*/  LDL.LU R15, [R1+0x5dc] ;  /* 0x0005dc00010f7983 */ /* 0x000ee80000300800 */
[----:B0-----:R-:W-:Y:S04]  /*26e30*/  STL.64 [R1+0x260], R24 ;  /* 0x0002601801007387 */ /* 0x001fe80000100a00 */
[----:B------:R-:W-:Y:S04]  /*26e40*/  STL.64 [R1+0x268], R26 ;  /* 0x0002681a01007387 */ /* 0x000fe80000100a00 */
[----:B------:R-:W0:Y:S04]  /*26e50*/  LDS.128 R24, [R6+0x800] ;  /* 0x0008000006187984 */ /* 0x000e280000000c00 */
[----:B-1----:R-:W-:Y:S04]  /*26e60*/  STL.64 [R1+0x2c0], R16 ;  /* 0x0002c01001007387 */ /* 0x002fe80000100a00 */
[----:B------:R-:W-:Y:S04]  /*26e70*/  STL.64 [R1+0x2c8], R18 ;  /* 0x0002c81201007387 */ /* 0x000fe80000100a00 */
[----:B------:R-:W1:Y:S04]  /*26e80*/  LDS.128 R16, [R28] ;  /* 0x000000001c107984 */ /* 0x000e680000000c00 */
[----:B----4-:R-:W-:Y:S04]  /*26e90*/  STL.64 [R1+0x270], R20 ;  /* 0x0002701401007387 */ /* 0x010fe80000100a00 */
[----:B------:R-:W-:Y:S04]  /*26ea0*/  STL.64 [R1+0x278], R22 ;  /* 0x0002781601007387 */ /* 0x000fe80000100a00 */
[----:B------:R-:W4:Y:S04]  /*26eb0*/  LDS.128 R20, [R28+0x800] ;  /* 0x000800001c147984 */ /* 0x000f280000000c00 */
[----:B0-----:R-:W-:Y:S04]  /*26ec0*/  STL.64 [R1+0x2b0], R24 ;  /* 0x0002b01801007387 */ /* 0x001fe80000100a00 */
[----:B------:R-:W-:Y:S04]  /*26ed0*/  STL.64 [R1+0x2b8], R26 ;  /* 0x0002b81a01007387 */ /* 0x000fe80000100a00 */
[----:B------:R-:W0:Y:S04]  /*26ee0*/  LDS.128 R24, [R3] ;  /* 0x0000000003187984 */ /* 0x000e280000000c00 */
[----:B-1----:R-:W-:Y:S04]  /*26ef0*/  STL.64 [R1+0x290], R16 ;  /* 0x0002901001007387 */ /* 0x002fe80000100a00 */
[----:B------:R-:W-:Y:S04]  /*26f00*/  STL.64 [R1+0x298], R18 ;  /* 0x0002981201007387 */ /* 0x000fe80000100a00 */
[----:B------:R-:W1:Y:S04]  /*26f10*/  LDS.128 R16, [R3+0x800] ;  /* 0x0008000003107984 */ /* 0x000e680000000c00 */
[----:B------:R-:W-:Y:S06]  /*26f20*/  BAR.SYNC.DEFER_BLOCKING 0x0 ;  /* 0x0000000000007b1d */ /* 0x000fec0000010000 */
[----:B----4-:R4:W-:Y:S04]  /*26f30*/  STL.64 [R1+0x2a0], R20 ;  /* 0x0002a01401007387 */ /* 0x0109e80000100a00 */
[----:B------:R0:W-:Y:S04]  /*26f40*/  STL.64 [R1+0x2a8], R22 ;  /* 0x0002a81601007387 */ /* 0x0001e80000100a00 */
[----:B----4-:R-:W4:Y:S04]  /*26f50*/  LDL.LU R20, [R1+0x610] ;  /* 0x0006100001147983 */ /* 0x010f280000300800 */
[----:B0-----:R0:W-:Y:S04]  /*26f60*/  STL.64 [R1+0x280], R24 ;  /* 0x0002801801007387 */ /* 0x0011e80000100a00 */
[----:B------:R0:W-:Y:S04]  /*26f70*/  STL.64 [R1+0x288], R26 ;  /* 0x0002881a01007387 */ /* 0x0001e80000100a00 */
[----:B-1----:R1:W-:Y:S04]  /*26f80*/  STL.64 [R1+0x2d0], R16 ;  /* 0x0002d01001007387 */ /* 0x0023e80000100a00 */
[----:B------:R0:W-:Y:S04]  /*26f90*/  STL.64 [R1+0x2d8], R18 ;  /* 0x0002d81201007387 */ /* 0x0001e80000100a00 */
[----:B------:R-:W4:Y:S04]  /*26fa0*/  LDL.LU R21, [R1+0x614] ;  /* 0x0006140001157983 */ /* 0x000f280000300800 */
[----:B------:R-:W4:Y:S04]  /*26fb0*/  LDL.LU R22, [R1+0x618] ;  /* 0x0006180001167983 */ /* 0x000f280000300800 */
[----:B------:R-:W4:Y:S04]  /*26fc0*/  LDL.LU R23, [R1+0x61c] ;  /* 0x00061c0001177983 */ /* 0x000f280000300800 */
        /* <DEDUP_REMOVED lines=26> */
[----:B---3--:R-:W-:Y:S04]  /*27170*/  STS.128 [R2+0x680], R12 ;  /* 0x0006800c02007388 */ /* 0x008fe80000000c00 */
[----:B--2---:R-:W-:Y:S04]  /*27180*/  STS.128 [R2+0x600], R8 ;  /* 0x0006000802007388 */ /* 0x004fe80000000c00 */
[----:B------:R-:W-:Y:S06]  /*27190*/  BAR.SYNC.DEFER_BLOCKING 0x0 ;  /* 0x0000000000007b1d */ /* 0x000fec0000010000 */
[----:B------:R-:W0:Y:S04]  /*271a0*/  LDS.128 R12, [R0] ;  /* 0x00000000000c7984 */ /* 0x000e280000000c00 */
[----:B------:R-:W1:Y:S04]  /*271b0*/  LDS.128 R8, [R0+0x800] ;  /* 0x0008000000087984 */ /* 0x000e680000000c00 */
[----:B0-----:R-:W-:Y:S04]  /*271c0*/  STL.64 [R1+0x240], R12 ;  /* 0x0002400c01007387 */ /* 0x001fe80000100a00 */
[----:B------:R-:W-:Y:S04]  /*271d0*/  STL.64 [R1+0x248], R14 ;  /* 0x0002480e01007387 */ /* 0x000fe80000100a00 */
[----:B------:R-:W0:Y:S04]  /*271e0*/  LDS.128 R12, [R6] ;  /* 0x00000000060c7984 */ /* 0x000e280000000c00 */
[----:B-1----:R-:W-:Y:S04]  /*271f0*/  STL.64 [R1+0x230], R8 ;  /* 0x0002300801007387 */ /* 0x002fe80000100a00 */
[----:B------:R-:W-:Y:S04]  /*27200*/  STL.64 [R1+0x238], R10 ;  /* 0x0002380a01007387 */ /* 0x000fe80000100a00 */
[----:B------:R-:W1:Y:S04]  /*27210*/  LDS.128 R8, [R6+0x800] ;  /* 0x0008000006087984 */ /* 0x000e680000000c00 */
[----:B------:R-:W-:Y:S04]  /*27220*/  STL [R1+0x1150], R6 ;  /* 0x0011500601007387 */ /* 0x000fe80000100800 */
[----:B0-----:R-:W-:Y:S04]  /*27230*/  STL.64 [R1+0x220], R12 ;  /* 0x0002200c01007387 */ /* 0x001fe80000100a00 */
[----:B------:R-:W-:Y:S04]  /*27240*/  STL.64 [R1+0x228], R14 ;  /* 0x0002280e01007387 */ /* 0x000fe80000100a00 */
[----:B------:R0:W-:Y:S04]  /*27250*/  STL.64 [R1+0x1148], R4 ;  /* 0x0011480401007387 */ /* 0x0001e80000100a00 */
[----:B-1----:R-:W-:Y:S04]  /*27260*/  STL.64 [R1+0x1e0], R8 ;  /* 0x0001e00801007387 */ /* 0x002fe80000100a00 */
[----:B------:R-:W-:Y:S04]  /*27270*/  STL.64 [R1+0x1e8], R10 ;  /* 0x0001e80a01007387 */ /* 0x000fe80000100a00 */
[----:B------:R-:W1:Y:S04]  /*27280*/  LDS.128 R8, [R28+0x800] ;  /* 0x000800001c087984 */ /* 0x000e680000000c00 */
[----:B------:R-:W2:Y:S04]  /*27290*/  LDS.128 R12, [R28] ;  /* 0x000000001c0c7984 */ /* 0x000ea80000000c00 */
[----:B0-----:R-:W3:Y:S04]  /*272a0*/  LDL.LU R4, [R1+0x5f0] ;  /* 0x0005f00001047983 */ /* 0x001ee80000300800 */
[----:B------:R-:W3:Y:S04]  /*272b0*/  LDL.LU R5, [R1+0x5f4] ;  /* 0x0005f40001057983 */ /* 0x000ee80000300800 */
[----:B------:R-:W3:Y:S04]  /*272c0*/  LDL.LU R6, [R1+0x5f8] ;  /* 0x0005f80001067983 */ /* 0x000ee80000300800 */
[----:B------:R-:W3:Y:S04]  /*272d0*/  LDL.LU R7, [R1+0x5fc] ;  /* 0x0005fc0001077983 */ /* 0x000ee80000300800 */
[----:B-1----:R-:W-:Y:S04]  /*272e0*/  STL [R1+0x10c0], R10 ;  /* 0x0010c00a01007387 */ /* 0x002fe80000100800 */
[----:B--2---:R-:W-:Y:S04]  /*272f0*/  STL.64 [R1+0x1c0], R12 ;  /* 0x0001c00c01007387 */ /* 0x004fe80000100a00 */
[----:B------:R-:W-:Y:S04]  /*27300*/  STL.64 [R1+0x1c8], R14 ;  /* 0x0001c80e01007387 */ /* 0x000fe80000100a00 */
[----:B------:R-:W0:Y:S04]  /*27310*/  LDS.128 R12, [R3] ;  /* 0x00000000030c7984 */ /* 0x000e280000000c00 */
[----:B------:R-:W-:Y:S04]  /*27320*/  STL [R1+0x10bc], R11 ;  /* 0x0010bc0b01007387 */ /* 0x000fe80000100800 */
[----:B------:R1:W-:Y:S04]  /*27330*/  STL.64 [R1+0x1158], R8 ;  /* 0x0011580801007387 */ /* 0x0003e80000100a00 */
[----:B-1----:R-:W2:Y:S04]  /*27340*/  LDL.LU R8, [R1+0x5e0] ;  /* 0x0005e00001087983 */ /* 0x002ea80000300800 */
[----:B------:R-:W2:Y:S04]  /*27350*/  LDL.LU R9, [R1+0x5e4] ;  /* 0x0005e40001097983 */ /* 0x000ea80000300800 */
[----:B------:R-:W2:Y:S04]  /*27360*/  LDL.LU R10, [R1+0x5e8] ;  /* 0x0005e800010a7983 */ /* 0x000ea80000300800 */
[----:B------:R-:W2:Y:S04]  /*27370*/  LDL.LU R11, [R1+0x5ec] ;  /* 0x0005ec00010b7983 */ /* 0x000ea80000300800 */
[----:B0-----:R-:W-:Y:S04]  /*27380*/  STL.64 [R1+0x10e8], R14 ;  /* 0x0010e80e01007387 */ /* 0x001fe80000100a00 */
[----:B------:R-:W-:Y:S04]  /*27390*/  STL.64 [R1+0x10e0], R12 ;  /* 0x0010e00c01007387 */ /* 0x000fe80000100a00 */
[----:B------:R-:W0:Y:S04]  /*273a0*/  LDS.128 R12, [R3+0x800] ;  /* 0x00080000030c7984 */ /* 0x000e280000000c00 */
[----:B------:R-:W-:Y:S06]  /*273b0*/  BAR.SYNC.DEFER_BLOCKING 0x0 ;  /* 0x0000000000007b1d */ /* 0x000fec0000010000 */
[----:B------:R1:W-:Y:S04]  /*273c0*/  STS.128 [R2+0x400], R16 ;  /* 0x0004001002007388 */ /* 0x0003e80000000c00 */
[----:B0-----:R-:W-:Y:S04]  /*273d0*/  STL.64 [R1+0x250], R12 ;  /* 0x0002500c01007387 */ /* 0x001fe80000100a00 */
[----:B------:R-:W-:Y:S04]  /*273e0*/  STL.64 [R1+0x258], R14 ;  /* 0x0002580e01007387 */ /* 0x000fe80000100a00 */
[----:B-1----:R-:W2:Y:S04]  /*273f0*/  LDL.LU R16, [R1+0x6c0] ;  /* 0x0006c00001107983 */ /* 0x002ea80000300800 */
[----:B------:R-:W2:Y:S04]  /*27400*/  LDL.LU R17, [R1+0x6c4] ;  /* 0x0006c40001117983 */ /* 0x000ea80000300800 */
[----:B------:R-:W2:Y:S04]  /*27410*/  LDL.LU R18, [R1+0x6c8] ;  /* 0x0006c80001127983 */ /* 0x000ea80000300800 */
[----:B------:R-:W2:Y:S04]  /*27420*/  LDL.LU R19, [R1+0x6cc] ;  /* 0x0006cc0001137983 */ /* 0x000ea80000300800 */
[----:B------:R-:W-:Y:S04]  /*27430*/  STS.128 [R2+0x200], R24 ;  /* 0x0002001802007388 */ /* 0x000fe80000000c00 */
[----:B--2---:R-:W-:Y:S04]  /*27440*/  STL.64 [R1+0x10f8], R18 ;  /* 0x0010f81201007387 */ /* 0x004fe80000100a00 */
[----:B------:R0:W-:Y:S04]  /*27450*/  STL.64 [R1+0x10f0], R16 ;  /* 0x0010f01001007387 */ /* 0x0001e80000100a00 */
[----:B0-----:R-:W2:Y:S04]  /*27460*/  LDL.LU R16, [R1+0x6b0] ;  /* 0x0006b00001107983 */ /* 0x001ea80000300800 */
[----:B------:R-:W2:Y:S04]  /*27470*/  LDL.LU R17, [R1+0x6b4] ;  /* 0x0006b40001117983 */ /* 0x000ea80000300800 */
[----:B------:R-:W2:Y:S04]  /*27480*/  LDL.LU R18, [R1+0x6b8] ;  /* 0x0006b80001127983 */ /* 0x000ea80000300800 */
[----:B------:R-:W2:Y:S04]  /*27490*/  LDL.LU R19, [R1+0x6bc] ;  /* 0x0006bc0001137983 */ /* 0x000ea80000300800 */
[----:B------:R-:W2:Y:S04]  /*274a0*/  LDL.LU R24, [R1+0x690] ;  /* 0x0006900001187983 */ /* 0x000ea80000300800 */
[----:B------:R-:W2:Y:S04]  /*274b0*/  LDL.LU R25, [R1+0x694] ;  /* 0x0006940001197983 */ /* 0x000ea80000300800 */
[----:B------:R-:W2:Y:S04]  /*274c0*/  LDL.LU R26, [R1+0x698] ;  /* 0x00069800011a7983 */ /* 0x000ea80000300800 */
[----:B------:R-:W2:Y:S04]  /*274d0*/  LDL.LU R27, [R1+0x69c] ;  /* 0x00069c00011b7983 */ /* 0x000ea80000300800 */
[----:B---3--:R0:W-:Y:S04]  /*274e0*/  STS.128 [R2+0x80], R4 ;  /* 0x0000800402007388 */ /* 0x0081e80000000c00 */
[----:B------:R1:W-:Y:S04]  /*274f0*/  STS.128 [R2], R8 ;  /* 0x0000000802007388 */ /* 0x0003e80000000c00 */
        /* <DEDUP_REMOVED lines=8> */
[----:B--2---:R-:W-:Y:S04]  /*27580*/  STL.64 [R1+0x1120], R26 ;  /* 0x0011201a01007387 */ /* 0x004fe80000100a00 */
[----:B------:R0:W-:Y:S04]  /*27590*/  STL.64 [R1+0x1118], R24 ;  /* 0x0011181801007387 */ /* 0x0001e80000100a00 */
[----:B0-----:R-:W2:Y:S04]  /*275a0*/  LDL.LU R24, [R1+0x680] ;  /* 0x0006800001187983 */ /* 0x001ea80000300800 */
[----:B------:R-:W2:Y:S04]  /*275b0*/  LDL.LU R25, [R1+0x684] ;  /* 0x0006840001197983 */ /* 0x000ea80000300800 */
[----:B------:R-:W2:Y:S04]  /*275c0*/  LDL.LU R26, [R1+0x688] ;  /* 0x00068800011a7983 */ /* 0x000ea80000300800 */
[----:B------:R-:W2:Y:S04]  /*275d0*/  LDL.LU R27, [R1+0x68c] ;  /* 0x00068c00011b7983 */ /* 0x000ea80000300800 */
[----:B--2---:R-:W-:Y:S04]  /*275e0*/  STL.64 [R1+0x1130], R26 ;  /* 0x0011301a01007387 */ /* 0x004fe80000100a00 */
[----:B------:R0:W-:Y:S04]  /*275f0*/  STL.64 [R1+0x1128], R24 ;  /* 0x0011281801007387 */ /* 0x0001e80000100a00 */
[----:B0-----:R-:W2:Y:S04]  /*27600*/  LDL.LU R24, [R1+0x670] ;  /* 0x0006700001187983 */ /* 0x001ea80000300800 */
[----:B------:R-:W2:Y:S04]  /*27610*/  LDL.LU R25, [R1+0x674] ;  /* 0x0006740001197983 */ /* 0x000ea80000300800 */
[----:B------:R-:W2:Y:S04]  /*27620*/  LDL.LU R26, [R1+0x678] ;  /* 0x00067800011a7983 */ /* 0x000ea80000300800 */
[----:B------:R-:W2:Y:S04]  /*27630*/  LDL.LU R27, [R1+0x67c] ;  /* 0x00067c00011b7983 */ /* 0x000ea80000300800 */
[----:B----4-:R-:W-:Y:S04]  /*27640*/  STS.128 [R2+0x280], R20 ;  /* 0x0002801402007388 */ /* 0x010fe80000000c00 */
[----:B---3--:R-:W-:Y:S04]  /*27650*/  STS.128 [R2+0x480], R8 ;  /* 0x0004800802007388 */ /* 0x008fe80000000c00 */
[----:B------:R-:W-:Y:S04]  /*27660*/  STS.128 [R2+0x600], R4 ;  /* 0x0006000402007388 */ /* 0x000fe80000000c00 */
[----:B--2---:R-:W-:Y:S04]  /*27670*/  STL.64 [R1+0x1140], R26 ;  /* 0x0011401a01007387 */ /* 0x004fe80000100a00 */
[----:B------:R0:W-:Y:S04]  /*27680*/  STL.64 [R1+0x1138], R24 ;  /* 0x0011381801007387 */ /* 0x0001e80000100a00 */
[----:B0-----:R-:W2:Y:S04]  /*27690*/  LDL.LU R24, [R1+0x660] ;  /* 0x0006600001187983 */ /* 0x001ea80000300800 */
[----:B------:R-:W2:Y:S04]  /*276a0*/  LDL.LU R25, [R1+0x664] ;  /* 0x0006640001197983 */ /* 0x000ea80000300800 */
[----:B------:R-:W2:Y:S04]  /*276b0*/  LDL.LU R26, [R1+0x668] ;  /* 0x00066800011a7983 */ /* 0x000ea80000300800 */
[----:B------:R-:W2:Y:S04]  /*276c0*/  LDL.LU R27, [R1+0x66c] ;  /* 0x00066c00011b7983 */ /* 0x000ea80000300800 */
[----:B------:R-:W-:Y:S04]  /*276d0*/  STL.64 [R1+0x1108], R18 ;  /* 0x0011081201007387 */ /* 0x000fe80000100a00 */
[----:B------:R0:W-:Y:S04]  /*276e0*/  STL.64 [R1+0x1100], R16 ;  /* 0x0011001001007387 */ /* 0x0001e80000100a00 */
[----:B0-----:R-:W3:Y:S04]  /*276f0*/  LDL.LU R16, [R1+0x6a0] ;  /* 0x0006a00001107983 */ /* 0x001ee80000300800 */
[----:B------:R-:W3:Y:S04]  /*27700*/  LDL.LU R17, [R1+0x6a4] ;  /* 0x0006a40001117983 */ /* 0x000ee80000300800 */
[----:B------:R-:W3:Y:S04]  /*27710*/  LDL.LU R18, [R1+0x6a8] ;  /* 0x0006a80001127983 */ /* 0x000ee80000300800 */
[----:B------:R-:W3:Y:S04]  /*27720*/  LDL.LU R19, [R1+0x6ac] ;  /* 0x0006ac0001137983 */ /* 0x000ee80000300800 */
[----:B------:R-:W4:Y:S04]  /*27730*/  LDL.LU R12, [R1+0x6d0] ;  /* 0x0006d000010c7983 */ /* 0x000f280000300800 */
[----:B------:R-:W4:Y:S04]  /*27740*/  LDL.LU R13, [R1+0x6d4] ;  /* 0x0006d400010d7983 */ /* 0x000f280000300800 */
[----:B------:R-:W4:Y:S04]  /*27750*/  LDL.LU R14, [R1+0x6d8] ;  /* 0x0006d800010e7983 */ /* 0x000f280000300800 */
[----:B------:R-:W4:Y:S04]  /*27760*/  LDL.LU R15, [R1+0x6dc] ;  /* 0x0006dc00010f7983 */ /* 0x000f280000300800 */
[----:B------:R-:W3:Y:S04]  /*27770*/  LDL.LU R20, [R1+0x6e0] ;  /* 0x0006e00001147983 */ /* 0x000ee80000300800 */
[----:B------:R-:W3:Y:S04]  /*27780*/  LDL.LU R21, [R1+0x6e4] ;  /* 0x0006e40001157983 */ /* 0x000ee80000300800 */
[----:B------:R-:W3:Y:S04]  /*27790*/  LDL.LU R22, [R1+0x6e8] ;  /* 0x0006e80001167983 */ /* 0x000ee80000300800 */
[----:B------:R-:W3:Y:S04]  /*277a0*/  LDL.LU R23, [R1+0x6ec] ;  /* 0x0006ec0001177983 */ /* 0x000ee80000300800 */
[----:B------:R-:W3:Y:S04]  /*277b0*/  LDL.LU.64 R8, [R1+0x1158] ;  /* 0x0011580001087983 */ /* 0x000ee80000300a00 */
[----:B------:R-:W3:Y:S04]  /*277c0*/  LDL.LU R6, [R1+0x1150] ;  /* 0x0011500001067983 */ /* 0x000ee80000300800 */
[----:B------:R-:W3:Y:S04]  /*277d0*/  LDL.LU.64 R4, [R1+0x1148] ;  /* 0x0011480001047983 */ /* 0x000ee80000300a00 */
[----:B------:R-:W3:Y:S04]  /*277e0*/  LDL R7, [R1+0x128] ;  /* 0x0001280001077983 */ /* 0x000ee80000100800 */
        /* <DEDUP_REMOVED lines=8> */
[----:B---3--:R-:W0:Y:S04]  /*27870*/  LDS.128 R24, [R6] ;  /* 0x0000000006187984 */ /* 0x008e280000000c00 */
[----:B0-----:R-:W-:Y:S04]  /*27880*/  STL.64 [R1+0x300], R24 ;  /* 0x0003001801007387 */ /* 0x001fe80000100a00 */
[----:B------:R-:W-:Y:S04]  /*27890*/  STL.64 [R1+0x308], R26 ;  /* 0x0003081a01007387 */ /* 0x000fe80000100a00 */
[----:B------:R-:W0:Y:S04]  /*278a0*/  LDS.128 R24, [R6+0x800] ;  /* 0x0008000006187984 */ /* 0x000e280000000c00 */
[----:B------:R-:W2:Y:S04]  /*278b0*/  LDL R10, [R1+0x12c] ;  /* 0x00012c00010a7983 */ /* 0x000ea80000100800 */
        /* <DEDUP_REMOVED lines=15> */
[----:B0-----:R-:W3:Y:S04]  /*279b0*/  LDL.LU.64 R26, [R1+0x1140] ;  /* 0x00114000011a7983 */ /* 0x001ee80000300a00 */
[----:B------:R-:W3:Y:S04]  /*279c0*/  LDL.LU.64 R24, [R1+0x1138] ;  /* 0x0011380001187983 */ /* 0x000ee80000300a00 */
[----:B---3--:R0:W-:Y:S04]  /*279d0*/  STS.128 [R2], R24 ;  /* 0x0000001802007388 */ /* 0x0081e80000000c00 */
[----:B0-----:R-:W3:Y:S04]  /*279e0*/  LDL.LU.64 R26, [R1+0x1130] ;  /* 0x00113000011a7983 */ /* 0x001ee80000300a00 */
[----:B------:R-:W3:Y:S04]  /*279f0*/  LDL.LU.64 R24, [R1+0x1128] ;  /* 0x0011280001187983 */ /* 0x000ee80000300a00 */
[----:B---3--:R0:W-:Y:S04]  /*27a00*/  STS.128 [R2+0x80], R24 ;  /* 0x0000801802007388 */ /* 0x0081e80000000c00 */
[----:B0-----:R-:W3:Y:S04]  /*27a10*/  LDL.LU.64 R26, [R1+0x1120] ;  /* 0x00112000011a7983 */ /* 0x001ee80000300a00 */
[----:B------:R-:W3:Y:S04]  /*27a20*/  LDL.LU.64 R24, [R1+0x1118] ;  /* 0x0011180001187983 */ /* 0x000ee80000300a00 */
[----:B------:R-:W-:Y:S04]  /*27a30*/  STS.128 [R2+0x280], R16 ;  /* 0x0002801002007388 */ /* 0x000fe80000000c00 */
[----:B---3--:R0:W-:Y:S04]  /*27a40*/  STS.128 [R2+0x200], R24 ;  /* 0x0002001802007388 */ /* 0x0081e80000000c00 */
[----:B0-----:R-:W3:Y:S04]  /*27a50*/  LDL.LU R27, [R1+0x1114] ;  /* 0x00111400011b7983 */ /* 0x001ee80000300800 */
[----:B------:R-:W2:Y:S04]  /*27a60*/  LDL.LU R25, [R1+0x1110] ;  /* 0x0011100001197983 */ /* 0x000ea80000300800 */
[----:B------:R-:W3:Y:S04]  /*27a70*/  LDL.LU R26, [R1+0x30] ;  /* 0x00003000011a7983 */ /* 0x000ee80000300800 */
[----:B------:R-:W2:Y:S04]  /*27a80*/  LDL.LU.64 R18, [R1+0x1108] ;  /* 0x0011080001127983 */ /* 0x000ea80000300a00 */
[----:B------:R-:W2:Y:S04]  /*27a90*/  LDL.LU.64 R16, [R1+0x1100] ;  /* 0x0011000001107983 */ /* 0x000ea80000300a00 */
[----:B----4-:R-:W-:Y:S04]  /*27aa0*/  STS.128 [R2+0x600], R12 ;  /* 0x0006000c02007388 */ /* 0x010fe80000000c00 */
[----:B--2---:R0:W-:Y:S04]  /*27ab0*/  STS.128 [R2+0x400], R16 ;  /* 0x0004001002007388 */ /* 0x0041e80000000c00 */
[----:B0-----:R-:W2:Y:S04]  /*27ac0*/  LDL.LU.64 R18, [R1+0x10f8] ;  /* 0x0010f80001127983 */ /* 0x001ea80000300a00 */
[----:B------:R-:W2:Y:S04]  /*27ad0*/  LDL.LU.64 R16, [R1+0x10f0] ;  /* 0x0010f00001107983 */ /* 0x000ea80000300a00 */
[----:B------:R-:W4:Y:S04]  /*27ae0*/  LDL R11, [R1+0x8e0] ;  /* 0x0008e000010b7983 */ /* 0x000f280000100800 */
[----:B------:R-:W4:Y:S04]  /*27af0*/  LDL.LU.64 R14, [R1+0x10e8] ;  /* 0x0010e800010e7983 */ /* 0x000f280000300a00 */
[----:B------:R-:W4:Y:S04]  /*27b00*/  LDL.LU.64 R12, [R1+0x10e0] ;  /* 0x0010e000010c7983 */ /* 0x000f280000300a00 */
[----:B------:R-:W4:Y:S01]  /*27b10*/  LDL.LU R28, [R1+0x40] ;  /* 0x00004000011c7983 */ /* 0x000f220000300800 */
[----:B------:R-:W-:-:S03]  /*27b20*/  IADD3 R3, R7, 0x1, RZ ;  /* 0x0000000107037810 */ /* 0x000fc60007ffe0ff */
[----:B------:R0:W-:Y:S01]  /*27b30*/  STS.128 [R2+0x680], R20 ;  /* 0x0006801402007388 */ /* 0x0001e20000000c00 */
[----:B------:R-:W-:Y:S01]  /*27b40*/  ISETP.GE.AND P4, PT, R3, c[0x0][0x17c], PT ;  /* 0x00005f0003007a0c */ /* 0x000fe20003f86270 */
[C---:B------:R-:W-:Y:S01]  /*27b50*/  IMAD R3, R10.reuse, c[0x0][0x194], RZ ;  /* 0x000065000a037a24 */ /* 0x040fe200078e02ff */
[C---:B------:R-:W-:Y:S01]  /*27b60*/  ISETP.GE.AND P0, PT, R10.reuse, c[0x0][0x178], PT ;  /* 0x00005e000a007a0c */ /* 0x040fe20003f06270 */
[----:B------:R-:W4:Y:S01]  /*27b70*/  LDL.LU R6, [R1+0x70] ;  /* 0x0000700001067983 */ /* 0x000f220000300800 */
[C---:B------:R-:W-:Y:S02]  /*27b80*/  ISETP.GE.AND P5, PT, R7.reuse, c[0x0][0x17c], PT ;  /* 0x00005f0007007a0c */ /* 0x040fe40003fa6270 */
[C---:B------:R-:W-:Y:S02]  /*27b90*/  ISETP.LT.AND P0, PT, R7.reuse, c[0x0][0x17c], !P0 ;  /* 0x00005f0007007a0c */ /* 0x040fe40004701270 */
[----:B------:R-:W-:Y:S01]  /*27ba0*/  ISETP.LT.AND P6, PT, R10, c[0x0][0x178], !P4 ;  /* 0x00005e000a007a0c */ /* 0x000fe200067c1270 */
[C---:B0-----:R-:W-:Y:S01]  /*27bb0*/  IMAD R22, R7.reuse, c[0x0][0x198], RZ ;  /* 0x0000660007167a24 */ /* 0x041fe200078e02ff */
[----:B------:R-:W-:-:S02]  /*27bc0*/  IADD3 R23, R7, 0x3, RZ ;  /* 0x0000000307177810 */ /* 0x000fc40007ffe0ff */
[C---:B------:R-:W-:Y:S02]  /*27bd0*/  IADD3 R24, R7.reuse, 0x4, RZ ;  /* 0x0000000407187810 */ /* 0x040fe40007ffe0ff */
[----:B---3--:R-:W-:Y:S01]  /*27be0*/  PRMT R27, R26, 0x7632, R27 ;  /* 0x000076321a1b7816 */ /* 0x008fe2000000001b */
[----:B--2---:R0:W-:Y:S04]  /*27bf0*/  STS.128 [R2+0x480], R16 ;  /* 0x0004801002007388 */ /* 0x0041e80000000c00 */
[----:B------:R-:W-:Y:S01]  /*27c00*/  BAR.SYNC.DEFER_BLOCKING 0x0 ;  /* 0x0000000000007b1d */ /* 0x000fe20000010000 */
[----:B0-----:R-:W-:Y:S01]  /*27c10*/  IADD3 R16, R7, 0x2, RZ ;  /* 0x0000000207107810 */ /* 0x001fe20007ffe0ff */
[----:B------:R-:W-:-:S03]  /*27c20*/  IMAD.MOV.U32 R18, RZ, RZ, c[0x0][0x194] ;  /* 0x00006500ff127624 */ /* 0x000fc600078e00ff */
[----:B------:R-:W-:Y:S01]  /*27c30*/  ISETP.GE.AND P2, PT, R16, c[0x0][0x17c], PT ;  /* 0x00005f0010007a0c */ /* 0x000fe20003f46270 */
[----:B------:R-:W-:Y:S01]  /*27c40*/  IMAD R18, R18, 0x80, R3 ;  /* 0x0000008012127824 */ /* 0x000fe200078e0203 */
[----:B------:R-:W-:-:S04]  /*27c50*/  LEA R16, P1, R3, c[0x0][0x170], 0x1 ;  /* 0x00005c0003107a11 */ /* 0x000fc800078208ff */
[C---:B------:R-:W-:Y:S02]  /*27c60*/  LEA R2, P3, R18.reuse, c[0x0][0x170], 0x1 ;  /* 0x00005c0012027a11 */ /* 0x040fe400078608ff */
[----:B------:R-:W-:Y:S02]  /*27c70*/  LEA.HI.X.SX32 R17, R3, c[0x0][0x174], 0x1, P1 ;  /* 0x00005d0003117a11 */ /* 0x000fe400008f0eff */
[----:B----4-:R-:W-:Y:S02]  /*27c80*/  ISETP.LT.AND P5, PT, R11, c[0x0][0x178], !P5 ;  /* 0x00005e000b007a0c */ /* 0x010fe40006fa1270 */
[----:B------:R-:W-:Y:S01]  /*27c90*/  LEA.HI.X.SX32 R3, R18, c[0x0][0x174], 0x1, P3 ;  /* 0x00005d0012037a11 */ /* 0x000fe200018f0eff */
[----:B------:R-:W-:-:S04]  /*27ca0*/  IMAD.WIDE R18, R22, 0x2, R16 ;  /* 0x0000000216127825 */ /* 0x000fc800078e0210 */
[----:B------:R-:W-:Y:S01]  /*27cb0*/  IMAD.WIDE R20, R22, 0x2, R2 ;  /* 0x0000000216147825 */ /* 0x000fe200078e0202 */
[----:B------:R0:W-:Y:S01]  /*27cc0*/  @P0 STG.E.U16 [R18.64], R26 ;  /* 0x0000001a12000986 */ /* 0x0001e2000c101504 */
[----:B------:R-:W-:Y:S02]  /*27cd0*/  ISETP.GE.AND P3, PT, R23, c[0x0][0x17c], PT ;  /* 0x00005f0017007a0c */ /* 0x000fe40003f66270 */
[----:B------:R-:W-:Y:S02]  /*27ce0*/  ISETP.GE.AND P1, PT, R24, c[0x0][0x17c], PT ;  /* 0x00005f0018007a0c */ /* 0x000fe40003f26270 */
[----:B------:R1:W-:Y:S01]  /*27cf0*/  @P5 STG.E.U16 [R20.64], R25 ;  /* 0x0000001914005986 */ /* 0x0003e2000c101504 */
[----:B------:R-:W-:Y:S02]  /*27d00*/  PRMT R24, R25, 0x7632, R24 ;  /* 0x0000763219187816 */ /* 0x000fe40000000018 */
[----:B0-----:R-:W-:-:S05]  /*27d10*/  IADD3 R18, R22, c[0x0][0x198], RZ ;  /* 0x0000660016127a10 */ /* 0x001fca0007ffe0ff */
[----:B------:R-:W-:Y:S01]  /*27d20*/  IMAD.WIDE R22, R18, 0x2, R16 ;  /* 0x0000000212167825 */ /* 0x000fe200078e0210 */
[----:B-1----:R-:W-:Y:S02]  /*27d30*/  IADD3 R25, R7, 0x6, RZ ;  /* 0x0000000607197810 */ /* 0x002fe40007ffe0ff */
[----:B------:R-:W-:Y:S02]  /*27d40*/  ISETP.LT.AND P4, PT, R11, c[0x0][0x178], !P4 ;  /* 0x00005e000b007a0c */ /* 0x000fe40006781270 */
[----:B------:R0:W-:Y:S01]  /*27d50*/  @P6 STG.E.U16 [R22.64], R27 ;  /* 0x0000001b16006986 */ /* 0x0001e2000c101504 */
[----:B------:R-:W-:Y:S02]  /*27d60*/  ISETP.GE.AND P6, PT, R25, c[0x0][0x17c], PT ;  /* 0x00005f0019007a0c */ /* 0x000fe40003fc6270 */
[----:B------:R-:W-:Y:S01]  /*27d70*/  ISETP.LT.AND P5, PT, R10, c[0x0][0x178], !P2 ;  /* 0x00005e000a007a0c */ /* 0x000fe200057a1270 */
[----:B------:R-:W2:Y:S01]  /*27d80*/  LDL.LU R25, [R1+0x20] ;  /* 0x0000200001197983 */ /* 0x000ea20000300800 */
[----:B------:R-:W-:-:S02]  /*27d90*/  IADD3 R20, R7, 0x5, RZ ;  /* 0x0000000507147810 */ /* 0x000fc40007ffe0ff */
[C---:B------:R-:W-:Y:S01]  /*27da0*/  IADD3 R26, R18.reuse, c[0x0][0x198], RZ ;  /* 0x00006600121a7a10 */ /* 0x040fe20007ffe0ff */
[----:B------:R-:W-:Y:S01]  /*27db0*/  IMAD.WIDE R18, R18, 0x2, R2 ;  /* 0x0000000212127825 */ /* 0x000fe200078e0202 */
[----:B------:R-:W-:-:S03]  /*27dc0*/  ISETP.GE.AND P0, PT, R20, c[0x0][0x17c], PT ;  /* 0x00005f0014007a0c */ /* 0x000fc60003f06270 */
[----:B------:R-:W-:Y:S01]  /*27dd0*/  IMAD.WIDE R20, R26, 0x2, R16 ;  /* 0x000000021a147825 */ /* 0x000fe200078e0210 */
[----:B------:R-:W-:Y:S01]  /*27de0*/  @P4 STG.E.U16 [R18.64], R24 ;  /* 0x0000001812004986 */ /* 0x000fe2000c101504 */
[----:B0-----:R-:W-:-:S03]  /*27df0*/  PRMT R23, R28, 0x7632, R23 ;  /* 0x000076321c177816 */ /* 0x001fc60000000017 */
[----:B------:R0:W-:Y:S04]  /*27e00*/  @P5 STG.E.U16 [R20.64], R28 ;  /* 0x0000001c14005986 */ /* 0x0001e8000c101504 */
[----:B0-----:R-:W3:Y:S01]  /*27e10*/  LDL.LU R28, [R1+0x10d8] ;  /* 0x0010d800011c7983 */ /* 0x001ee20000300800 */
[----:B------:R-:W-:Y:S02]  /*27e20*/  ISETP.LT.AND P2, PT, R11, c[0x0][0x178], !P2 ;  /* 0x00005e000b007a0c */ /* 0x000fe40005741270 */
[----:B------:R-:W-:Y:S01]  /*27e30*/  IADD3 R22, R7, 0x7, RZ ;  /* 0x0000000707167810 */ /* 0x000fe20007ffe0ff */
[----:B------:R-:W-:Y:S01]  /*27e40*/  IMAD.WIDE R18, R26, 0x2, R2 ;  /* 0x000000021a127825 */ /* 0x000fe200078e0202 */
[----:B------:R-:W-:Y:S02]  /*27e50*/  ISETP.LT.AND P4, PT, R10, c[0x0][0x178], !P3 ;  /* 0x00005e000a007a0c */ /* 0x000fe40005f81270 */
[----:B------:R-:W-:-:S02]  /*27e60*/  ISETP.LT.AND P3, PT, R11, c[0x0][0x178], !P3 ;  /* 0x00005e000b007a0c */ /* 0x000fc40005f61270 */
[----:B------:R-:W-:Y:S02]  /*27e70*/  ISETP.GE.AND P5, PT, R22, c[0x0][0x17c], PT ;  /* 0x00005f0016007a0c */ /* 0x000fe40003fa6270 */
[----:B------:R-:W-:-:S05]  /*27e80*/  IADD3 R22, R26, c[0x0][0x198], RZ ;  /* 0x000066001a167a10 */ /* 0x000fca0007ffe0ff */
[----:B------:R-:W-:Y:S01]  /*27e90*/  IMAD.WIDE R20, R22, 0x2, R16 ;  /* 0x0000000216147825 */ /* 0x000fe200078e0210 */
[----:B--2---:R0:W-:Y:S01]  /*27ea0*/  @P2 STG.E.U16 [R18.64], R25 ;  /* 0x0000001912002986 */ /* 0x0041e2000c101504 */
[----:B------:R-:W-:Y:S02]  /*27eb0*/  ISETP.LT.AND P2, PT, R10, c[0x0][0x178], !P1 ;  /* 0x00005e000a007a0c */ /* 0x000fe40004f41270 */
[----:B------:R-:W-:Y:S02]  /*27ec0*/  ISETP.LT.AND P1, PT, R11, c[0x0][0x178], !P1 ;  /* 0x00005e000b007a0c */ /* 0x000fe40004f21270 */
[----:B------:R-:W-:Y:S01]  /*27ed0*/  PRMT R24, R25, 0x7632, R24 ;  /* 0x0000763219187816 */ /* 0x000fe20000000018 */
[----:B------:R1:W-:Y:S01]  /*27ee0*/  @P4 STG.E.U16 [R20.64], R23 ;  /* 0x0000001714004986 */ /* 0x0003e2000c101504 */
[C---:B0-----:R-:W-:Y:S01]  /*27ef0*/  IMAD.WIDE R18, R22.reuse, 0x2, R2 ;  /* 0x0000000216127825 */ /* 0x041fe200078e0202 */
[----:B------:R-:W-:-:S04]  /*27f00*/  IADD3 R22, R22, c[0x0][0x198], RZ ;  /* 0x0000660016167a10 */ /* 0x000fc80007ffe0ff */
[----:B------:R0:W-:Y:S01]  /*27f10*/  @P3 STG.E.U16 [R18.64], R24 ;  /* 0x0000001812003986 */ /* 0x0001e2000c101504 */
[----:B-1----:R-:W-:-:S04]  /*27f20*/  IMAD.WIDE R20, R22, 0x2, R2 ;  /* 0x0000000216147825 */ /* 0x002fc800078e0202 */
[----:B0-----:R-:W-:Y:S01]  /*27f30*/  IMAD.WIDE R18, R22, 0x2, R16 ;  /* 0x0000000216127825 */ /* 0x001fe200078e0210 */
[----:B---3--:R-:W-:-:S04]  /*27f40*/  PRMT R24, R28, 0x7632, R24 ;  /* 0x000076321c187816 */ /* 0x008fc80000000018 */
[----:B------:R-:W-:Y:S04]  /*27f50*/  @P2 STG.E.U16 [R18.64], R6 ;  /* 0x0000000612002986 */ /* 0x000fe8000c101504 */
[----:B------:R0:W-:Y:S04]  /*27f60*/  @P1 STG.E.U16 [R20.64], R28 ;  /* 0x0000001c14001986 */ /* 0x0001e8000c101504 */
[----:B0-----:R-:W2:Y:S01]  /*27f70*/  LDL.LU R28, [R1+0x10d4] ;  /* 0x0010d400011c7983 */ /* 0x001ea20000300800 */
[----:B------:R-:W-:Y:S02]  /*27f80*/  ISETP.LT.AND P3, PT, R10, c[0x0][0x178], !P0 ;  /* 0x00005e000a007a0c */ /* 0x000fe40004761270 */
[----:B------:R-:W-:-:S02]  /*27f90*/  ISETP.LT.AND P0, PT, R11, c[0x0][0x178], !P0 ;  /* 0x00005e000b007a0c */ /* 0x000fc40004701270 */
[C---:B------:R-:W-:Y:S02]  /*27fa0*/  IADD3 R25, R7.reuse, 0x8, RZ ;  /* 0x0000000807197810 */ /* 0x040fe40007ffe0ff */
[----:B------:R-:W-:Y:S02]  /*27fb0*/  IADD3 R22, R22, c[0x0][0x198], RZ ;  /* 0x0000660016167a10 */ /* 0x000fe40007ffe0ff */
[----:B------:R-:W-:Y:S02]  /*27fc0*/  IADD3 R23, R7, 0x9, RZ ;  /* 0x0000000907177810 */ /* 0x000fe40007ffe0ff */
[----:B------:R-:W-:Y:S01]  /*27fd0*/  ISETP.GE.AND P4, PT, R25, c[0x0][0x17c], PT ;  /* 0x00005f0019007a0c */ /* 0x000fe20003f86270 */
[----:B------:R-:W-:Y:S01]  /*27fe0*/  IMAD.WIDE R18, R22, 0x2, R16 ;  /* 0x0000000216127825 */ /* 0x000fe200078e0210 */
[----:B------:R-:W-:Y:S02]  /*27ff0*/  PRMT R25, R6, 0x7632, R25 ;  /* 0x0000763206197816 */ /* 0x000fe40000000019 */
[----:B------:R-:W-:Y:S01]  /*28000*/  ISETP.LT.AND P1, PT, R10, c[0x0][0x178], !P6 ;  /* 0x00005e000a007a0c */ /* 0x000fe20007721270 */
[C---:B------:R-:W-:Y:S01]  /*28010*/  IMAD.WIDE R20, R22.reuse, 0x2, R2 ;  /* 0x0000000216147825 */ /* 0x040fe200078e0202 */
[----:B------:R-:W-:Y:S01]  /*28020*/  ISETP.GE.AND P2, PT, R23, c[0x0][0x17c], PT ;  /* 0x00005f0017007a0c */ /* 0x000fe20003f46270 */
[----:B------:R-:W3:Y:S01]  /*28030*/  LDL.LU R6, [R1+0x60] ;  /* 0x0000600001067983 */ /* 0x000ee20000300800 */
[----:B------:R-:W-:-:S02]  /*28040*/  IADD3 R23, R22, c[0x0][0x198], RZ ;  /* 0x0000660016177a10 */ /* 0x000fc40007ffe0ff */
[----:B------:R-:W-:Y:S01]  /*28050*/  IADD3 R22, R7, 0xa, RZ ;  /* 0x0000000a07167810 */ /* 0x000fe20007ffe0ff */
[----:B------:R0:W-:Y:S01]  /*28060*/  @P3 STG.E.U16 [R18.64], R25 ;  /* 0x0000001912003986 */ /* 0x0001e2000c101504 */
[----:B------:R-:W-:-:S03]  /*28070*/  ISETP.LT.AND P6, PT, R11, c[0x0][0x178], !P6 ;  /* 0x00005e000b007a0c */ /* 0x000fc600077c1270 */
[----:B------:R1:W-:Y:S01]  /*28080*/  @P0 STG.E.U16 [R20.64], R24 ;  /* 0x0000001814000986 */ /* 0x0003e2000c101504 */
[----:B------:R-:W-:Y:S02]  /*28090*/  ISETP.LT.AND P0, PT, R10, c[0x0][0x178], !P5 ;  /* 0x00005e000a007a0c */ /* 0x000fe40006f01270 */
[----:B------:R-:W-:Y:S02]  /*280a0*/  ISETP.GE.AND P3, PT, R22, c[0x0][0x17c], PT ;  /* 0x00005f0016007a0c */ /* 0x000fe40003f66270 */
[C---:B------:R-:W-:Y:S01]  /*280b0*/  IADD3 R22, R23.reuse, c[0x0][0x198], RZ ;  /* 0x0000660017167a10 */ /* 0x040fe20007ffe0ff */
[----:B0-----:R-:W-:Y:S01]  /*280c0*/  IMAD.WIDE R18, R23, 0x2, R16 ;  /* 0x0000000217127825 */ /* 0x001fe200078e0210 */
[C---:B-1----:R-:W-:Y:S02]  /*280d0*/  IADD3 R20, R7.reuse, 0xb, RZ ;  /* 0x0000000b07147810 */ /* 0x042fe40007ffe0ff */
[----:B------:R-:W-:Y:S02]  /*280e0*/  IADD3 R25, R7, 0xc, RZ ;  /* 0x0000000c07197810 */ /* 0x000fe40007ffe0ff */
[----:B------:R-:W-:Y:S01]  /*280f0*/  PRMT R27, R29, 0x7632, R27 ;  /* 0x000076321d1b7816 */ /* 0x000fe2000000001b */
[----:B--2---:R0:W-:Y:S01]  /*28100*/  @P1 STG.E.U16 [R18.64], R28 ;  /* 0x0000001c12001986 */ /* 0x0041e2000c101504 */
[----:B------:R-:W-:Y:S01]  /*28110*/  ISETP.GE.AND P1, PT, R20, c[0x0][0x17c], PT ;  /* 0x00005f0014007a0c */ /* 0x000fe20003f26270 */
[----:B------:R-:W-:-:S04]  /*28120*/  IMAD.WIDE R20, R22, 0x2, R16 ;  /* 0x0000000216147825 */ /* 0x000fc800078e0210 */
[----:B0-----:R-:W-:Y:S01]  /*28130*/  IMAD.WIDE R18, R23, 0x2, R2 ;  /* 0x0000000217127825 */ /* 0x001fe200078e0202 */
[----:B------:R-:W-:Y:S02]  /*28140*/  PRMT R23, R28, 0x7632, R23 ;  /* 0x000076321c177816 */ /* 0x000fe40000000017 */
[----:B------:R-:W3:Y:S04]  /*28150*/  LDL.LU R28, [R1+0x10d0] ;  /* 0x0010d000011c7983 */ /* 0x000ee80000300800 */
[----:B------:R0:W-:Y:S04]  /*28160*/  @P6 STG.E.U16 [R18.64], R29 ;  /* 0x0000001d12006986 */ /* 0x0001e8000c101504 */
[----:B------:R1:W-:Y:S01]  /*28170*/  @P0 STG.E.U16 [R20.64], R23 ;  /* 0x0000001714000986 */ /* 0x0003e2000c101504 */
[----:B------:R-:W-:-:S03]  /*28180*/  ISETP.GE.AND P0, PT, R25, c[0x0][0x17c], PT ;  /* 0x00005f0019007a0c */ /* 0x000fc60003f06270 */
[----:B0-----:R-:W2:Y:S04]  /*28190*/  LDL.LU R29, [R1+0x10cc] ;  /* 0x0010cc00011d7983 */ /* 0x001ea80000300800 */
[----:B------:R-:W4:Y:S01]  /*281a0*/  LDL.LU R25, [R1+0x150] ;  /* 0x0001500001197983 */ /* 0x000f220000300800 */
[C---:B------:R-:W-:Y:S02]  /*281b0*/  ISETP.LT.AND P5, PT, R11.reuse, c[0x0][0x178], !P5 ;  /* 0x00005e000b007a0c */ /* 0x040fe40006fa1270 */
[----:B------:R-:W-:Y:S02]  /*281c0*/  ISETP.LT.AND P6, PT, R10, c[0x0][0x178], !P4 ;  /* 0x00005e000a007a0c */ /* 0x000fe400067c1270 */
[----:B------:R-:W-:Y:S02]  /*281d0*/  ISETP.LT.AND P4, PT, R11, c[0x0][0x178], !P4 ;  /* 0x00005e000b007a0c */ /* 0x000fe40006781270 */
[C---:B------:R-:W-:Y:S01]  /*281e0*/  IADD3 R24, R22.reuse, c[0x0][0x198], RZ ;  /* 0x0000660016187a10 */ /* 0x040fe20007ffe0ff */
[----:B-1----:R-:W-:-:S04]  /*281f0*/  IMAD.WIDE R22, R22, 0x2, R2 ;  /* 0x0000000216167825 */ /* 0x002fc800078e0202 */
[----:B------:R-:W-:-:S04]  /*28200*/  IMAD.WIDE R18, R24, 0x2, R16 ;  /* 0x0000000218127825 */ /* 0x000fc800078e0210 */
[----:B------:R-:W-:Y:S01]  /*28210*/  IMAD.WIDE R20, R24, 0x2, R2 ;  /* 0x0000000218147825 */ /* 0x000fe200078e0202 */
[----:B------:R-:W-:Y:S01]  /*28220*/  @P5 STG.E.U16 [R22.64], R27 ;  /* 0x0000001b16005986 */ /* 0x000fe2000c101504 */
[----:B---3--:R-:W-:-:S03]  /*28230*/  PRMT R28, R6, 0x7632, R28 ;  /* 0x00007632061c7816 */ /* 0x008fc6000000001c */
[----:B----4-:R0:W-:Y:S04]  /*28240*/  @P6 STG.E.U16 [R18.64], R25 ;  /* 0x0000001912006986 */ /* 0x0101e8000c101504 */
[----:B------:R1:W-:Y:S01]  /*28250*/  @P4 STG.E.U16 [R20.64], R6 ;  /* 0x0000000614004986 */ /* 0x0003e2000c101504 */
[----:B------:R-:W-:Y:S02]  /*28260*/  ISETP.LT.AND P4, PT, R10, c[0x0][0x178], !P2 ;  /* 0x00005e000a007a0c */ /* 0x000fe40005781270 */
[----:B--2---:R-:W-:Y:S02]  /*28270*/  PRMT R29, R25, 0x7632, R29 ;  /* 0x00007632191d7816 */ /* 0x004fe4000000001d */
[----:B0-----:R-:W-:Y:S01]  /*28280*/  IADD3 R18, R24, c[0x0][0x198], RZ ;  /* 0x0000660018127a10 */ /* 0x001fe20007ffe0ff */
[----:B-1----:R-:W2:Y:S04]  /*28290*/  LDL.LU R6, [R1+0x80] ;  /* 0x0000800001067983 */ /* 0x002ea80000300800 */
[----:B------:R-:W-:-:S05]  /*282a0*/  IMAD.WIDE R24, R18, 0x2, R16 ;  /* 0x0000000212187825 */ /* 0x000fca00078e0210 */
[----:B------:R0:W-:Y:S04]  /*282b0*/  @P4 STG.E.U16 [R24.64], R29 ;  /* 0x0000001d18004986 */ /* 0x0001e8000c101504 */
[----:B0-----:R-:W3:Y:S04]  /*282c0*/  LDL.LU R29, [R1+0x160] ;  /* 0x00016000011d7983 */ /* 0x001ee80000300800 */
[----:B------:R-:W4:Y:S01]  /*282d0*/  LDL.LU R25, [R1+0xa0] ;  /* 0x0000a00001197983 */ /* 0x000f220000300800 */
[----:B------:R-:W-:Y:S02]  /*282e0*/  IADD3 R26, R7, 0xd, RZ ;  /* 0x0000000d071a7810 */ /* 0x000fe40007ffe0ff */
[----:B------:R-:W-:-:S02]  /*282f0*/  ISETP.LT.AND P2, PT, R11, c[0x0][0x178], !P2 ;  /* 0x00005e000b007a0c */ /* 0x000fc40005741270 */
[----:B------:R-:W-:Y:S02]  /*28300*/  ISETP.LT.AND P6, PT, R10, c[0x0][0x178], !P3 ;  /* 0x00005e000a007a0c */ /* 0x000fe40005fc1270 */
[----:B------:R-:W-:Y:S02]  /*28310*/  ISETP.GE.AND P5, PT, R26, c[0x0][0x17c], PT ;  /* 0x00005f001a007a0c */ /* 0x000fe40003fa6270 */
[C---:B------:R-:W-:Y:S01]  /*28320*/  IADD3 R26, R18.reuse, c[0x0][0x198], RZ ;  /* 0x00006600121a7a10 */ /* 0x040fe20007ffe0ff */
[----:B------:R-:W-:Y:S01]  /*28330*/  IMAD.WIDE R22, R18, 0x2, R2 ;  /* 0x0000000212167825 */ /* 0x000fe200078e0202 */
[----:B------:R-:W-:-:S03]  /*28340*/  ISETP.LT.AND P3, PT, R11, c[0x0][0x178], !P3 ;  /* 0x00005e000b007a0c */ /* 0x000fc60005f61270 */
[C---:B------:R-:W-:Y:S02]  /*28350*/  IMAD.WIDE R18, R26.reuse, 0x2, R16 ;  /* 0x000000021a127825 */ /* 0x040fe400078e0210 */
[----:B------:R-:W-:Y:S01]  /*28360*/  @P2 STG.E.U16 [R22.64], R28 ;  /* 0x0000001c16002986 */ /* 0x000fe2000c101504 */
[----:B------:R-:W-:Y:S01]  /*28370*/  IADD3 R27, R7, 0xe, RZ ;  /* 0x0000000e071b7810 */ /* 0x000fe20007ffe0ff */
[----:B------:R-:W-:-:S03]  /*28380*/  IMAD.WIDE R20, R26, 0x2, R2 ;  /* 0x000000021a147825 */ /* 0x000fc600078e0202 */
[----:B------:R-:W-:Y:S01]  /*28390*/  ISETP.GE.AND P4, PT, R27, c[0x0][0x17c], PT ;  /* 0x00005f001b007a0c */ /* 0x000fe20003f86270 */
[----:B---3--:R0:W-:Y:S01]  /*283a0*/  @P6 STG.E.U16 [R18.64], R29 ;  /* 0x0000001d12006986 */ /* 0x0081e2000c101504 */
[----:B------:R-:W-:Y:S02]  /*283b0*/  ISETP.LT.AND P6, PT, R10, c[0x0][0x178], !P1 ;  /* 0x00005e000a007a0c */ /* 0x000fe40004fc1270 */
[----:B------:R-:W-:Y:S01]  /*283c0*/  PRMT R27, R29, 0x7632, R27 ;  /* 0x000076321d1b7816 */ /* 0x000fe2000000001b */
[----:B----4-:R1:W-:Y:S01]  /*283d0*/  @P3 STG.E.U16 [R20.64], R25 ;  /* 0x0000001914003986 */ /* 0x0103e2000c101504 */
[----:B------:R-:W-:Y:S02]  /*283e0*/  PRMT R24, R25, 0x7632, R24 ;  /* 0x0000763219187816 */ /* 0x000fe40000000018 */
[----:B0-----:R-:W-:Y:S01]  /*283f0*/  IADD3 R18, R26, c[0x0][0x198], RZ ;  /* 0x000066001a127a10 */ /* 0x001fe20007ffe0ff */
[----:B------:R-:W3:Y:S01]  /*28400*/  LDL.LU R29, [R1+0x180] ;  /* 0x00018000011d7983 */ /* 0x000ee20000300800 */
[----:B-1----:R-:W-:-:S03]  /*28410*/  IADD3 R25, R7, 0x10, RZ ;  /* 0x0000001007197810 */ /* 0x002fc60007ffe0ff */
[----:B------:R-:W-:-:S05]  /*28420*/  IMAD.WIDE R22, R18, 0x2, R16 ;  /* 0x0000000212167825 */ /* 0x000fca00078e0210 */
[----:B------:R0:W-:Y:S01]  /*28430*/  @P6 STG.E.U16 [R22.64], R27 ;  /* 0x0000001b16006986 */ /* 0x0001e2000c101504 */
[----:B------:R-:W-:-:S03]  /*28440*/  ISETP.GE.AND P6, PT, R25, c[0x0][0x17c], PT ;  /* 0x00005f0019007a0c */ /* 0x000fc60003fc6270 */
[----:B------:R-:W4:Y:S01]  /*28450*/  LDL.LU R25, [R1+0x170] ;  /* 0x0001700001197983 */ /* 0x000f220000300800 */
[C---:B------:R-:W-:Y:S02]  /*28460*/  ISETP.LT.AND P1, PT, R11.reuse, c[0x0][0x178], !P1 ;  /* 0x00005e000b007a0c */ /* 0x040fe40004f21270 */
[----:B------:R-:W-:Y:S02]  /*28470*/  ISETP.LT.AND P3, PT, R10, c[0x0][0x178], !P0 ;  /* 0x00005e000a007a0c */ /* 0x000fe40004761270 */
[----:B------:R-:W-:Y:S02]  /*28480*/  ISETP.LT.AND P0, PT, R11, c[0x0][0x178], !P0 ;  /* 0x00005e000b007a0c */ /* 0x000fe40004701270 */
[C---:B------:R-:W-:Y:S01]  /*28490*/  IADD3 R26, R18.reuse, c[0x0][0x198], RZ ;  /* 0x00006600121a7a10 */ /* 0x040fe20007ffe0ff */
[----:B------:R-:W-:Y:S01]  /*284a0*/  IMAD.WIDE R18, R18, 0x2, R2 ;  /* 0x0000000212127825 */ /* 0x000fe200078e0202 */
[----:B------:R-:W-:-:S04]  /*284b0*/  IADD3 R20, R7, 0xf, RZ ;  /* 0x0000000f07147810 */ /* 0x000fc80007ffe0ff */
[----:B------:R-:W-:Y:S01]  /*284c0*/  ISETP.GE.AND P2, PT, R20, c[0x0][0x17c], PT ;  /* 0x00005f0014007a0c */ /* 0x000fe20003f46270 */
[C---:B------:R-:W-:Y:S01]  /*284d0*/  IMAD.WIDE R20, R26.reuse, 0x2, R16 ;  /* 0x000000021a147825 */ /* 0x040fe200078e0210 */
[----:B------:R1:W-:Y:S01]  /*284e0*/  @P1 STG.E.U16 [R18.64], R24 ;  /* 0x0000001812001986 */ /* 0x0003e2000c101504 */
[----:B0-----:R-:W-:Y:S02]  /*284f0*/  IADD3 R22, R7, 0x11, RZ ;  /* 0x0000001107167810 */ /* 0x001fe40007ffe0ff */
[----:B-1----:R-:W-:Y:S01]  /*28500*/  IMAD.WIDE R18, R26, 0x2, R2 ;  /* 0x000000021a127825 */ /* 0x002fe200078e0202 */
[----:B--2---:R-:W-:Y:S02]  /*28510*/  PRMT R24, R6, 0x7632, R24 ;  /* 0x0000763206187816 */ /* 0x004fe40000000018 */
[----:B------:R-:W-:Y:S02]  /*28520*/  ISETP.LT.AND P1, PT, R10, c[0x0][0x178], !P5 ;  /* 0x00005e000a007a0c */ /* 0x000fe40006f21270 */
[----:B------:R-:W-:Y:S01]  /*28530*/  ISETP.LT.AND P5, PT, R11, c[0x0][0x178], !P5 ;  /* 0x00005e000b007a0c */ /* 0x000fe20006fa1270 */
[----:B----4-:R-:W-:Y:S04]  /*28540*/  @P3 STG.E.U16 [R20.64], R25 ;  /* 0x0000001914003986 */ /* 0x010fe8000c101504 */
[----:B------:R0:W-:Y:S01]  /*28550*/  @P0 STG.E.U16 [R18.64], R6 ;  /* 0x0000000612000986 */ /* 0x0001e2000c101504 */
[----:B------:R-:W-:-:S02]  /*28560*/  ISETP.GE.AND P3, PT, R22, c[0x0][0x17c], PT ;  /* 0x00005f0016007a0c */ /* 0x000fc40003f66270 */
[----:B------:R-:W-:Y:S01]  /*28570*/  IADD3 R22, R26, c[0x0][0x198], RZ ;  /* 0x000066001a167a10 */ /* 0x000fe20007ffe0ff */
[----:B0-----:R-:W2:Y:S04]  /*28580*/  LDL.LU R6, [R1+0x34] ;  /* 0x0000340001067983 */ /* 0x001ea80000300800 */
[----:B------:R-:W4:Y:S01]  /*28590*/  LDL.LU R26, [R1+0x4] ;  /* 0x00000400011a7983 */ /* 0x000f220000300800 */
[----:B------:R-:W-:Y:S01]  /*285a0*/  PRMT R23, R25, 0x7632, R23 ;  /* 0x0000763219177816 */ /* 0x000fe20000000017 */
[----:B------:R-:W-:Y:S01]  /*285b0*/  IMAD.WIDE R20, R22, 0x2, R16 ;  /* 0x0000000216147825 */ /* 0x000fe200078e0210 */
[----:B------:R-:W-:Y:S02]  /*285c0*/  ISETP.LT.AND P0, PT, R10, c[0x0][0x178], !P4 ;  /* 0x00005e000a007a0c */ /* 0x000fe40006701270 */
[----:B------:R-:W-:Y:S01]  /*285d0*/  ISETP.LT.AND P4, PT, R11, c[0x0][0x178], !P4 ;  /* 0x00005e000b007a0c */ /* 0x000fe20006781270 */
[C---:B------:R-:W-:Y:S01]  /*285e0*/  IMAD.WIDE R18, R22.reuse, 0x2, R2 ;  /* 0x0000000216127825 */ /* 0x040fe200078e0202 */
[----:B------:R-:W-:Y:S01]  /*285f0*/  IADD3 R22, R22, c[0x0][0x198], RZ ;  /* 0x0000660016167a10 */ /* 0x000fe20007ffe0ff */
[----:B------:R0:W-:Y:S04]  /*28600*/  @P1 STG.E.U16 [R20.64], R23 ;  /* 0x0000001714001986 */ /* 0x0001e8000c101504 */
[----:B------:R1:W-:Y:S01]  /*28610*/  @P5 STG.E.U16 [R18.64], R24 ;  /* 0x0000001812005986 */ /* 0x0003e2000c101504 */
[----:B------:R-:W-:-:S02]  /*28620*/  ISETP.LT.AND P5, PT, R10, c[0x0][0x178], !P2 ;  /* 0x00005e000a007a0c */ /* 0x000fc400057a1270 */
[----:B------:R-:W-:Y:S01]  /*28630*/  ISETP.LT.AND P2, PT, R11, c[0x0][0x178], !P2 ;  /* 0x00005e000b007a0c */ /* 0x000fe20005741270 */
[----:B0-----:R-:W-:Y:S01]  /*28640*/  IMAD.WIDE R20, R22, 0x2, R2 ;  /* 0x0000000216147825 */ /* 0x001fe200078e0202 */
[----:B------:R-:W-:-:S03]  /*28650*/  IADD3 R23, R7, 0x13, RZ ;  /* 0x0000001307177810 */ /* 0x000fc60007ffe0ff */
[C---:B-1----:R-:W-:Y:S01]  /*28660*/  IMAD.WIDE R18, R22.reuse, 0x2, R16 ;  /* 0x0000000216127825 */ /* 0x042fe200078e0210 */
[----:B------:R-:W-:-:S04]  /*28670*/  IADD3 R22, R22, c[0x0][0x198], RZ ;  /* 0x0000660016167a10 */ /* 0x000fc80007ffe0ff */
[----:B---3--:R0:W-:Y:S01]  /*28680*/  @P0 STG.E.U16 [R18.64], R29 ;  /* 0x0000001d12000986 */ /* 0x0081e2000c101504 */
[----:B------:R-:W-:Y:S02]  /*28690*/  ISETP.GE.AND P0, PT, R23, c[0x0][0x17c], PT ;  /* 0x00005f0017007a0c */ /* 0x000fe40003f06270 */
[----:B------:R-:W-:Y:S01]  /*286a0*/  PRMT R23, R29, 0x7632, R23 ;  /* 0x000076321d177816 */ /* 0x000fe20000000017 */
[----:B------:R1:W-:Y:S01]  /*286b0*/  @P4 STG.E.U16 [R20.64], R4 ;  /* 0x0000000414004986 */ /* 0x0003e2000c101504 */
[----:B------:R-:W-:Y:S02]  /*286c0*/  ISETP.LT.AND P4, PT, R10, c[0x0][0x178], !P6 ;  /* 0x00005e000a007a0c */ /* 0x000fe40007781270 */
[----:B------:R-:W-:Y:S01]  /*286d0*/  PRMT R24, R4, 0x7632, R24 ;  /* 0x0000763204187816 */ /* 0x000fe20000000018 */
[C---:B0-----:R-:W-:Y:S01]  /*286e0*/  IMAD.WIDE R18, R22.reuse, 0x2, R16 ;  /* 0x0000000216127825 */ /* 0x041fe200078e0210 */
[C---:B------:R-:W-:Y:S01]  /*286f0*/  IADD3 R25, R7.reuse, 0x12, RZ ;  /* 0x0000001207197810 */ /* 0x040fe20007ffe0ff */
[----:B------:R-:W3:Y:S02]  /*28700*/  LDL.LU R29, [R1+0x24] ;  /* 0x00002400011d7983 */ /* 0x000ee40000300800 */
[C---:B-1----:R-:W-:Y:S01]  /*28710*/  IMAD.WIDE R20, R22.reuse, 0x2, R2 ;  /* 0x0000000216147825 */ /* 0x042fe200078e0202 */
[----:B------:R-:W-:Y:S01]  /*28720*/  IADD3 R4, R22, c[0x0][0x198], RZ ;  /* 0x0000660016047a10 */ /* 0x000fe20007ffe0ff */
[----:B------:R0:W-:Y:S01]  /*28730*/  @P5 STG.E.U16 [R18.64], R23 ;  /* 0x0000001712005986 */ /* 0x0001e2000c101504 */
[----:B------:R-:W-:-:S02]  /*28740*/  IADD3 R22, R7, 0x14, RZ ;  /* 0x0000001407167810 */ /* 0x000fc40007ffe0ff */
[----:B------:R-:W-:Y:S01]  /*28750*/  ISETP.LT.AND P6, PT, R11, c[0x0][0x178], !P6 ;  /* 0x00005e000b007a0c */ /* 0x000fe200077c1270 */
[----:B------:R1:W-:Y:S01]  /*28760*/  @P2 STG.E.U16 [R20.64], R24 ;  /* 0x0000001814002986 */ /* 0x0003e2000c101504 */
[----:B------:R-:W-:Y:S02]  /*28770*/  ISETP.LT.AND P2, PT, R10, c[0x0][0x178], !P3 ;  /* 0x00005e000a007a0c */ /* 0x000fe40005f41270 */
[----:B------:R-:W-:Y:S02]  /*28780*/  ISETP.GE.AND P5, PT, R22, c[0x0][0x17c], PT ;  /* 0x00005f0016007a0c */ /* 0x000fe40003fa6270 */
[C---:B------:R-:W-:Y:S01]  /*28790*/  IADD3 R22, R4.reuse, c[0x0][0x198], RZ ;  /* 0x0000660004167a10 */ /* 0x040fe20007ffe0ff */
[----:B0-----:R-:W-:Y:S01]  /*287a0*/  IMAD.WIDE R18, R4, 0x2, R16 ;  /* 0x0000000204127825 */ /* 0x001fe200078e0210 */
[----:B-1----:R-:W-:Y:S02]  /*287b0*/  IADD3 R20, R7, 0x15, RZ ;  /* 0x0000001507147810 */ /* 0x002fe40007ffe0ff */
[----:B------:R-:W-:-:S02]  /*287c0*/  ISETP.GE.AND P1, PT, R25, c[0x0][0x17c], PT ;  /* 0x00005f0019007a0c */ /* 0x000fc40003f26270 */
[----:B------:R-:W-:Y:S01]  /*287d0*/  IADD3 R25, R7, 0x16, RZ ;  /* 0x0000001607197810 */ /* 0x000fe20007ffe0ff */
[----:B--2---:R0:W-:Y:S01]  /*287e0*/  @P4 STG.E.U16 [R18.64], R6 ;  /* 0x0000000612004986 */ /* 0x0041e2000c101504 */
[----:B------:R-:W-:Y:S01]  /*287f0*/  ISETP.GE.AND P4, PT, R20, c[0x0][0x17c], PT ;  /* 0x00005f0014007a0c */ /* 0x000fe20003f86270 */
[----:B------:R-:W-:-:S04]  /*28800*/  IMAD.WIDE R20, R22, 0x2, R16 ;  /* 0x0000000216147825 */ /* 0x000fc800078e0210 */
[----:B0-----:R-:W-:Y:S01]  /*28810*/  IMAD.WIDE R18, R4, 0x2, R2 ;  /* 0x0000000204127825 */ /* 0x001fe200078e0202 */
[----:B------:R-:W-:Y:S02]  /*28820*/  PRMT R4, R6, 0x7632, R4 ;  /* 0x0000763206047816 */ /* 0x000fe40000000004 */
[----:B------:R-:W2:Y:S04]  /*28830*/  LDL.LU R6, [R1+0x14] ;  /* 0x0000140001067983 */ /* 0x000ea80000300800 */
[----:B----4-:R-:W-:Y:S04]  /*28840*/  @P6 STG.E.U16 [R18.64], R26 ;  /* 0x0000001a12006986 */ /* 0x010fe8000c101504 */
[----:B------:R0:W-:Y:S01]  /*28850*/  @P2 STG.E.U16 [R20.64], R4 ;  /* 0x0000000414002986 */ /* 0x0001e2000c101504 */
[----:B------:R-:W-:-:S03]  /*28860*/  ISETP.GE.AND P2, PT, R25, c[0x0][0x17c], PT ;  /* 0x00005f0019007a0c */ /* 0x000fc60003f46270 */
[----:B------:R-:W4:Y:S01]  /*28870*/  LDL.LU R25, [R1+0x44] ;  /* 0x0000440001197983 */ /* 0x000f220000300800 */
[C---:B------:R-:W-:Y:S02]  /*28880*/  ISETP.LT.AND P3, PT, R11.reuse, c[0x0][0x178], !P3 ;  /* 0x00005e000b007a0c */ /* 0x040fe40005f61270 */
[----:B------:R-:W-:Y:S02]  /*28890*/  ISETP.LT.AND P6, PT, R10, c[0x0][0x178], !P1 ;  /* 0x00005e000a007a0c */ /* 0x000fe40004fc1270 */
[----:B------:R-:W-:Y:S02]  /*288a0*/  ISETP.LT.AND P1, PT, R11, c[0x0][0x178], !P1 ;  /* 0x00005e000b007a0c */ /* 0x000fe40004f21270 */
[C---:B0-----:R-:W-:Y:S01]  /*288b0*/  IADD3 R4, R22.reuse, c[0x0][0x198], RZ ;  /* 0x0000660016047a10 */ /* 0x041fe20007ffe0ff */
[----:B------:R-:W-:Y:S01]  /*288c0*/  IMAD.WIDE R22, R22, 0x2, R2 ;  /* 0x0000000216167825 */ /* 0x000fe200078e0202 */
[----:B------:R-:W-:-:S03]  /*288d0*/  PRMT R24, R26, 0x7632, R24 ;  /* 0x000076321a187816 */ /* 0x000fc60000000018 */
[----:B------:R-:W-:-:S04]  /*288e0*/  IMAD.WIDE R18, R4, 0x2, R16 ;  /* 0x0000000204127825 */ /* 0x000fc800078e0210 */
[----:B------:R-:W-:Y:S01]  /*288f0*/  IMAD.WIDE R20, R4, 0x2, R2 ;  /* 0x0000000204147825 */ /* 0x000fe200078e0202 */
[----:B------:R-:W-:Y:S01]  /*28900*/  @P3 STG.E.U16 [R22.64], R24 ;  /* 0x0000001816003986 */ /* 0x000fe2000c101504 */
[----:B------:R-:W-:-:S04]  /*28910*/  IADD3 R26, R7, 0x17, RZ ;  /* 0x00000017071a7810 */ /* 0x000fc80007ffe0ff */
[----:B------:R-:W-:Y:S02]  /*28920*/  ISETP.GE.AND P3, PT, R26, c[0x0][0x17c], PT ;  /* 0x00005f001a007a0c */ /* 0x000fe40003f66270 */
[----:B------:R-:W-:Y:S02]  /*28930*/  IADD3 R26, R7, 0x18, RZ ;  /* 0x00000018071a7810 */ /* 0x000fe40007ffe0ff */
[----:B---3--:R-:W-:Y:S01]  /*28940*/  PRMT R27, R29, 0x7632, R27 ;  /* 0x000076321d1b7816 */ /* 0x008fe2000000001b */
[----:B----4-:R0:W-:Y:S04]  /*28950*/  @P6 STG.E.U16 [R18.64], R25 ;  /* 0x0000001912006986 */ /* 0x0101e8000c101504 */
[----:B------:R1:W-:Y:S01]  /*28960*/  @P1 STG.E.U16 [R20.64], R29 ;  /* 0x0000001d14001986 */ /* 0x0003e2000c101504 */
[----:B------:R-:W-:-:S02]  /*28970*/  ISETP.LT.AND P1, PT, R10, c[0x0][0x178], !P0 ;  /* 0x00005e000a007a0c */ /* 0x000fc40004721270 */
[----:B------:R-:W-:Y:S02]  /*28980*/  PRMT R28, R25, 0x7632, R28 ;  /* 0x00007632191c7816 */ /* 0x000fe4000000001c */
[----:B0-----:R-:W-:Y:S01]  /*28990*/  IADD3 R18, R4, c[0x0][0x198], RZ ;  /* 0x0000660004127a10 */ /* 0x001fe20007ffe0ff */
[----:B-1----:R-:W3:Y:S04]  /*289a0*/  LDL.LU R29, [R1+0x54] ;  /* 0x00005400011d7983 */ /* 0x002ee80000300800 */
        /* <DEDUP_REMOVED lines=8> */
[----:B------:R-:W-:-:S04]  /*28a30*/  IMAD.WIDE R22, R18, 0x2, R2 ;  /* 0x0000000212167825 */ /* 0x000fc800078e0202 */
[----:B------:R-:W-:-:S04]  /*28a40*/  IMAD.WIDE R18, R4, 0x2, R16 ;  /* 0x0000000204127825 */ /* 0x000fc800078e0210 */
[----:B------:R-:W-:Y:S01]  /*28a50*/  IMAD.WIDE R20, R4, 0x2, R2 ;  /* 0x0000000204147825 */ /* 0x000fe200078e0202 */
[----:B------:R-:W-:Y:S01]  /*28a60*/  @P0 STG.E.U16 [R22.64], R27 ;  /* 0x0000001b16000986 */ /* 0x000fe2000c101504 */
[----:B--2---:R-:W-:-:S03]  /*28a70*/  PRMT R24, R6, 0x7632, R24 ;  /* 0x0000763206187816 */ /* 0x004fc60000000018 */
[----:B----4-:R0:W-:Y:S04]  /*28a80*/  @P6 STG.E.U16 [R18.64], R26 ;  /* 0x0000001a12006986 */ /* 0x0101e8000c101504 */
[----:B------:R1:W-:Y:S01]  /*28a90*/  @P5 STG.E.U16 [R20.64], R6 ;  /* 0x0000000614005986 */ /* 0x0003e2000c101504 */
[----:B------:R-:W-:Y:S02]  /*28aa0*/  ISETP.LT.AND P5, PT, R10, c[0x0][0x178], !P4 ;  /* 0x00005e000a007a0c */ /* 0x000fe400067a1270 */
[----:B------:R-:W-:Y:S02]  /*28ab0*/  PRMT R25, R26, 0x7632, R25 ;  /* 0x000076321a197816 */ /* 0x000fe40000000019 */
[----:B0-----:R-:W-:Y:S01]  /*28ac0*/  IADD3 R18, R4, c[0x0][0x198], RZ ;  /* 0x0000660004127a10 */ /* 0x001fe20007ffe0ff */
[----:B-1----:R-:W2:Y:S04]  /*28ad0*/  LDL.LU R6, [R1+0x154] ;  /* 0x0001540001067983 */ /* 0x002ea80000300800 */
[----:B------:R-:W-:-:S05]  /*28ae0*/  IMAD.WIDE R22, R18, 0x2, R16 ;  /* 0x0000000212167825 */ /* 0x000fca00078e0210 */
[----:B------:R0:W-:Y:S04]  /*28af0*/  @P5 STG.E.U16 [R22.64], R25 ;  /* 0x0000001916005986 */ /* 0x0001e8000c101504 */
[----:B0-----:R-:W4:Y:S01]  /*28b00*/  LDL.LU R25, [R1+0x144] ;  /* 0x0001440001197983 */ /* 0x001f220000300800 */
[----:B------:R-:W-:Y:S02]  /*28b10*/  ISETP.LT.AND P4, PT, R11, c[0x0][0x178], !P4 ;  /* 0x00005e000b007a0c */ /* 0x000fe40006781270 */
[----:B------:R-:W-:Y:S02]  /*28b20*/  ISETP.LT.AND P6, PT, R10, c[0x0][0x178], !P2 ;  /* 0x00005e000a007a0c */ /* 0x000fe400057c1270 */
[----:B------:R-:W-:Y:S02]  /*28b30*/  IADD3 R20, R7, 0x19, RZ ;  /* 0x0000001907147810 */ /* 0x000fe40007ffe0ff */
[----:B------:R-:W-:-:S02]  /*28b40*/  IADD3 R26, R18, c[0x0][0x198], RZ ;  /* 0x00006600121a7a10 */ /* 0x000fc40007ffe0ff */
[C---:B------:R-:W-:Y:S01]  /*28b50*/  IADD3 R4, R7.reuse, 0x1a, RZ ;  /* 0x0000001a07047810 */ /* 0x040fe20007ffe0ff */
[----:B------:R-:W-:Y:S01]  /*28b60*/  IMAD.WIDE R18, R18, 0x2, R2 ;  /* 0x0000000212127825 */ /* 0x000fe200078e0202 */
[----:B------:R-:W-:Y:S02]  /*28b70*/  ISETP.GE.AND P0, PT, R20, c[0x0][0x17c], PT ;  /* 0x00005f0014007a0c */ /* 0x000fe40003f06270 */
[----:B------:R-:W-:Y:S01]  /*28b80*/  ISETP.GE.AND P5, PT, R4, c[0x0][0x17c], PT ;  /* 0x00005f0004007a0c */ /* 0x000fe20003fa6270 */
[C---:B------:R-:W-:Y:S01]  /*28b90*/  IMAD.WIDE R20, R26.reuse, 0x2, R16 ;  /* 0x000000021a147825 */ /* 0x040fe200078e0210 */
[----:B------:R-:W-:Y:S01]  /*28ba0*/  IADD3 R4, R7, 0x1b, RZ ;  /* 0x0000001b07047810 */ /* 0x000fe20007ffe0ff */
[----:B------:R0:W-:Y:S01]  /*28bb0*/  @P4 STG.E.U16 [R18.64], R24 ;  /* 0x0000001812004986 */ /* 0x0001e2000c101504 */
[----:B------:R-:W-:Y:S01]  /*28bc0*/  ISETP.LT.AND P2, PT, R11, c[0x0][0x178], !P2 ;  /* 0x00005e000b007a0c */ /* 0x000fe20005741270 */
[----:B0-----:R-:W-:Y:S01]  /*28bd0*/  IMAD.WIDE R18, R26, 0x2, R2 ;  /* 0x000000021a127825 */ /* 0x001fe200078e0202 */
[----:B---3--:R-:W-:Y:S01]  /*28be0*/  PRMT R23, R29, 0x7632, R23 ;  /* 0x000076321d177816 */ /* 0x008fe20000000017 */
[----:B----4-:R0:W-:Y:S01]  /*28bf0*/  @P6 STG.E.U16 [R20.64], R25 ;  /* 0x0000001914006986 */ /* 0x0101e2000c101504 */
[----:B------:R-:W-:-:S02]  /*28c00*/  ISETP.GE.AND P6, PT, R4, c[0x0][0x17c], PT ;  /* 0x00005f0004007a0c */ /* 0x000fc40003fc6270 */
[----:B------:R-:W-:Y:S02]  /*28c10*/  IADD3 R4, R26, c[0x0][0x198], RZ ;  /* 0x000066001a047a10 */ /* 0x000fe40007ffe0ff */
[----:B------:R-:W3:Y:S01]  /*28c20*/  LDL.LU R26, [R1+0x64] ;  /* 0x00006400011a7983 */ /* 0x000ee20000300800 */
[----:B------:R-:W-:-:S03]  /*28c30*/  PRMT R22, R25, 0x7632, R22 ;  /* 0x0000763219167816 */ /* 0x000fc60000000016 */
[----:B0-----:R-:W4:Y:S04]  /*28c40*/  LDL.LU R25, [R1+0x164] ;  /* 0x0001640001197983 */ /* 0x001f280000300800 */
[----:B------:R0:W-:Y:S04]  /*28c50*/  @P2 STG.E.U16 [R18.64], R29 ;  /* 0x0000001d12002986 */ /* 0x0001e8000c101504 */
[----:B0-----:R-:W4:Y:S01]  /*28c60*/  LDL.LU R29, [R1+0xa4] ;  /* 0x0000a400011d7983 */ /* 0x001f220000300800 */
[----:B------:R-:W-:Y:S02]  /*28c70*/  ISETP.LT.AND P4, PT, R10, c[0x0][0x178], !P3 ;  /* 0x00005e000a007a0c */ /* 0x000fe40005f81270 */
[----:B------:R-:W-:Y:S01]  /*28c80*/  ISETP.LT.AND P3, PT, R11, c[0x0][0x178], !P3 ;  /* 0x00005e000b007a0c */ /* 0x000fe20005f61270 */
[----:B------:R-:W-:Y:S01]  /*28c90*/  IMAD.WIDE R20, R4, 0x2, R16 ;  /* 0x0000000204147825 */ /* 0x000fe200078e0210 */
[----:B------:R-:W-:-:S02]  /*28ca0*/  ISETP.LT.AND P2, PT, R10, c[0x0][0x178], !P1 ;  /* 0x00005e000a007a0c */ /* 0x000fc40004f41270 */
[----:B------:R-:W-:Y:S01]  /*28cb0*/  ISETP.LT.AND P1, PT, R11, c[0x0][0x178], !P1 ;  /* 0x00005e000b007a0c */ /* 0x000fe20004f21270 */
[C---:B------:R-:W-:Y:S01]  /*28cc0*/  IMAD.WIDE R18, R4.reuse, 0x2, R2 ;  /* 0x0000000204127825 */ /* 0x040fe200078e0202 */
[----:B------:R-:W-:-:S05]  /*28cd0*/  IADD3 R4, R4, c[0x0][0x198], RZ ;  /* 0x0000660004047a10 */ /* 0x000fca0007ffe0ff */
[----:B------:R0:W-:Y:S04]  /*28ce0*/  @P4 STG.E.U16 [R20.64], R22 ;  /* 0x0000001614004986 */ /* 0x0001e8000c101504 */
[----:B------:R1:W-:Y:S01]  /*28cf0*/  @P3 STG.E.U16 [R18.64], R23 ;  /* 0x0000001712003986 */ /* 0x0003e2000c101504 */
[----:B------:R-:W-:Y:S02]  /*28d00*/  ISETP.LT.AND P3, PT, R10, c[0x0][0x178], !P0 ;  /* 0x00005e000a007a0c */ /* 0x000fe40004761270 */
[----:B------:R-:W-:Y:S01]  /*28d10*/  ISETP.LT.AND P0, PT, R11, c[0x0][0x178], !P0 ;  /* 0x00005e000b007a0c */ /* 0x000fe20004701270 */
[----:B0-----:R-:W-:Y:S01]  /*28d20*/  IMAD.WIDE R20, R4, 0x2, R2 ;  /* 0x0000000204147825 */ /* 0x001fe200078e0202 */
[----:B------:R-:W-:-:S03]  /*28d30*/  IADD3 R22, R7, 0x1d, RZ ;  /* 0x0000001d07167810 */ /* 0x000fc60007ffe0ff */
[C---:B-1----:R-:W-:Y:S01]  /*28d40*/  IMAD.WIDE R18, R4.reuse, 0x2, R16 ;  /* 0x0000000204127825 */ /* 0x042fe200078e0210 */
[----:B------:R-:W-:Y:S02]  /*28d50*/  IADD3 R4, R4, c[0x0][0x198], RZ ;  /* 0x0000660004047a10 */ /* 0x000fe40007ffe0ff */
[----:B--2---:R-:W-:Y:S02]  /*28d60*/  PRMT R23, R6, 0x7632, R23 ;  /* 0x0000763206177816 */ /* 0x004fe40000000017 */
[----:B------:R0:W-:Y:S01]  /*28d70*/  @P2 STG.E.U16 [R18.64], R6 ;  /* 0x0000000612002986 */ /* 0x0001e2000c101504 */
[----:B------:R-:W-:Y:S01]  /*28d80*/  ISETP.GE.AND P2, PT, R22, c[0x0][0x17c], PT ;  /* 0x00005f0016007a0c */ /* 0x000fe20003f46270 */
[----:B0-----:R-:W-:Y:S01]  /*28d90*/  IMAD.WIDE R18, R4, 0x2, R16 ;  /* 0x0000000204127825 */ /* 0x001fe200078e0210 */
[----:B------:R-:W-:Y:S01]  /*28da0*/  IADD3 R24, R7, 0x1c, RZ ;  /* 0x0000001c07187810 */ /* 0x000fe20007ffe0ff */
[----:B------:R-:W2:Y:S03]  /*28db0*/  LDL.LU R6, [R1+0x10c8] ;  /* 0x0010c80001067983 */ /* 0x000ea60000300800 */
[----:B------:R-:W-:Y:S01]  /*28dc0*/  ISETP.GE.AND P4, PT, R24, c[0x0][0x17c], PT ;  /* 0x00005f0018007a0c */ /* 0x000fe20003f86270 */
[----:B---3--:R0:W-:Y:S01]  /*28dd0*/  @P1 STG.E.U16 [R20.64], R26 ;  /* 0x0000001a14001986 */ /* 0x0081e2000c101504 */
[----:B------:R-:W-:-:S02]  /*28de0*/  ISETP.LT.AND P1, PT, R10, c[0x0][0x178], !P5 ;  /* 0x00005e000a007a0c */ /* 0x000fc40006f21270 */
[----:B------:R-:W-:Y:S01]  /*28df0*/  PRMT R22, R26, 0x7632, R22 ;  /* 0x000076321a167816 */ /* 0x000fe20000000016 */
[----:B------:R1:W-:Y:S01]  /*28e00*/  @P3 STG.E.U16 [R18.64], R23 ;  /* 0x0000001712003986 */ /* 0x0003e2000c101504 */
[----:B------:R-:W-:Y:S01]  /*28e10*/  ISETP.LT.AND P5, PT, R11, c[0x0][0x178], !P5 ;  /* 0x00005e000b007a0c */ /* 0x000fe20006fa1270 */
[C---:B0-----:R-:W-:Y:S01]  /*28e20*/  IMAD.WIDE R20, R4.reuse, 0x2, R2 ;  /* 0x0000000204147825 */ /* 0x041fe200078e0202 */
[----:B------:R-:W-:-:S04]  /*28e30*/  IADD3 R4, R4, c[0x0][0x198], RZ ;  /* 0x0000660004047a10 */ /* 0x000fc80007ffe0ff */
[----:B------:R0:W-:Y:S01]  /*28e40*/  @P0 STG.E.U16 [R20.64], R22 ;  /* 0x0000001614000986 */ /* 0x0001e2000c101504 */
[----:B------:R-:W-:Y:S01]  /*28e50*/  ISETP.LT.AND P0, PT, R10, c[0x0][0x178], !P6 ;  /* 0x00005e000a007a0c */ /* 0x000fe20007701270 */
[----:B-1----:R-:W-:Y:S01]  /*28e60*/  IMAD.WIDE R18, R4, 0x2, R16 ;  /* 0x0000000204127825 */ /* 0x002fe200078e0210 */
[----:B------:R-:W-:-:S04]  /*28e70*/  ISETP.LT.AND P6, PT, R11, c[0x0][0x178], !P6 ;  /* 0x00005e000b007a0c */ /* 0x000fc800077c1270 */
[----:B----4-:R1:W-:Y:S01]  /*28e80*/  @P1 STG.E.U16 [R18.64], R25 ;  /* 0x0000001912001986 */ /* 0x0103e2000c101504 */
[----:B0-----:R-:W-:Y:S02]  /*28e90*/  IADD3 R20, R7, 0x1f, RZ ;  /* 0x0000001f07147810 */ /* 0x001fe40007ffe0ff */
[----:B------:R-:W-:Y:S02]  /*28ea0*/  IADD3 R22, R4, c[0x0][0x198], RZ ;  /* 0x0000660004167a10 */ /* 0x000fe40007ffe0ff */
[----:B------:R-:W-:Y:S01]  /*28eb0*/  ISETP.GE.AND P1, PT, R20, c[0x0][0x17c], PT ;  /* 0x00005f0014007a0c */ /* 0x000fe20003f26270 */
[----:B-1----:R-:W-:Y:S01]  /*28ec0*/  IMAD.WIDE R18, R4, 0x2, R2 ;  /* 0x0000000204127825 */ /* 0x002fe200078e0202 */
[----:B------:R-:W-:-:S03]  /*28ed0*/  PRMT R4, R25, 0x7632, R4 ;  /* 0x0000763219047816 */ /* 0x000fc60000000004 */
[C---:B------:R-:W-:Y:S01]  /*28ee0*/  IMAD.WIDE R20, R22.reuse, 0x2, R16 ;  /* 0x0000000216147825 */ /* 0x040fe200078e0210 */
[C---:B------:R-:W-:Y:S01]  /*28ef0*/  IADD3 R23, R7.reuse, 0x1e, RZ ;  /* 0x0000001e07177810 */ /* 0x040fe20007ffe0ff */
[----:B------:R0:W-:Y:S01]  /*28f00*/  @P5 STG.E.U16 [R18.64], R29 ;  /* 0x0000001d12005986 */ /* 0x0001e2000c101504 */
[----:B------:R-:W-:Y:S02]  /*28f10*/  IADD3 R25, R7, 0x20, RZ ;  /* 0x0000002007197810 */ /* 0x000fe40007ffe0ff */
[----:B------:R-:W-:Y:S01]  /*28f20*/  ISETP.GE.AND P3, PT, R23, c[0x0][0x17c], PT ;  /* 0x00005f0017007a0c */ /* 0x000fe20003f66270 */
[----:B------:R1:W-:Y:S01]  /*28f30*/  @P0 STG.E.U16 [R20.64], R4 ;  /* 0x0000000414000986 */ /* 0x0003e2000c101504 */
[----:B------:R-:W-:Y:S02]  /*28f40*/  PRMT R24, R29, 0x7632, R24 ;  /* 0x000076321d187816 */ /* 0x000fe40000000018 */
[----:B------:R-:W-:Y:S01]  /*28f50*/  ISETP.GE.AND P0, PT, R25, c[0x0][0x17c], PT ;  /* 0x00005f0019007a0c */ /* 0x000fe20003f06270 */
[----:B0-----:R-:W3:Y:S01]  /*28f60*/  LDL.LU R29, [R1+0x184] ;  /* 0x00018400011d7983 */ /* 0x001ee20000300800 */
[C---:B-1----:R-:W-:Y:S01]  /*28f70*/  IADD3 R4, R22.reuse, c[0x0][0x198], RZ ;  /* 0x0000660016047a10 */ /* 0x042fe20007ffe0ff */
[----:B------:R-:W-:-:S02]  /*28f80*/  IMAD.WIDE R22, R22, 0x2, R2 ;  /* 0x0000000216167825 */ /* 0x000fc400078e0202 */
[----:B------:R-:W4:Y:S04]  /*28f90*/  LDL.LU R25, [R1+0x84] ;  /* 0x0000840001197983 */ /* 0x000f280000300800 */
[----:B------:R0:W-:Y:S04]  /*28fa0*/  @P6 STG.E.U16 [R22.64], R24 ;  /* 0x0000001816006986 */ /* 0x0001e8000c101504 */
[----:B0-----:R-:W2:Y:S01]  /*28fb0*/  LDL.LU R23, [R1+0x174] ;  /* 0x0001740001177983 */ /* 0x001ea20000300800 */
[----:B------:R-:W-:Y:S01]  /*28fc0*/  ISETP.LT.AND P5, PT, R10, c[0x0][0x178], !P4 ;  /* 0x00005e000a007a0c */ /* 0x000fe200067a1270 */
[----:B------:R-:W-:Y:S01]  /*28fd0*/  IMAD.WIDE R18, R4, 0x2, R16 ;  /* 0x0000000204127825 */ /* 0x000fe200078e0210 */
[----:B------:R-:W-:-:S03]  /*28fe0*/  ISETP.LT.AND P4, PT, R11, c[0x0][0x178], !P4 ;  /* 0x00005e000b007a0c */ /* 0x000fc60006781270 */
[----:B------:R-:W-:Y:S01]  /*28ff0*/  IMAD.WIDE R20, R4, 0x2, R2 ;  /* 0x0000000204147825 */ /* 0x000fe200078e0202 */
[----:B------:R-:W-:-:S04]  /*29000*/  IADD3 R26, R7, 0x21, RZ ;  /* 0x00000021071a7810 */ /* 0x000fc80007ffe0ff */
[----:B------:R-:W-:Y:S02]  /*29010*/  ISETP.GE.AND P6, PT, R26, c[0x0][0x17c], PT ;  /* 0x00005f001a007a0c */ /* 0x000fe40003fc6270 */
[----:B------:R-:W-:Y:S02]  /*29020*/  IADD3 R26, R7, 0x22, RZ ;  /* 0x00000022071a7810 */ /* 0x000fe40007ffe0ff */
[----:B------:R-:W3:Y:S01]  /*29030*/  LDL.LU R7, [R1+0x10c4] ;  /* 0x0010c40001077983 */ /* 0x000ee20000300800 */
[----:B----4-:R-:W-:-:S03]  /*29040*/  PRMT R27, R25, 0x7632, R27 ;  /* 0x00007632191b7816 */ /* 0x010fc6000000001b */
[----:B--2---:R0:W-:Y:S01]  /*29050*/  @P5 STG.E.U16 [R18.64], R23 ;  /* 0x0000001712005986 */ /* 0x0041e2000c101504 */
[----:B------:R-:W-:Y:S02]  /*29060*/  ISETP.LT.AND P5, PT, R10, c[0x0][0x178], !P2 ;  /* 0x00005e000a007a0c */ /* 0x000fe400057a1270 */
[----:B------:R-:W-:Y:S01]  /*29070*/  ISETP.LT.AND P2, PT, R11, c[0x0][0x178], !P2 ;  /* 0x00005e000b007a0c */ /* 0x000fe20005741270 */
[----:B------:R1:W-:Y:S01]  /*29080*/  @P4 STG.E.U16 [R20.64], R25 ;  /* 0x0000001914004986 */ /* 0x0003e2000c101504 */
[----:B------:R-:W-:Y:S02]  /*29090*/  PRMT R28, R23, 0x7632, R28 ;  /* 0x00007632171c7816 */ /* 0x000fe4000000001c */
[----:B0-----:R-:W-:-:S05]  /*290a0*/  IADD3 R18, R4, c[0x0][0x198], RZ ;  /* 0x0000660004127a10 */ /* 0x001fca0007ffe0ff */
[----:B-1----:R-:W-:-:S04]  /*290b0*/  IMAD.WIDE R24, R18, 0x2, R16 ;  /* 0x0000000212187825 */ /* 0x002fc800078e0210 */
[----:B------:R-:W-:Y:S01]  /*290c0*/  IMAD.WIDE R22, R18, 0x2, R2 ;  /* 0x0000000212167825 */ /* 0x000fe200078e0202 */
[----:B------:R0:W-:Y:S01]  /*290d0*/  @P5 STG.E.U16 [R24.64], R28 ;  /* 0x0000001c18005986 */ /* 0x0001e2000c101504 */
[----:B------:R-:W-:-:S03]  /*290e0*/  ISETP.GE.AND P5, PT, R26, c[0x0][0x17c], PT ;  /* 0x00005f001a007a0c */ /* 0x000fc60003fa6270 */
[----:B------:R-:W-:Y:S04]  /*290f0*/  @P2 STG.E.U16 [R22.64], R27 ;  /* 0x0000001b16002986 */ /* 0x000fe8000c101504 */
[----:B0-----:R-:W2:Y:S04]  /*29100*/  LDL R28, [R1+0x128] ;  /* 0x00012800011c7983 */ /* 0x001ea80000100800 */
[----:B------:R0:W-:Y:S04]  /*29110*/  STL [R1+0x10a0], R26 ;  /* 0x0010a01a01007387 */ /* 0x0001e80000100800 */
[----:B0-----:R-:W4:Y:S04]  /*29120*/  LDL.LU R26, [R1+0x8] ;  /* 0x00000800011a7983 */ /* 0x001f280000300800 */
[----:B------:R-:W4:Y:S01]  /*29130*/  LDL.LU R27, [R1+0x38] ;  /* 0x00003800011b7983 */ /* 0x000f220000300800 */
[----:B------:R-:W-:-:S02]  /*29140*/  ISETP.LT.AND P4, PT, R10, c[0x0][0x178], !P3 ;  /* 0x00005e000a007a0c */ /* 0x000fc40005f81270 */
[----:B------:R-:W-:Y:S02]  /*29150*/  ISETP.LT.AND P3, PT, R11, c[0x0][0x178], !P3 ;  /* 0x00005e000b007a0c */ /* 0x000fe40005f61270 */
[----:B------:R-:W-:-:S05]  /*29160*/  IADD3 R4, R18, c[0x0][0x198], RZ ;  /* 0x0000660012047a10 */ /* 0x000fca0007ffe0ff */
[----:B------:R-:W-:-:S04]  /*29170*/  IMAD.WIDE R18, R4, 0x2, R16 ;  /* 0x0000000204127825 */ /* 0x000fc800078e0210 */
[----:B------:R-:W-:Y:S01]  /*29180*/  IMAD.WIDE R20, R4, 0x2, R2 ;  /* 0x0000000204147825 */ /* 0x000fe200078e0202 */
[----:B---3--:R0:W-:Y:S04]  /*29190*/  @P4 STG.E.U16 [R18.64], R29 ;  /* 0x0000001d12004986 */ /* 0x0081e8000c101504 */
[----:B------:R1:W-:Y:S01]  /*291a0*/  @P3 STG.E.U16 [R20.64], R5 ;  /* 0x0000000514003986 */ /* 0x0003e2000c101504 */
[----:B------:R-:W-:Y:S02]  /*291b0*/  ISETP.LT.AND P3, PT, R10, c[0x0][0x178], !P1 ;  /* 0x00005e000a007a0c */ /* 0x000fe40004f61270 */
[----:B------:R-:W-:Y:S02]  /*291c0*/  ISETP.LT.AND P1, PT, R11, c[0x0][0x178], !P1 ;  /* 0x00005e000b007a0c */ /* 0x000fe40004f21270 */
[----:B------:R-:W-:-:S02]  /*291d0*/  IADD3 R4, R4, c[0x0][0x198], RZ ;  /* 0x0000660004047a10 */ /* 0x000fc40007ffe0ff */
[----:B------:R-:W-:Y:S02]  /*291e0*/  PRMT R22, R29, 0x7632, R22 ;  /* 0x000076321d167816 */ /* 0x000fe40000000016 */
[----:B------:R-:W-:Y:S01]  /*291f0*/  ISETP.LT.AND P2, PT, R10, c[0x0][0x178], !P0 ;  /* 0x00005e000a007a0c */ /* 0x000fe20004741270 */
[C---:B0-----:R-:W-:Y:S01]  /*29200*/  IMAD.WIDE R18, R4.reuse, 0x2, R16 ;  /* 0x0000000204127825 */ /* 0x041fe200078e0210 */
[----:B------:R-:W-:Y:S01]  /*29210*/  ISETP.LT.AND P0, PT, R11, c[0x0][0x178], !P0 ;  /* 0x00005e000b007a0c */ /* 0x000fe20004701270 */
[----:B------:R-:W3:Y:S01]  /*29220*/  LDL.LU R29, [R1+0x28] ;  /* 0x00002800011d7983 */ /* 0x000ee20000300800 */
[----:B-1----:R-:W-:Y:S02]  /*29230*/  PRMT R21, R5, 0x7632, R21 ;  /* 0x0000763205157816 */ /* 0x002fe40000000015 */
[C---:B------:R-:W-:Y:S01]  /*29240*/  IADD3 R20, R4.reuse, c[0x0][0x198], RZ ;  /* 0x0000660004147a10 */ /* 0x040fe20007ffe0ff */
[----:B------:R-:W-:Y:S01]  /*29250*/  IMAD.WIDE R4, R4, 0x2, R2 ;  /* 0x0000000204047825 */ /* 0x000fe200078e0202 */
[----:B------:R0:W-:Y:S04]  /*29260*/  @P3 STG.E.U16 [R18.64], R22 ;  /* 0x0000001612003986 */ /* 0x0001e8000c101504 */
[----:B------:R1:W-:Y:S01]  /*29270*/  @P1 STG.E.U16 [R4.64], R21 ;  /* 0x0000001504001986 */ /* 0x0003e2000c101504 */
[----:B------:R-:W-:Y:S01]  /*29280*/  ISETP.LT.AND P1, PT, R10, c[0x0][0x178], !P6 ;  /* 0x00005e000a007a0c */ /* 0x000fe20007721270 */
[----:B0-----:R-:W-:-:S04]  /*29290*/  IMAD.WIDE R18, R20, 0x2, R16 ;  /* 0x0000000214127825 */ /* 0x001fc800078e0210 */
[C---:B-1----:R-:W-:Y:S01]  /*292a0*/  IMAD.WIDE R4, R20.reuse, 0x2, R2 ;  /* 0x0000000214047825 */ /* 0x042fe200078e0202 */
[----:B------:R-:W-:Y:S02]  /*292b0*/  IADD3 R20, R20, c[0x0][0x198], RZ ;  /* 0x0000660014147a10 */ /* 0x000fe40007ffe0ff */
[C---:B--2---:R-:W-:Y:S02]  /*292c0*/  IADD3 R23, R28.reuse, 0x23, RZ ;  /* 0x000000231c177810 */ /* 0x044fe40007ffe0ff */
[----:B------:R-:W-:Y:S02]  /*292d0*/  IADD3 R21, R28, 0x25, RZ ;  /* 0x000000251c157810 */ /* 0x000fe40007ffe0ff */
[----:B------:R-:W-:Y:S01]  /*292e0*/  ISETP.GE.AND P4, PT, R23, c[0x0][0x17c], PT ;  /* 0x00005f0017007a0c */ /* 0x000fe20003f86270 */
[----:B----4-:R0:W-:Y:S01]  /*292f0*/  @P2 STG.E.U16 [R18.64], R27 ;  /* 0x0000001b12002986 */ /* 0x0101e2000c101504 */
[----:B------:R-:W-:-:S03]  /*29300*/  PRMT R23, R27, 0x7632, R23 ;  /* 0x000076321b177816 */ /* 0x000fc60000000017 */
[----:B------:R1:W-:Y:S01]  /*29310*/  @P0 STG.E.U16 [R4.64], R26 ;  /* 0x0000001a04000986 */ /* 0x0003e2000c101504 */
[----:B------:R-:W-:Y:S02]  /*29320*/  ISETP.GE.AND P2, PT, R21, c[0x0][0x17c], PT ;  /* 0x00005f0015007a0c */ /* 0x000fe40003f46270 */
[----:B------:R-:W-:Y:S01]  /*29330*/  PRMT R21, R26, 0x7632, R21 ;  /* 0x000076321a157816 */ /* 0x000fe20000000015 */
[----:B0-----:R-:W2:Y:S01]  /*29340*/  LDL.LU R27, [R1+0x78] ;  /* 0x00007800011b7983 */ /* 0x001ea20000300800 */
[----:B-1----:R-:W-:-:S03]  /*29350*/  IMAD.WIDE R4, R20, 0x2, R16 ;  /* 0x0000000214047825 */ /* 0x002fc600078e0210 */
[----:B------:R-:W4:Y:S04]  /*29360*/  LDL.LU R26, [R1+0x18] ;  /* 0x00001800011a7983 */ /* 0x000f280000300800 */
[----:B------:R0:W-:Y:S04]  /*29370*/  @P1 STG.E.U16 [R4.64], R23 ;  /* 0x0000001704001986 */ /* 0x0001e8000c101504 */
[----:B0-----:R-:W3:Y:S01]  /*29380*/  LDL.LU R23, [R1+0x48] ;  /* 0x0000480001177983 */ /* 0x001ee20000300800 */
[----:B------:R-:W-:Y:S01]  /*29390*/  ISETP.LT.AND P6, PT, R11, c[0x0][0x178], !P6 ;  /* 0x00005e000b007a0c */ /* 0x000fe200077c1270 */
[----:B------:R-:W-:Y:S01]  /*293a0*/  IMAD.WIDE R18, R20, 0x2, R2 ;  /* 0x0000000214127825 */ /* 0x000fe200078e0202 */
[----:B------:R-:W-:-:S02]  /*293b0*/  ISETP.LT.AND P0, PT, R10, c[0x0][0x178], !P5 ;  /* 0x00005e000a007a0c */ /* 0x000fc40006f01270 */
[----:B------:R-:W-:Y:S02]  /*293c0*/  ISETP.LT.AND P5, PT, R11, c[0x0][0x178], !P5 ;  /* 0x00005e000b007a0c */ /* 0x000fe40006fa1270 */
[----:B------:R-:W-:Y:S02]  /*293d0*/  IADD3 R4, R20, c[0x0][0x198], RZ ;  /* 0x0000660014047a10 */ /* 0x000fe40007ffe0ff */
[----:B------:R-:W-:Y:S02]  /*293e0*/  IADD3 R22, R28, 0x26, RZ ;  /* 0x000000261c167810 */ /* 0x000fe40007ffe0ff */
[----:B------:R-:W-:-:S03]  /*293f0*/  IADD3 R20, R4, c[0x0][0x198], RZ ;  /* 0x0000660004147a10 */ /* 0x000fc60007ffe0ff */
[----:B------:R0:W-:Y:S01]  /*29400*/  @P6 STG.E.U16 [R18.64], R21 ;  /* 0x0000001512006986 */ /* 0x0001e2000c101504 */
[----:B------:R-:W-:Y:S02]  /*29410*/  ISETP.LT.AND P6, PT, R10, c[0x0][0x178], !P4 ;  /* 0x00005e000a007a0c */ /* 0x000fe400067c1270 */
[----:B------:R-:W-:Y:S02]  /*29420*/  ISETP.LT.AND P4, PT, R11, c[0x0][0x178], !P4 ;  /* 0x00005e000b007a0c */ /* 0x000fe40006781270 */
[----:B------:R-:W-:Y:S02]  /*29430*/  IADD3 R24, R28, 0x24, RZ ;  /* 0x000000241c187810 */ /* 0x000fe40007ffe0ff */
[----:B------:R-:W-:Y:S01]  /*29440*/  ISETP.GE.AND P1, PT, R22, c[0x0][0x17c], PT ;  /* 0x00005f0016007a0c */ /* 0x000fe20003f26270 */
[----:B0-----:R-:W-:Y:S01]  /*29450*/  IMAD.WIDE R18, R4, 0x2, R16 ;  /* 0x0000000204127825 */ /* 0x001fe200078e0210 */
[----:B------:R-:W-:-:S03]  /*29460*/  IADD3 R21, R28, 0x27, RZ ;  /* 0x000000271c157810 */ /* 0x000fc60007ffe0ff */
[----:B------:R-:W-:Y:S01]  /*29470*/  IMAD.WIDE R4, R4, 0x2, R2 ;  /* 0x0000000204047825 */ /* 0x000fe200078e0202 */
[----:B------:R-:W-:Y:S02]  /*29480*/  ISETP.GE.AND P3, PT, R24, c[0x0][0x17c], PT ;  /* 0x00005f0018007a0c */ /* 0x000fe40003f66270 */
[----:B--2---:R-:W-:Y:S01]  /*29490*/  PRMT R24, R27, 0x7632, R24 ;  /* 0x000076321b187816 */ /* 0x004fe20000000018 */
[----:B---3--:R0:W-:Y:S01]  /*294a0*/  @P0 STG.E.U16 [R18.64], R23 ;  /* 0x0000001712000986 */ /* 0x0081e2000c101504 */
[----:B------:R-:W-:Y:S02]  /*294b0*/  PRMT R22, R23, 0x7632, R22 ;  /* 0x0000763217167816 */ /* 0x000fe40000000016 */
[----:B------:R-:W-:Y:S01]  /*294c0*/  ISETP.GE.AND P0, PT, R21, c[0x0][0x17c], PT ;  /* 0x00005f0015007a0c */ /* 0x000fe20003f06270 */
[----:B------:R1:W-:Y:S01]  /*294d0*/  @P5 STG.E.U16 [R4.64], R29 ;  /* 0x0000001d04005986 */ /* 0x0003e2000c101504 */
[----:B------:R-:W-:Y:S02]  /*294e0*/  PRMT R21, R29, 0x7632, R21 ;  /* 0x000076321d157816 */ /* 0x000fe40000000015 */
[----:B------:R-:W-:Y:S01]  /*294f0*/  ISETP.LT.AND P5, PT, R10, c[0x0][0x178], !P3 ;  /* 0x00005e000a007a0c */ /* 0x000fe20005fa1270 */
[----:B0-----:R-:W-:-:S04]  /*29500*/  IMAD.WIDE R18, R20, 0x2, R16 ;  /* 0x0000000214127825 */ /* 0x001fc800078e0210 */
[----:B-1----:R-:W-:Y:S01]  /*29510*/  IMAD.WIDE R4, R20, 0x2, R2 ;  /* 0x0000000214047825 */ /* 0x002fe200078e0202 */
[----:B------:R0:W-:Y:S01]  /*29520*/  @P6 STG.E.U16 [R18.64], R22 ;  /* 0x0000001612006986 */ /* 0x0001e2000c101504 */
[----:B------:R-:W-:-:S03]  /*29530*/  ISETP.LT.AND P3, PT, R11, c[0x0][0x178], !P3 ;  /* 0x00005e000b007a0c */ /* 0x000fc60005f61270 */
[----:B------:R1:W-:Y:S01]  /*29540*/  @P4 STG.E.U16 [R4.64], R21 ;  /* 0x0000001504004986 */ /* 0x0003e2000c101504 */
[----:B------:R-:W-:-:S03]  /*29550*/  ISETP.LT.AND P4, PT, R10, c[0x0][0x178], !P2 ;  /* 0x00005e000a007a0c */ /* 0x000fc60005781270 */
[----:B------:R-:W2:Y:S01]  /*29560*/  LDL.LU R29, [R1+0x58] ;  /* 0x00005800011d7983 */ /* 0x000ea20000300800 */
[----:B0-----:R-:W-:Y:S02]  /*29570*/  IADD3 R19, R20, c[0x0][0x198], RZ ;  /* 0x0000660014137a10 */ /* 0x001fe40007ffe0ff */
[----:B------:R-:W-:Y:S02]  /*29580*/  IADD3 R18, R28, 0x28, RZ ;  /* 0x000000281c127810 */ /* 0x000fe40007ffe0ff */
[C---:B------:R-:W-:Y:S01]  /*29590*/  IADD3 R23, R19.reuse, c[0x0][0x198], RZ ;  /* 0x0000660013177a10 */ /* 0x040fe20007ffe0ff */
[----:B-1----:R-:W-:Y:S01]  /*295a0*/  IMAD.WIDE R4, R19, 0x2, R16 ;  /* 0x0000000213047825 */ /* 0x002fe200078e0210 */
[----:B------:R-:W-:-:S03]  /*295b0*/  ISETP.GE.AND P6, PT, R18, c[0x0][0x17c], PT ;  /* 0x00005f0012007a0c */ /* 0x000fc60003fc6270 */
[----:B------:R-:W-:Y:S01]  /*295c0*/  IMAD.WIDE R18, R19, 0x2, R2 ;  /* 0x0000000213127825 */ /* 0x000fe200078e0202 */
[----:B------:R-:W-:Y:S03]  /*295d0*/  @P5 STG.E.U16 [R4.64], R27 ;  /* 0x0000001b04005986 */ /* 0x000fe6000c101504 */
[----:B------:R-:W-:Y:S01]  /*295e0*/  IMAD.WIDE R20, R23, 0x2, R16 ;  /* 0x0000000217147825 */ /* 0x000fe200078e0210 */
[----:B----4-:R-:W-:Y:S04]  /*295f0*/  @P3 STG.E.U16 [R18.64], R26 ;  /* 0x0000001a12003986 */ /* 0x010fe8000c101504 */
[----:B------:R0:W-:Y:S04]  /*29600*/  @P4 STG.E.U16 [R20.64], R24 ;  /* 0x0000001814004986 */ /* 0x0001e8000c101504 */
[----:B0-----:R-:W3:Y:S04]  /*29610*/  LDL.LU R24, [R1+0x148] ;  /* 0x0001480001187983 */ /* 0x001ee80000300800 */
[----:B------:R-:W4:Y:S01]  /*29620*/  LDL.LU R27, [R1+0x158] ;  /* 0x00015800011b7983 */ /* 0x000f220000300800 */
[----:B------:R-:W-:-:S03]  /*29630*/  PRMT R20, R26, 0x7632, R20 ;  /* 0x000076321a147816 */ /* 0x000fc60000000014 */
[----:B------:R-:W4:Y:S01]  /*29640*/  LDL.LU R26, [R1+0x68] ;  /* 0x00006800011a7983 */ /* 0x000f220000300800 */
[C---:B------:R-:W-:Y:S02]  /*29650*/  ISETP.LT.AND P2, PT, R11.reuse, c[0x0][0x178], !P2 ;  /* 0x00005e000b007a0c */ /* 0x040fe40005741270 */
[----:B------:R-:W-:Y:S02]  /*29660*/  ISETP.LT.AND P3, PT, R10, c[0x0][0x178], !P1 ;  /* 0x00005e000a007a0c */ /* 0x000fe40004f61270 */
[----:B------:R-:W-:Y:S01]  /*29670*/  ISETP.LT.AND P1, PT, R11, c[0x0][0x178], !P1 ;  /* 0x00005e000b007a0c */ /* 0x000fe20004f21270 */
[C---:B------:R-:W-:Y:S01]  /*29680*/  IMAD.WIDE R4, R23.reuse, 0x2, R2 ;  /* 0x0000000217047825 */ /* 0x040fe200078e0202 */
[----:B------:R-:W-:Y:S02]  /*29690*/  IADD3 R22, R28, 0x29, RZ ;  /* 0x000000291c167810 */ /* 0x000fe40007ffe0ff */
[----:B------:R-:W-:Y:S02]  /*296a0*/  IADD3 R21, R23, c[0x0][0x198], RZ ;  /* 0x0000660017157a10 */ /* 0x000fe40007ffe0ff */
[----:B------:R-:W-:-:S02]  /*296b0*/  ISETP.GE.AND P5, PT, R22, c[0x0][0x17c], PT ;  /* 0x00005f0016007a0c */ /* 0x000fc40003fa6270 */
[----:B------:R-:W-:Y:S01]  /*296c0*/  IADD3 R22, R28, 0x2a, RZ ;  /* 0x0000002a1c167810 */ /* 0x000fe20007ffe0ff */
[----:B------:R-:W-:Y:S01]  /*296d0*/  IMAD.WIDE R18, R21, 0x2, R16 ;  /* 0x0000000215127825 */ /* 0x000fe200078e0210 */
[----:B------:R0:W-:Y:S01]  /*296e0*/  @P2 STG.E.U16 [R4.64], R20 ;  /* 0x0000001404002986 */ /* 0x0001e2000c101504 */
[----:B------:R-:W-:Y:S02]  /*296f0*/  ISETP.LT.AND P4, PT, R10, c[0x0][0x178], !P0 ;  /* 0x00005e000a007a0c */ /* 0x000fe40004781270 */
[----:B------:R-:W-:Y:S02]  /*29700*/  ISETP.GE.AND P2, PT, R22, c[0x0][0x17c], PT ;  /* 0x00005f0016007a0c */ /* 0x000fe40003f46270 */
[----:B------:R-:W-:Y:S02]  /*29710*/  IADD3 R22, R28, 0x2b, RZ ;  /* 0x0000002b1c167810 */ /* 0x000fe40007ffe0ff */
[----:B------:R-:W-:Y:S01]  /*29720*/  ISETP.LT.AND P0, PT, R11, c[0x0][0x178], !P0 ;  /* 0x00005e000b007a0c */ /* 0x000fe20004701270 */
[C---:B0-----:R-:W-:Y:S01]  /*29730*/  IMAD.WIDE R4, R21.reuse, 0x2, R2 ;  /* 0x0000000215047825 */ /* 0x041fe200078e0202 */
[----:B------:R-:W-:-:S02]  /*29740*/  IADD3 R20, R21, c[0x0][0x198], RZ ;  /* 0x0000660015147a10 */ /* 0x000fc40007ffe0ff */
[----:B--2---:R-:W-:Y:S01]  /*29750*/  PRMT R23, R29, 0x7632, R23 ;  /* 0x000076321d177816 */ /* 0x004fe20000000017 */
[----:B---3--:R0:W-:Y:S01]  /*29760*/  @P3 STG.E.U16 [R18.64], R24 ;  /* 0x0000001812003986 */ /* 0x0081e2000c101504 */
[----:B------:R-:W-:-:S03]  /*29770*/  PRMT R21, R24, 0x7632, R21 ;  /* 0x0000763218157816 */ /* 0x000fc60000000015 */
[----:B------:R1:W-:Y:S01]  /*29780*/  @P1 STG.E.U16 [R4.64], R29 ;  /* 0x0000001d04001986 */ /* 0x0003e2000c101504 */
[----:B------:R-:W-:Y:S02]  /*29790*/  ISETP.LT.AND P1, PT, R10, c[0x0][0x178], !P6 ;  /* 0x00005e000a007a0c */ /* 0x000fe40007721270 */
[----:B------:R-:W-:Y:S02]  /*297a0*/  ISETP.GE.AND P3, PT, R22, c[0x0][0x17c], PT ;  /* 0x00005f0016007a0c */ /* 0x000fe40003f66270 */
[C---:B------:R-:W-:Y:S01]  /*297b0*/  IADD3 R22, R20.reuse, c[0x0][0x198], RZ ;  /* 0x0000660014167a10 */ /* 0x040fe20007ffe0ff */
[----:B0-----:R-:W-:Y:S01]  /*297c0*/  IMAD.WIDE R18, R20, 0x2, R16 ;  /* 0x0000000214127825 */ /* 0x001fe200078e0210 */
[----:B------:R-:W-:-:S03]  /*297d0*/  ISETP.LT.AND P6, PT, R11, c[0x0][0x178], !P6 ;  /* 0x00005e000b007a0c */ /* 0x000fc600077c1270 */
[----:B-1----:R-:W-:Y:S01]  /*297e0*/  IMAD.WIDE R4, R20, 0x2, R2 ;  /* 0x0000000214047825 */ /* 0x002fe200078e0202 */
[----:B------:R0:W-:Y:S04]  /*297f0*/  @P4 STG.E.U16 [R18.64], R21 ;  /* 0x0000001512004986 */ /* 0x0001e8000c101504 */
[----:B------:R1:W-:Y:S01]  /*29800*/  @P0 STG.E.U16 [R4.64], R23 ;  /* 0x0000001704000986 */ /* 0x0003e2000c101504 */
[----:B----4-:R-:W-:-:S03]  /*29810*/  PRMT R25, R27, 0x7632, R25 ;  /* 0x000076321b197816 */ /* 0x010fc60000000019 */
[----:B------:R-:W2:Y:S01]  /*29820*/  LDL.LU R29, [R1+0xa8] ;  /* 0x0000a800011d7983 */ /* 0x000ea20000300800 */
[----:B0-----:R-:W-:Y:S01]  /*29830*/  IMAD.WIDE R18, R22, 0x2, R16 ;  /* 0x0000000216127825 */ /* 0x001fe200078e0210 */
[----:B------:R-:W-:-:S04]  /*29840*/  IADD3 R21, R28, 0x2c, RZ ;  /* 0x0000002c1c157810 */ /* 0x000fc80007ffe0ff */
[----:B------:R0:W-:Y:S01]  /*29850*/  @P1 STG.E.U16 [R18.64], R27 ;  /* 0x0000001b12001986 */ /* 0x0001e2000c101504 */
[----:B------:R-:W-:Y:S02]  /*29860*/  ISETP.LT.AND P1, PT, R10, c[0x0][0x178], !P5 ;  /* 0x00005e000a007a0c */ /* 0x000fe40006f21270 */
[----:B------:R-:W-:Y:S01]  /*29870*/  ISETP.GE.AND P4, PT, R21, c[0x0][0x17c], PT ;  /* 0x00005f0015007a0c */ /* 0x000fe20003f86270 */
[C---:B------:R-:W-:Y:S01]  /*29880*/  IMAD.WIDE R20, R22.reuse, 0x2, R2 ;  /* 0x0000000216147825 */ /* 0x040fe200078e0202 */
[----:B-1----:R-:W-:-:S04]  /*29890*/  IADD3 R4, R22, c[0x0][0x198], RZ ;  /* 0x0000660016047a10 */ /* 0x002fc80007ffe0ff */
[----:B------:R1:W-:Y:S01]  /*298a0*/  @P6 STG.E.U16 [R20.64], R26 ;  /* 0x0000001a14006986 */ /* 0x0003e2000c101504 */
[----:B------:R-:W-:-:S03]  /*298b0*/  PRMT R23, R26, 0x7632, R23 ;  /* 0x000076321a177816 */ /* 0x000fc60000000017 */
[----:B0-----:R-:W3:Y:S01]  /*298c0*/  LDL.LU R27, [R1+0x178] ;  /* 0x00017800011b7983 */ /* 0x001ee20000300800 */
[----:B-1----:R-:W-:-:S03]  /*298d0*/  IMAD.WIDE R20, R4, 0x2, R16 ;  /* 0x0000000204147825 */ /* 0x002fc600078e0210 */
[----:B------:R-:W4:Y:S04]  /*298e0*/  LDL.LU R26, [R1+0x88] ;  /* 0x00008800011a7983 */ /* 0x000f280000300800 */
[----:B------:R0:W-:Y:S04]  /*298f0*/  @P1 STG.E.U16 [R20.64], R25 ;  /* 0x0000001914001986 */ /* 0x0001e8000c101504 */
[----:B0-----:R-:W2:Y:S01]  /*29900*/  LDL.LU R25, [R1+0x168] ;  /* 0x0001680001197983 */ /* 0x001ea20000300800 */
[----:B------:R-:W-:Y:S02]  /*29910*/  ISETP.LT.AND P5, PT, R11, c[0x0][0x178], !P5 ;  /* 0x00005e000b007a0c */ /* 0x000fe40006fa1270 */
[----:B------:R-:W-:-:S02]  /*29920*/  ISETP.LT.AND P6, PT, R10, c[0x0][0x178], !P2 ;  /* 0x00005e000a007a0c */ /* 0x000fc400057c1270 */
[C---:B------:R-:W-:Y:S02]  /*29930*/  IADD3 R22, R4.reuse, c[0x0][0x198], RZ ;  /* 0x0000660004167a10 */ /* 0x040fe40007ffe0ff */
[----:B------:R-:W-:Y:S01]  /*29940*/  ISETP.LT.AND P2, PT, R11, c[0x0][0x178], !P2 ;  /* 0x00005e000b007a0c */ /* 0x000fe20005741270 */
[----:B------:R-:W-:-:S04]  /*29950*/  IMAD.WIDE R18, R4, 0x2, R2 ;  /* 0x0000000204127825 */ /* 0x000fc800078e0202 */
[C---:B------:R-:W-:Y:S02]  /*29960*/  IMAD.WIDE R4, R22.reuse, 0x2, R16 ;  /* 0x0000000216047825 */ /* 0x040fe400078e0210 */
[----:B------:R0:W-:Y:S02]  /*29970*/  @P5 STG.E.U16 [R18.64], R23 ;  /* 0x0000001712005986 */ /* 0x0001e4000c101504 */
[----:B------:R-:W-:Y:S01]  /*29980*/  IMAD.WIDE R20, R22, 0x2, R2 ;  /* 0x0000000216147825 */ /* 0x000fe200078e0202 */
[----:B------:R-:W-:Y:S02]  /*29990*/  ISETP.LT.AND P5, PT, R10, c[0x0][0x178], !P4 ;  /* 0x00005e000a007a0c */ /* 0x000fe400067a1270 */
[----:B------:R-:W-:Y:S02]  /*299a0*/  ISETP.LT.AND P4, PT, R11, c[0x0][0x178], !P4 ;  /* 0x00005e000b007a0c */ /* 0x000fe40006781270 */
[----:B0-----:R-:W-:Y:S01]  /*299b0*/  IADD3 R23, R28, 0x2f, RZ ;  /* 0x0000002f1c177810 */ /* 0x001fe20007ffe0ff */
[----:B--2---:R0:W-:Y:S01]  /*299c0*/  @P6 STG.E.U16 [R4.64], R25 ;  /* 0x0000001904006986 */ /* 0x0041e2000c101504 */
[----:B------:R-:W-:-:S02]  /*299d0*/  ISETP.LT.AND P6, PT, R10, c[0x0][0x178], !P3 ;  /* 0x00005e000a007a0c */ /* 0x000fc40005fc1270 */
[----:B------:R-:W-:Y:S01]  /*299e0*/  ISETP.LT.AND P3, PT, R11, c[0x0][0x178], !P3 ;  /* 0x00005e000b007a0c */ /* 0x000fe20005f61270 */
[----:B------:R1:W-:Y:S01]  /*299f0*/  @P2 STG.E.U16 [R20.64], R29 ;  /* 0x0000001d14002986 */ /* 0x0003e2000c101504 */
[----:B0-----:R-:W-:Y:S02]  /*29a00*/  IADD3 R4, R22, c[0x0][0x198], RZ ;  /* 0x0000660016047a10 */ /* 0x001fe40007ffe0ff */
[----:B-1----:R-:W-:Y:S02]  /*29a10*/  PRMT R21, R29, 0x7632, R21 ;  /* 0x000076321d157816 */ /* 0x002fe40000000015 */
[----:B------:R-:W2:Y:S01]  /*29a20*/  LDL.LU R29, [R1+0x188] ;  /* 0x00018800011d7983 */ /* 0x000ea20000300800 */
[----:B------:R-:W-:Y:S01]  /*29a30*/  PRMT R22, R25, 0x7632, R22 ;  /* 0x0000763219167816 */ /* 0x000fe20000000016 */
[C---:B------:R-:W-:Y:S01]  /*29a40*/  IMAD.WIDE R18, R4.reuse, 0x2, R16 ;  /* 0x0000000204127825 */ /* 0x040fe200078e0210 */
[----:B------:R-:W-:-:S03]  /*29a50*/  IADD3 R20, R4, c[0x0][0x198], RZ ;  /* 0x0000660004147a10 */ /* 0x000fc60007ffe0ff */
[----:B------:R-:W-:Y:S01]  /*29a60*/  IMAD.WIDE R4, R4, 0x2, R2 ;  /* 0x0000000204047825 */ /* 0x000fe200078e0202 */
[----:B------:R0:W-:Y:S04]  /*29a70*/  @P6 STG.E.U16 [R18.64], R22 ;  /* 0x0000001612006986 */ /* 0x0001e8000c101504 */
[----:B------:R1:W-:Y:S01]  /*29a80*/  @P3 STG.E.U16 [R4.64], R21 ;  /* 0x0000001504003986 */ /* 0x0003e2000c101504 */
[----:B0-----:R-:W-:-:S05]  /*29a90*/  IMAD.WIDE R18, R20, 0x2, R16 ;  /* 0x0000000214127825 */ /* 0x001fca00078e0210 */
[----:B---3--:R0:W-:Y:S01]  /*29aa0*/  @P5 STG.E.U16 [R18.64], R27 ;  /* 0x0000001b12005986 */ /* 0x0081e2000c101504 */
[----:B-1----:R-:W-:Y:S01]  /*29ab0*/  IMAD.WIDE R4, R20, 0x2, R2 ;  /* 0x0000000214047825 */ /* 0x002fe200078e0202 */
[----:B------:R-:W-:Y:S02]  /*29ac0*/  ISETP.GE.AND P2, PT, R23, c[0x0][0x17c], PT ;  /* 0x00005f0017007a0c */ /* 0x000fe40003f46270 */
[----:B----4-:R-:W-:Y:S02]  /*29ad0*/  PRMT R23, R26, 0x7632, R23 ;  /* 0x000076321a177816 */ /* 0x010fe40000000017 */
[----:B0-----:R-:W-:Y:S02]  /*29ae0*/  PRMT R19, R27, 0x7632, R19 ;  /* 0x000076321b137816 */ /* 0x001fe40000000013 */
[----:B------:R-:W3:Y:S04]  /*29af0*/  LDL.LU R27, [R1+0x3c] ;  /* 0x00003c00011b7983 */ /* 0x000ee80000300800 */
[----:B------:R0:W-:Y:S04]  /*29b00*/  @P4 STG.E.U16 [R4.64], R26 ;  /* 0x0000001a04004986 */ /* 0x0001e8000c101504 */
[----:B0-----:R-:W4:Y:S01]  /*29b10*/  LDL.LU R26, [R1+0xc] ;  /* 0x00000c00011a7983 */ /* 0x001f220000300800 */
[----:B------:R-:W-:-:S04]  /*29b20*/  IADD3 R24, R28, 0x2d, RZ ;  /* 0x0000002d1c187810 */ /* 0x000fc80007ffe0ff */
[----:B------:R-:W-:-:S04]  /*29b30*/  ISETP.GE.AND P0, PT, R24, c[0x0][0x17c], PT ;  /* 0x00005f0018007a0c */ /* 0x000fc80003f06270 */
[----:B------:R-:W-:Y:S02]  /*29b40*/  ISETP.LT.AND P6, PT, R10, c[0x0][0x178], !P0 ;  /* 0x00005e000a007a0c */ /* 0x000fe400047c1270 */
[----:B------:R-:W-:Y:S02]  /*29b50*/  IADD3 R24, R28, 0x2e, RZ ;  /* 0x0000002e1c187810 */ /* 0x000fe40007ffe0ff */
[----:B------:R-:W-:Y:S02]  /*29b60*/  IADD3 R18, R20, c[0x0][0x198], RZ ;  /* 0x0000660014127a10 */ /* 0x000fe40007ffe0ff */
[----:B------:R-:W-:Y:S02]  /*29b70*/  ISETP.LT.AND P0, PT, R11, c[0x0][0x178], !P0 ;  /* 0x00005e000b007a0c */ /* 0x000fe40004701270 */
[----:B------:R-:W-:Y:S01]  /*29b80*/  ISETP.GE.AND P1, PT, R24, c[0x0][0x17c], PT ;  /* 0x00005f0018007a0c */ /* 0x000fe20003f26270 */
[----:B------:R-:W-:Y:S01]  /*29b90*/  IMAD.WIDE R4, R18, 0x2, R16 ;  /* 0x0000000212047825 */ /* 0x000fe200078e0210 */
[----:B------:R-:W-:-:S02]  /*29ba0*/  IADD3 R22, R28, 0x30, RZ ;  /* 0x000000301c167810 */ /* 0x000fc40007ffe0ff */
[----:B------:R-:W-:Y:S02]  /*29bb0*/  IADD3 R20, R28, 0x31, RZ ;  /* 0x000000311c147810 */ /* 0x000fe40007ffe0ff */
[----:B------:R-:W-:Y:S01]  /*29bc0*/  ISETP.LT.AND P5, PT, R10, c[0x0][0x178], !P1 ;  /* 0x00005e000a007a0c */ /* 0x000fe20004fa1270 */
[----:B------:R0:W-:Y:S01]  /*29bd0*/  @P6 STG.E.U16 [R4.64], R19 ;  /* 0x0000001304006986 */ /* 0x0001e2000c101504 */
[----:B------:R-:W-:Y:S02]  /*29be0*/  ISETP.LT.AND P1, PT, R11, c[0x0][0x178], !P1 ;  /* 0x00005e000b007a0c */ /* 0x000fe40004f21270 */
[----:B------:R-:W-:Y:S02]  /*29bf0*/  ISETP.GE.AND P3, PT, R22, c[0x0][0x17c], PT ;  /* 0x00005f0016007a0c */ /* 0x000fe40003f66270 */
[----:B------:R-:W-:Y:S02]  /*29c00*/  ISETP.GE.AND P4, PT, R20, c[0x0][0x17c], PT ;  /* 0x00005f0014007a0c */ /* 0x000fe40003f86270 */
[----:B------:R-:W-:-:S02]  /*29c10*/  IADD3 R22, R18, c[0x0][0x198], RZ ;  /* 0x0000660012167a10 */ /* 0x000fc40007ffe0ff */
[----:B------:R-:W-:Y:S01]  /*29c20*/  IADD3 R20, R28, 0x32, RZ ;  /* 0x000000321c147810 */ /* 0x000fe20007ffe0ff */
[----:B0-----:R-:W-:-:S03]  /*29c30*/  IMAD.WIDE R4, R18, 0x2, R2 ;  /* 0x0000000212047825 */ /* 0x001fc600078e0202 */
[----:B------:R-:W-:Y:S01]  /*29c40*/  ISETP.GE.AND P6, PT, R20, c[0x0][0x17c], PT ;  /* 0x00005f0014007a0c */ /* 0x000fe20003fc6270 */
[----:B------:R-:W-:Y:S01]  /*29c50*/  IMAD.WIDE R18, R22, 0x2, R16 ;  /* 0x0000000216127825 */ /* 0x000fe200078e0210 */
[----:B------:R0:W-:Y:S01]  /*29c60*/  @P0 STG.E.U16 [R4.64], R23 ;  /* 0x0000001704000986 */ /* 0x0001e2000c101504 */
[----:B------:R-:W-:Y:S02]  /*29c70*/  ISETP.LT.AND P0, PT, R10, c[0x0][0x178], !P2 ;  /* 0x00005e000a007a0c */ /* 0x000fe40005701270 */
[C---:B------:R-:W-:Y:S01]  /*29c80*/  IMAD.WIDE R20, R22.reuse, 0x2, R2 ;  /* 0x0000000216147825 */ /* 0x040fe200078e0202 */
[----:B------:R-:W-:Y:S02]  /*29c90*/  ISETP.LT.AND P2, PT, R11, c[0x0][0x178], !P2 ;  /* 0x00005e000b007a0c */ /* 0x000fe40005741270 */
[----:B0-----:R-:W-:Y:S02]  /*29ca0*/  IADD3 R4, R22, c[0x0][0x198], RZ ;  /* 0x0000660016047a10 */ /* 0x001fe40007ffe0ff */
[----:B------:R-:W-:Y:S01]  /*29cb0*/  IADD3 R24, R28, 0x33, RZ ;  /* 0x000000331c187810 */ /* 0x000fe20007ffe0ff */
[----:B--2---:R0:W-:Y:S04]  /*29cc0*/  @P5 STG.E.U16 [R18.64], R29 ;  /* 0x0000001d12005986 */ /* 0x0041e8000c101504 */
[----:B------:R1:W-:Y:S01]  /*29cd0*/  @P1 STG.E.U16 [R20.64], R6 ;  /* 0x0000000614001986 */ /* 0x0003e2000c101504 */
[----:B------:R-:W-:Y:S01]  /*29ce0*/  ISETP.LT.AND P1, PT, R10, c[0x0][0x178], !P3 ;  /* 0x00005e000a007a0c */ /* 0x000fe20005f21270 */
[----:B0-----:R-:W-:Y:S01]  /*29cf0*/  IMAD.WIDE R18, R4, 0x2, R16 ;  /* 0x0000000204127825 */ /* 0x001fe200078e0210 */
[----:B-1----:R-:W-:-:S02]  /*29d00*/  PRMT R21, R29, 0x7632, R21 ;  /* 0x000076321d157816 */ /* 0x002fc40000000015 */
[C---:B------:R-:W-:Y:S01]  /*29d10*/  IADD3 R20, R4.reuse, c[0x0][0x198], RZ ;  /* 0x0000660004147a10 */ /* 0x040fe20007ffe0ff */
[----:B------:R-:W-:Y:S01]  /*29d20*/  IMAD.WIDE R4, R4, 0x2, R2 ;  /* 0x0000000204047825 */ /* 0x000fe200078e0202 */
[----:B------:R-:W-:Y:S01]  /*29d30*/  PRMT R6, R6, 0x7632, R6 ;  /* 0x0000763206067816 */ /* 0x000fe20000000006 */
[----:B------:R0:W-:Y:S01]  /*29d40*/  @P0 STG.E.U16 [R18.64], R21 ;  /* 0x0000001512000986 */ /* 0x0001e2000c101504 */
[----:B------:R-:W-:-:S03]  /*29d50*/  ISETP.LT.AND P3, PT, R11, c[0x0][0x178], !P3 ;  /* 0x00005e000b007a0c */ /* 0x000fc60005f61270 */
[----:B------:R1:W-:Y:S01]  /*29d60*/  @P2 STG.E.U16 [R4.64], R6 ;  /* 0x0000000604002986 */ /* 0x0003e2000c101504 */
[----:B------:R-:W-:-:S03]  /*29d70*/  ISETP.GE.AND P5, PT, R24, c[0x0][0x17c], PT ;  /* 0x00005f0018007a0c */ /* 0x000fc60003fa6270 */
[----:B------:R-:W2:Y:S01]  /*29d80*/  LDL.LU R29, [R1+0x2c] ;  /* 0x00002c00011d7983 */ /* 0x000ea20000300800 */
[----:B0-----:R-:W-:-:S05]  /*29d90*/  IMAD.WIDE R18, R20, 0x2, R16 ;  /* 0x0000000214127825 */ /* 0x001fca00078e0210 */
[----:B---3--:R0:W-:Y:S01]  /*29da0*/  @P1 STG.E.U16 [R18.64], R27 ;  /* 0x0000001b12001986 */ /* 0x0081e2000c101504 */
[----:B------:R-:W-:Y:S01]  /*29db0*/  ISETP.LT.AND P1, PT, R10, c[0x0][0x178], !P4 ;  /* 0x00005e000a007a0c */ /* 0x000fe20006721270 */
[----:B-1----:R-:W-:Y:S01]  /*29dc0*/  IMAD.WIDE R4, R20, 0x2, R2 ;  /* 0x0000000214047825 */ /* 0x002fe200078e0202 */
[----:B------:R-:W-:Y:S02]  /*29dd0*/  PRMT R6, R27, 0x7632, R6 ;  /* 0x000076321b067816 */ /* 0x000fe40000000006 */
[----:B------:R-:W-:Y:S02]  /*29de0*/  IADD3 R24, R28, 0x36, RZ ;  /* 0x000000361c187810 */ /* 0x000fe40007ffe0ff */
[----:B0-----:R-:W-:Y:S01]  /*29df0*/  IADD3 R18, R20, c[0x0][0x198], RZ ;  /* 0x0000660014127a10 */ /* 0x001fe20007ffe0ff */
[----:B------:R-:W3:Y:S04]  /*29e00*/  LDL.LU R27, [R1+0x7c] ;  /* 0x00007c00011b7983 */ /* 0x000ee80000300800 */
[----:B----4-:R0:W-:Y:S01]  /*29e10*/  @P3 STG.E.U16 [R4.64], R26 ;  /* 0x0000001a04003986 */ /* 0x0101e2000c101504 */
[----:B------:R-:W-:Y:S01]  /*29e20*/  PRMT R23, R26, 0x7632, R23 ;  /* 0x000076321a177816 */ /* 0x000fe20000000017 */
[----:B0-----:R-:W-:-:S02]  /*29e30*/  IMAD.WIDE R4, R18, 0x2, R16 ;  /* 0x0000000212047825 */ /* 0x001fc400078e0210 */
[----:B------:R-:W4:Y:S04]  /*29e40*/  LDL.LU R26, [R1+0x1c] ;  /* 0x00001c00011a7983 */ /* 0x000f280000300800 */
[----:B------:R0:W-:Y:S01]  /*29e50*/  @P1 STG.E.U16 [R4.64], R6 ;  /* 0x0000000604001986 */ /* 0x0001e2000c101504 */
[----:B------:R-:W-:-:S03]  /*29e60*/  ISETP.GE.AND P1, PT, R24, c[0x0][0x17c], PT ;  /* 0x00005f0018007a0c */ /* 0x000fc60003f26270 */
[----:B------:R-:W3:Y:S01]  /*29e70*/  LDL.LU R24, [R1+0x4c] ;  /* 0x00004c0001187983 */ /* 0x000ee20000300800 */
[----:B------:R-:W-:Y:S02]  /*29e80*/  IADD3 R22, R28, 0x34, RZ ;  /* 0x000000341c167810 */ /* 0x000fe40007ffe0ff */
[C---:B------:R-:W-:Y:S02]  /*29e90*/  ISETP.LT.AND P4, PT, R11.reuse, c[0x0][0x178], !P4 ;  /* 0x00005e000b007a0c */ /* 0x040fe40006781270 */
[----:B------:R-:W-:Y:S02]  /*29ea0*/  ISETP.LT.AND P3, PT, R10, c[0x0][0x178], !P6 ;  /* 0x00005e000a007a0c */ /* 0x000fe40007761270 */
[----:B------:R-:W-:Y:S02]  /*29eb0*/  ISETP.GE.AND P0, PT, R22, c[0x0][0x17c], PT ;  /* 0x00005f0016007a0c */ /* 0x000fe40003f06270 */
[----:B------:R-:W-:Y:S02]  /*29ec0*/  IADD3 R21, R28, 0x35, RZ ;  /* 0x000000351c157810 */ /* 0x000fe40007ffe0ff */
[C---:B------:R-:W-:Y:S01]  /*29ed0*/  IADD3 R22, R18.reuse, c[0x0][0x198], RZ ;  /* 0x0000660012167a10 */ /* 0x040fe20007ffe0ff */
[----:B------:R-:W-:Y:S01]  /*29ee0*/  IMAD.WIDE R18, R18, 0x2, R2 ;  /* 0x0000000212127825 */ /* 0x000fe200078e0202 */
[----:B------:R-:W-:-:S02]  /*29ef0*/  ISETP.LT.AND P6, PT, R11, c[0x0][0x178], !P6 ;  /* 0x00005e000b007a0c */ /* 0x000fc400077c1270 */
[----:B------:R-:W-:Y:S01]  /*29f00*/  ISETP.GE.AND P2, PT, R21, c[0x0][0x17c], PT ;  /* 0x00005f0015007a0c */ /* 0x000fe20003f46270 */
[C---:B------:R-:W-:Y:S01]  /*29f10*/  IMAD.WIDE R20, R22.reuse, 0x2, R16 ;  /* 0x0000000216147825 */ /* 0x040fe200078e0210 */
[----:B------:R1:W-:Y:S03]  /*29f20*/  @P4 STG.E.U16 [R18.64], R23 ;  /* 0x0000001712004986 */ /* 0x0003e6000c101504 */
[C---:B0-----:R-:W-:Y:S01]  /*29f30*/  IMAD.WIDE R4, R22.reuse, 0x2, R2 ;  /* 0x0000000216047825 */ /* 0x041fe200078e0202 */
[----:B------:R-:W-:-:S05]  /*29f40*/  IADD3 R22, R22, c[0x0][0x198], RZ ;  /* 0x0000660016167a10 */ /* 0x000fca0007ffe0ff */
[----:B-1----:R-:W-:Y:S01]  /*29f50*/  IMAD.WIDE R18, R22, 0x2, R16 ;  /* 0x0000000216127825 */ /* 0x002fe200078e0210 */
[----:B------:R-:W-:Y:S02]  /*29f60*/  IADD3 R23, R28, 0x38, RZ ;  /* 0x000000381c177810 */ /* 0x000fe40007ffe0ff */
[----:B--2---:R-:W-:Y:S01]  /*29f70*/  PRMT R6, R29, 0x7632, R6 ;  /* 0x000076321d067816 */ /* 0x004fe20000000006 */
[----:B---3--:R0:W-:Y:S01]  /*29f80*/  @P3 STG.E.U16 [R20.64], R24 ;  /* 0x0000001814003986 */ /* 0x0081e2000c101504 */
[C---:B------:R-:W-:Y:S02]  /*29f90*/  ISETP.LT.AND P3, PT, R10.reuse, c[0x0][0x178], !P5 ;  /* 0x00005e000a007a0c */ /* 0x040fe40006f61270 */
[----:B------:R-:W-:Y:S01]  /*29fa0*/  ISETP.LT.AND P5, PT, R11, c[0x0][0x178], !P5 ;  /* 0x00005e000b007a0c */ /* 0x000fe20006fa1270 */
[----:B------:R1:W-:Y:S01]  /*29fb0*/  @P6 STG.E.U16 [R4.64], R29 ;  /* 0x0000001d04006986 */ /* 0x0003e2000c101504 */
[----:B------:R-:W-:Y:S02]  /*29fc0*/  ISETP.LT.AND P6, PT, R10, c[0x0][0x178], !P0 ;  /* 0x00005e000a007a0c */ /* 0x000fe400047c1270 */
[----:B0-----:R-:W-:-:S02]  /*29fd0*/  PRMT R21, R24, 0x7632, R21 ;  /* 0x0000763218157816 */ /* 0x001fc40000000015 */
[C---:B------:R-:W-:Y:S01]  /*29fe0*/  IADD3 R20, R22.reuse, c[0x0][0x198], RZ ;  /* 0x0000660016147a10 */ /* 0x040fe20007ffe0ff */
[----:B-1----:R-:W-:-:S04]  /*29ff0*/  IMAD.WIDE R4, R22, 0x2, R2 ;  /* 0x0000000216047825 */ /* 0x002fc800078e0202 */
[----:B------:R0:W-:Y:S01]  /*2a000*/  @P3 STG.E.U16 [R18.64], R21 ;  /* 0x0000001512003986 */ /* 0x0001e2000c101504 */
[----:B------:R-:W-:-:S03]  /*2a010*/  ISETP.LT.AND P0, PT, R11, c[0x0][0x178], !P0 ;  /* 0x00005e000b007a0c */ /* 0x000fc60004701270 */
[----:B------:R1:W-:Y:S04]  /*2a020*/  @P5 STG.E.U16 [R4.64], R6 ;  /* 0x0000000604005986 */ /* 0x0003e8000c101504 */
[----:B------:R-:W2:Y:S01]  /*2a030*/  LDL.LU R29, [R1+0x5c] ;  /* 0x00005c00011d7983 */ /* 0x000ea20000300800 */
[----:B0-----:R-:W-:-:S05]  /*2a040*/  IMAD.WIDE R18, R20, 0x2, R16 ;  /* 0x0000000214127825 */ /* 0x001fca00078e0210 */
[----:B------:R0:W-:Y:S01]  /*2a050*/  @P6 STG.E.U16 [R18.64], R27 ;  /* 0x0000001b12006986 */ /* 0x0001e2000c101504 */
[----:B------:R-:W-:Y:S01]  /*2a060*/  ISETP.LT.AND P6, PT, R10, c[0x0][0x178], !P2 ;  /* 0x00005e000a007a0c */ /* 0x000fe200057c1270 */
[----:B-1----:R-:W-:Y:S01]  /*2a070*/  IMAD.WIDE R4, R20, 0x2, R2 ;  /* 0x0000000214047825 */ /* 0x002fe200078e0202 */
[----:B------:R-:W-:Y:S02]  /*2a080*/  PRMT R6, R27, 0x7632, R6 ;  /* 0x000076321b067816 */ /* 0x000fe40000000006 */
[----:B------:R-:W-:Y:S02]  /*2a090*/  IADD3 R24, R28, 0x3a, RZ ;  /* 0x0000003a1c187810 */ /* 0x000fe40007ffe0ff */
[----:B----4-:R1:W-:Y:S01]  /*2a0a0*/  @P0 STG.E.U16 [R4.64], R26 ;  /* 0x0000001a04000986 */ /* 0x0103e2000c101504 */
[----:B0-----:R-:W-:-:S03]  /*2a0b0*/  IADD3 R18, R20, c[0x0][0x198], RZ ;  /* 0x0000660014127a10 */ /* 0x001fc60007ffe0ff */
[----:B------:R-:W3:Y:S01]  /*2a0c0*/  LDL.LU R27, [R1+0x15c] ;  /* 0x00015c00011b7983 */ /* 0x000ee20000300800 */
[----:B------:R-:W-:Y:S01]  /*2a0d0*/  ISETP.GE.AND P3, PT, R23, c[0x0][0x17c], PT ;  /* 0x00005f0017007a0c */ /* 0x000fe20003f66270 */
[----:B-1----:R-:W-:Y:S01]  /*2a0e0*/  IMAD.WIDE R4, R18, 0x2, R16 ;  /* 0x0000000212047825 */ /* 0x002fe200078e0210 */
[----:B------:R-:W-:Y:S02]  /*2a0f0*/  PRMT R23, R26, 0x7632, R23 ;  /* 0x000076321a177816 */ /* 0x000fe40000000017 */
[----:B------:R-:W4:Y:S04]  /*2a100*/  LDL.LU R26, [R1+0x6c] ;  /* 0x00006c00011a7983 */ /* 0x000f280000300800 */
[----:B------:R0:W-:Y:S01]  /*2a110*/  @P6 STG.E.U16 [R4.64], R6 ;  /* 0x0000000604006986 */ /* 0x0001e2000c101504 */
[----:B------:R-:W-:-:S03]  /*2a120*/  ISETP.GE.AND P6, PT, R24, c[0x0][0x17c], PT ;  /* 0x00005f0018007a0c */ /* 0x000fc60003fc6270 */
[----:B------:R-:W3:Y:S01]  /*2a130*/  LDL.LU R24, [R1+0x14c] ;  /* 0x00014c0001187983 */ /* 0x000ee20000300800 */
[C---:B------:R-:W-:Y:S02]  /*2a140*/  ISETP.LT.AND P2, PT, R11.reuse, c[0x0][0x178], !P2 ;  /* 0x00005e000b007a0c */ /* 0x040fe40005741270 */
[----:B------:R-:W-:Y:S02]  /*2a150*/  ISETP.LT.AND P0, PT, R10, c[0x0][0x178], !P1 ;  /* 0x00005e000a007a0c */ /* 0x000fe40004f01270 */
[----:B------:R-:W-:Y:S02]  /*2a160*/  IADD3 R21, R28, 0x39, RZ ;  /* 0x000000391c157810 */ /* 0x000fe40007ffe0ff */
[C---:B------:R-:W-:Y:S01]  /*2a170*/  IADD3 R22, R18.reuse, c[0x0][0x198], RZ ;  /* 0x0000660012167a10 */ /* 0x040fe20007ffe0ff */
[----:B------:R-:W-:Y:S01]  /*2a180*/  IMAD.WIDE R18, R18, 0x2, R2 ;  /* 0x0000000212127825 */ /* 0x000fe200078e0202 */
[----:B------:R-:W-:Y:S02]  /*2a190*/  IADD3 R25, R28, 0x37, RZ ;  /* 0x000000371c197810 */ /* 0x000fe40007ffe0ff */
[----:B------:R-:W-:-:S02]  /*2a1a0*/  ISETP.LT.AND P1, PT, R11, c[0x0][0x178], !P1 ;  /* 0x00005e000b007a0c */ /* 0x000fc40004f21270 */
[----:B------:R-:W-:Y:S01]  /*2a1b0*/  ISETP.GE.AND P5, PT, R21, c[0x0][0x17c], PT ;  /* 0x00005f0015007a0c */ /* 0x000fe20003fa6270 */
[C---:B------:R-:W-:Y:S01]  /*2a1c0*/  IMAD.WIDE R20, R22.reuse, 0x2, R16 ;  /* 0x0000000216147825 */ /* 0x040fe200078e0210 */
[----:B------:R-:W-:Y:S01]  /*2a1d0*/  ISETP.GE.AND P4, PT, R25, c[0x0][0x17c], PT ;  /* 0x00005f0019007a0c */ /* 0x000fe20003f86270 */
[----:B------:R1:W-:Y:S02]  /*2a1e0*/  @P2 STG.E.U16 [R18.64], R23 ;  /* 0x0000001712002986 */ /* 0x0003e4000c101504 */
        /* <DEDUP_REMOVED lines=35> */
[----:B------:R-:W-:Y:S02]  /*2a420*/  ISETP.LT.AND P6, PT, R11, c[0x0][0x178], !P6 ;  /* 0x00005e000b007a0c */ /* 0x000fe400077c1270 */
[----:B------:R-:W-:Y:S02]  /*2a430*/  IADD3 R21, R28, 0x3d, RZ ;  /* 0x0000003d1c157810 */ /* 0x000fe40007ffe0ff */
[C---:B------:R-:W-:Y:S01]  /*2a440*/  IADD3 R22, R18.reuse, c[0x0][0x198], RZ ;  /* 0x0000660012167a10 */ /* 0x040fe20007ffe0ff */
[----:B------:R-:W-:Y:S01]  /*2a450*/  IMAD.WIDE R18, R18, 0x2, R2 ;  /* 0x0000000212127825 */ /* 0x000fe200078e0202 */
[----:B------:R-:W-:-:S02]  /*2a460*/  IADD3 R25, R28, 0x3b, RZ ;  /* 0x0000003b1c197810 */ /* 0x000fc40007ffe0ff */
[----:B------:R-:W-:Y:S01]  /*2a470*/  ISETP.GE.AND P4, PT, R21, c[0x0][0x17c], PT ;  /* 0x00005f0015007a0c */ /* 0x000fe20003f86270 */
[----:B------:R-:W-:Y:S01]  /*2a480*/  IMAD.WIDE R20, R22, 0x2, R16 ;  /* 0x0000000216147825 */ /* 0x000fe200078e0210 */
[----:B------:R-:W-:-:S03]  /*2a490*/  ISETP.GE.AND P2, PT, R25, c[0x0][0x17c], PT ;  /* 0x00005f0019007a0c */ /* 0x000fc60003f46270 */
[C---:B0-----:R-:W-:Y:S01]  /*2a4a0*/  IMAD.WIDE R4, R22.reuse, 0x2, R2 ;  /* 0x0000000216047825 */ /* 0x041fe200078e0202 */
[----:B------:R0:W-:Y:S01]  /*2a4b0*/  @P5 STG.E.U16 [R18.64], R23 ;  /* 0x0000001712005986 */ /* 0x0001e2000c101504 */
[----:B------:R-:W-:-:S05]  /*2a4c0*/  IADD3 R22, R22, c[0x0][0x198], RZ ;  /* 0x0000660016167a10 */ /* 0x000fca0007ffe0ff */
[----:B0-----:R-:W-:Y:S01]  /*2a4d0*/  IMAD.WIDE R18, R22, 0x2, R16 ;  /* 0x0000000216127825 */ /* 0x001fe200078e0210 */
[----:B--2---:R-:W-:Y:S01]  /*2a4e0*/  PRMT R6, R29, 0x7632, R6 ;  /* 0x000076321d067816 */ /* 0x004fe20000000006 */
[----:B---3--:R-:W-:Y:S01]  /*2a4f0*/  @P3 STG.E.U16 [R20.64], R24 ;  /* 0x0000001814003986 */ /* 0x008fe2000c101504 */
[----:B------:R-:W-:-:S03]  /*2a500*/  ISETP.LT.AND P3, PT, R10, c[0x0][0x178], !P2 ;  /* 0x00005e000a007a0c */ /* 0x000fc60005761270 */
[----:B------:R0:W-:Y:S01]  /*2a510*/  @P6 STG.E.U16 [R4.64], R29 ;  /* 0x0000001d04006986 */ /* 0x0001e2000c101504 */
[C---:B------:R-:W-:Y:S02]  /*2a520*/  ISETP.LT.AND P2, PT, R11.reuse, c[0x0][0x178], !P2 ;  /* 0x00005e000b007a0c */ /* 0x040fe40005741270 */
[----:B------:R-:W-:Y:S02]  /*2a530*/  ISETP.LT.AND P6, PT, R10, c[0x0][0x178], !P0 ;  /* 0x00005e000a007a0c */ /* 0x000fe400047c1270 */
[----:B------:R-:W-:Y:S01]  /*2a540*/  ISETP.LT.AND P0, PT, R11, c[0x0][0x178], !P0 ;  /* 0x00005e000b007a0c */ /* 0x000fe20004701270 */
[----:B0-----:R-:W2:Y:S01]  /*2a550*/  LDL.LU R29, [R1+0x18c] ;  /* 0x00018c00011d7983 */ /* 0x001ea20000300800 */
[----:B------:R-:W-:Y:S01]  /*2a560*/  PRMT R21, R24, 0x7632, R21 ;  /* 0x0000763218157816 */ /* 0x000fe20000000015 */
[C---:B------:R-:W-:Y:S01]  /*2a570*/  IMAD.WIDE R4, R22.reuse, 0x2, R2 ;  /* 0x0000000216047825 */ /* 0x040fe200078e0202 */
[----:B------:R-:W-:-:S03]  /*2a580*/  IADD3 R20, R22, c[0x0][0x198], RZ ;  /* 0x0000660016147a10 */ /* 0x000fc60007ffe0ff */
[----:B------:R0:W-:Y:S04]  /*2a590*/  @P3 STG.E.U16 [R18.64], R21 ;  /* 0x0000001512003986 */ /* 0x0001e8000c101504 */
[----:B------:R1:W-:Y:S01]  /*2a5a0*/  @P2 STG.E.U16 [R4.64], R6 ;  /* 0x0000000604002986 */ /* 0x0003e2000c101504 */
[----:B----4-:R-:W-:Y:S01]  /*2a5b0*/  PRMT R22, R26, 0x7632, R22 ;  /* 0x000076321a167816 */ /* 0x010fe20000000016 */
[----:B0-----:R-:W-:-:S04]  /*2a5c0*/  IMAD.WIDE R18, R20, 0x2, R16 ;  /* 0x0000000214127825 */ /* 0x001fc800078e0210 */
[----:B-1----:R-:W-:Y:S01]  /*2a5d0*/  IMAD.WIDE R4, R20, 0x2, R2 ;  /* 0x0000000214047825 */ /* 0x002fe200078e0202 */
[----:B------:R-:W-:Y:S01]  /*2a5e0*/  PRMT R6, R27, 0x7632, R6 ;  /* 0x000076321b067816 */ /* 0x000fe20000000006 */
[----:B------:R0:W-:Y:S04]  /*2a5f0*/  @P6 STG.E.U16 [R18.64], R27 ;  /* 0x0000001b12006986 */ /* 0x0001e8000c101504 */
[----:B------:R1:W-:Y:S04]  /*2a600*/  @P0 STG.E.U16 [R4.64], R26 ;  /* 0x0000001a04000986 */ /* 0x0003e8000c101504 */
[----:B0-----:R-:W3:Y:S04]  /*2a610*/  LDL.LU R27, [R1+0xc0] ;  /* 0x0000c000011b7983 */ /* 0x001ee80000300800 */
[----:B-1----:R-:W4:Y:S01]  /*2a620*/  LDL.LU R26, [R1+0xb0] ;  /* 0x0000b000011a7983 */ /* 0x002f220000300800 */
[----:B------:R-:W-:-:S02]  /*2a630*/  ISETP.LT.AND P6, PT, R10, c[0x0][0x178], !P4 ;  /* 0x00005e000a007a0c */ /* 0x000fc400067c1270 */
[----:B------:R-:W-:Y:S02]  /*2a640*/  ISETP.LT.AND P4, PT, R11, c[0x0][0x178], !P4 ;  /* 0x00005e000b007a0c */ /* 0x000fe40006781270 */
[----:B------:R-:W-:Y:S02]  /*2a650*/  IADD3 R18, R20, c[0x0][0x198], RZ ;  /* 0x0000660014127a10 */ /* 0x000fe40007ffe0ff */
[----:B------:R-:W-:Y:S02]  /*2a660*/  ISETP.LT.AND P0, PT, R10, c[0x0][0x178], !P1 ;  /* 0x00005e000a007a0c */ /* 0x000fe40004f01270 */
[----:B------:R-:W-:Y:S02]  /*2a670*/  IADD3 R21, R28, 0x41, RZ ;  /* 0x000000411c157810 */ /* 0x000fe40007ffe0ff */
[C---:B------:R-:W-:Y:S01]  /*2a680*/  IADD3 R24, R18.reuse, c[0x0][0x198], RZ ;  /* 0x0000660012187a10 */ /* 0x040fe20007ffe0ff */
[----:B------:R-:W-:Y:S01]  /*2a690*/  IMAD.WIDE R4, R18, 0x2, R16 ;  /* 0x0000000212047825 */ /* 0x000fe200078e0210 */
[----:B------:R-:W-:-:S02]  /*2a6a0*/  IADD3 R25, R28, 0x3f, RZ ;  /* 0x0000003f1c197810 */ /* 0x000fc40007ffe0ff */
[----:B------:R-:W-:Y:S01]  /*2a6b0*/  ISETP.LT.AND P1, PT, R11, c[0x0][0x178], !P1 ;  /* 0x00005e000b007a0c */ /* 0x000fe20004f21270 */
[----:B------:R-:W-:Y:S01]  /*2a6c0*/  IMAD.WIDE R18, R18, 0x2, R2 ;  /* 0x0000000212127825 */ /* 0x000fe200078e0202 */
[----:B------:R-:W-:-:S03]  /*2a6d0*/  ISETP.GE.AND P2, PT, R21, c[0x0][0x17c], PT ;  /* 0x00005f0015007a0c */ /* 0x000fc60003f46270 */
[----:B------:R-:W-:Y:S01]  /*2a6e0*/  IMAD.WIDE R20, R24, 0x2, R16 ;  /* 0x0000000218147825 */ /* 0x000fe200078e0210 */
[----:B------:R-:W-:Y:S01]  /*2a6f0*/  ISETP.GE.AND P5, PT, R25, c[0x0][0x17c], PT ;  /* 0x00005f0019007a0c */ /* 0x000fe20003fa6270 */
[----:B------:R0:W-:Y:S01]  /*2a700*/  @P6 STG.E.U16 [R4.64], R6 ;  /* 0x0000000604006986 */ /* 0x0001e2000c101504 */
[----:B------:R-:W-:-:S03]  /*2a710*/  IADD3 R23, R28, 0x40, RZ ;  /* 0x000000401c177810 */ /* 0x000fc60007ffe0ff */
[----:B------:R1:W-:Y:S01]  /*2a720*/  @P4 STG.E.U16 [R18.64], R22 ;  /* 0x0000001612004986 */ /* 0x0003e2000c101504 */
[----:B------:R-:W-:Y:S02]  /*2a730*/  ISETP.GE.AND P3, PT, R23, c[0x0][0x17c], PT ;  /* 0x00005f0017007a0c */ /* 0x000fe40003f66270 */
[----:B------:R-:W-:Y:S01]  /*2a740*/  IADD3 R23, R28, 0x42, RZ ;  /* 0x000000421c177810 */ /* 0x000fe20007ffe0ff */
[C---:B0-----:R-:W-:Y:S01]  /*2a750*/  IMAD.WIDE R4, R24.reuse, 0x2, R2 ;  /* 0x0000000218047825 */ /* 0x041fe200078e0202 */
[----:B------:R-:W-:Y:S02]  /*2a760*/  IADD3 R6, R24, c[0x0][0x198], RZ ;  /* 0x0000660018067a10 */ /* 0x000fe40007ffe0ff */
[----:B------:R-:W-:Y:S02]  /*2a770*/  ISETP.GE.AND P6, PT, R23, c[0x0][0x17c], PT ;  /* 0x00005f0017007a0c */ /* 0x000fe40003fc6270 */
[----:B-1----:R-:W-:Y:S02]  /*2a780*/  PRMT R19, R7, 0x7632, R19 ;  /* 0x0000763207137816 */ /* 0x002fe40000000013 */
[----:B------:R-:W-:-:S04]  /*2a790*/  IADD3 R25, R28, 0x43, RZ ;  /* 0x000000431c197810 */ /* 0x000fc80007ffe0ff */
[----:B------:R-:W-:Y:S01]  /*2a7a0*/  ISETP.GE.AND P4, PT, R25, c[0x0][0x17c], PT ;  /* 0x00005f0019007a0c */ /* 0x000fe20003f86270 */
[----:B--2---:R0:W-:Y:S01]  /*2a7b0*/  @P0 STG.E.U16 [R20.64], R29 ;  /* 0x0000001d14000986 */ /* 0x0041e2000c101504 */
[----:B------:R-:W-:Y:S02]  /*2a7c0*/  PRMT R18, R29, 0x7632, R18 ;  /* 0x000076321d127816 */ /* 0x000fe40000000012 */
[C---:B------:R-:W-:Y:S02]  /*2a7d0*/  ISETP.LT.AND P0, PT, R10.reuse, c[0x0][0x178], !P5 ;  /* 0x00005e000a007a0c */ /* 0x040fe40006f01270 */
[C---:B------:R-:W-:Y:S01]  /*2a7e0*/  ISETP.LT.AND P5, PT, R11.reuse, c[0x0][0x178], !P5 ;  /* 0x00005e000b007a0c */ /* 0x040fe20006fa1270 */
[----:B------:R1:W-:Y:S04]  /*2a7f0*/  @P1 STG.E.U16 [R4.64], R7 ;  /* 0x0000000704001986 */ /* 0x0003e8000c101504 */
[----:B0-----:R-:W2:Y:S01]  /*2a800*/  LDL.LU R29, [R1+0xf0] ;  /* 0x0000f000011d7983 */ /* 0x001ea20000300800 */
[----:B------:R-:W-:Y:S01]  /*2a810*/  ISETP.LT.AND P1, PT, R10, c[0x0][0x178], !P3 ;  /* 0x00005e000a007a0c */ /* 0x000fe20005f21270 */
[C---:B------:R-:W-:Y:S01]  /*2a820*/  IMAD.WIDE R20, R6.reuse, 0x2, R2 ;  /* 0x0000000206147825 */ /* 0x040fe200078e0202 */
[----:B------:R-:W-:Y:S01]  /*2a830*/  ISETP.LT.AND P3, PT, R11, c[0x0][0x178], !P3 ;  /* 0x00005e000b007a0c */ /* 0x000fe20005f61270 */
[----:B------:R-:W2:Y:S02]  /*2a840*/  LDL.LU R23, [R1+0x90] ;  /* 0x0000900001177983 */ /* 0x000ea40000300800 */
[C-C-:B-1----:R-:W-:Y:S01]  /*2a850*/  IMAD.WIDE R4, R6.reuse, 0x2, R16.reuse ;  /* 0x0000000206047825 */ /* 0x142fe200078e0210 */
[----:B------:R-:W-:Y:S01]  /*2a860*/  IADD3 R6, R6, c[0x0][0x198], RZ ;  /* 0x0000660006067a10 */ /* 0x000fe20007ffe0ff */
[----:B------:R-:W2:Y:S04]  /*2a870*/  LDL.LU R25, [R1+0x100] ;  /* 0x0001000001197983 */ /* 0x000ea80000300800 */
[----:B------:R0:W-:Y:S04]  /*2a880*/  @P0 STG.E.U16 [R4.64], R18 ;  /* 0x0000001204000986 */ /* 0x0001e8000c101504 */
[----:B------:R1:W-:Y:S01]  /*2a890*/  @P5 STG.E.U16 [R20.64], R19 ;  /* 0x0000001314005986 */ /* 0x0003e2000c101504 */
[----:B0-----:R-:W-:-:S04]  /*2a8a0*/  IMAD.WIDE R4, R6, 0x2, R16 ;  /* 0x0000000206047825 */ /* 0x001fc800078e0210 */
[----:B-1----:R-:W-:Y:S01]  /*2a8b0*/  IMAD.WIDE R18, R6, 0x2, R2 ;  /* 0x0000000206127825 */ /* 0x002fe200078e0202 */
[----:B---3--:R-:W-:Y:S04]  /*2a8c0*/  @P1 STG.E.U16 [R4.64], R27 ;  /* 0x0000001b04001986 */ /* 0x008fe8000c101504 */
[----:B----4-:R0:W-:Y:S02]  /*2a8d0*/  @P3 STG.E.U16 [R18.64], R26 ;  /* 0x0000001a12003986 */ /* 0x0101e4000c101504 */
[----:B0-----:R-:W-:Y:S02]  /*2a8e0*/  PRMT R18, R26, 0x7632, R18 ;  /* 0x000076321a127816 */ /* 0x001fe40000000012 */
[----:B------:R-:W3:Y:S01]  /*2a8f0*/  LDL.LU R26, [R1+0xe0] ;  /* 0x0000e000011a7983 */ /* 0x000ee20000300800 */
[----:B------:R-:W-:-:S02]  /*2a900*/  ISETP.LT.AND P5, PT, R10, c[0x0][0x178], !P2 ;  /* 0x00005e000a007a0c */ /* 0x000fc400057a1270 */
[----:B------:R-:W-:Y:S02]  /*2a910*/  IADD3 R7, R28, 0x44, RZ ;  /* 0x000000441c077810 */ /* 0x000fe40007ffe0ff */
[----:B------:R-:W-:Y:S02]  /*2a920*/  IADD3 R20, R6, c[0x0][0x198], RZ ;  /* 0x0000660006147a10 */ /* 0x000fe40007ffe0ff */
[----:B------:R-:W-:Y:S02]  /*2a930*/  ISETP.LT.AND P2, PT, R11, c[0x0][0x178], !P2 ;  /* 0x00005e000b007a0c */ /* 0x000fe40005741270 */
[----:B------:R-:W-:Y:S01]  /*2a940*/  ISETP.LT.AND P3, PT, R10, c[0x0][0x178], !P6 ;  /* 0x00005e000a007a0c */ /* 0x000fe20007761270 */
[----:B------:R-:W-:Y:S01]  /*2a950*/  IMAD.WIDE R4, R20, 0x2, R16 ;  /* 0x0000000214047825 */ /* 0x000fe200078e0210 */
[----:B------:R-:W-:Y:S02]  /*2a960*/  ISETP.GE.AND P0, PT, R7, c[0x0][0x17c], PT ;  /* 0x00005f0007007a0c */ /* 0x000fe40003f06270 */
[----:B------:R-:W-:-:S02]  /*2a970*/  IADD3 R7, R28, 0x45, RZ ;  /* 0x000000451c077810 */ /* 0x000fc40007ffe0ff */
[----:B------:R-:W-:Y:S02]  /*2a980*/  PRMT R21, R27, 0x7632, R21 ;  /* 0x000076321b157816 */ /* 0x000fe40000000015 */
[C---:B------:R-:W-:Y:S01]  /*2a990*/  IADD3 R19, R20.reuse, c[0x0][0x198], RZ ;  /* 0x0000660014137a10 */ /* 0x040fe20007ffe0ff */
[----:B------:R-:W4:Y:S01]  /*2a9a0*/  LDL.LU R27, [R1+0x1a0] ;  /* 0x0001a000011b7983 */ /* 0x000f220000300800 */
[----:B------:R-:W-:Y:S01]  /*2a9b0*/  ISETP.GE.AND P1, PT, R7, c[0x0][0x17c], PT ;  /* 0x00005f0007007a0c */ /* 0x000fe20003f26270 */
[----:B------:R-:W-:Y:S01]  /*2a9c0*/  IMAD.WIDE R6, R20, 0x2, R2 ;  /* 0x0000000214067825 */ /* 0x000fe200078e0202 */
[----:B------:R-:W-:Y:S01]  /*2a9d0*/  ISETP.LT.AND P6, PT, R11, c[0x0][0x178], !P6 ;  /* 0x00005e000b007a0c */ /* 0x000fe200077c1270 */
[----:B------:R0:W-:Y:S04]  /*2a9e0*/  @P5 STG.E.U16 [R4.64], R21 ;  /* 0x0000001504005986 */ /* 0x0001e8000c101504 */
[----:B------:R1:W-:Y:S01]  /*2a9f0*/  @P2 STG.E.U16 [R6.64], R18 ;  /* 0x0000001206002986 */ /* 0x0003e2000c101504 */
[----:B------:R-:W-:Y:S01]  /*2aa00*/  ISETP.LT.AND P2, PT, R10, c[0x0][0x178], !P4 ;  /* 0x00005e000a007a0c */ /* 0x000fe20006741270 */
[C---:B0-----:R-:W-:Y:S01]  /*2aa10*/  IMAD.WIDE R4, R19.reuse, 0x2, R16 ;  /* 0x0000000213047825 */ /* 0x041fe200078e0210 */
[----:B-1----:R-:W-:-:S02]  /*2aa20*/  IADD3 R18, R19, c[0x0][0x198], RZ ;  /* 0x0000660013127a10 */ /* 0x002fc40007ffe0ff */
[C---:B------:R-:W-:Y:S02]  /*2aa30*/  IADD3 R6, R28.reuse, 0x47, RZ ;  /* 0x000000471c067810 */ /* 0x040fe40007ffe0ff */
[----:B------:R-:W-:Y:S02]  /*2aa40*/  IADD3 R20, R28, 0x46, RZ ;  /* 0x000000461c147810 */ /* 0x000fe40007ffe0ff */
[----:B------:R-:W-:Y:S02]  /*2aa50*/  ISETP.LT.AND P4, PT, R11, c[0x0][0x178], !P4 ;  /* 0x00005e000b007a0c */ /* 0x000fe40006781270 */
[----:B------:R-:W-:Y:S02]  /*2aa60*/  ISETP.GE.AND P5, PT, R20, c[0x0][0x17c], PT ;  /* 0x00005f0014007a0c */ /* 0x000fe40003fa6270 */
[----:B------:R-:W-:Y:S02]  /*2aa70*/  IADD3 R20, R18, c[0x0][0x198], RZ ;  /* 0x0000660012147a10 */ /* 0x000fe40007ffe0ff */
[----:B------:R-:W-:Y:S01]  /*2aa80*/  IADD3 R22, R28, 0x48, RZ ;  /* 0x000000481c167810 */ /* 0x000fe20007ffe0ff */
[----:B--2---:R0:W-:Y:S01]  /*2aa90*/  @P3 STG.E.U16 [R4.64], R29 ;  /* 0x0000001d04003986 */ /* 0x0041e2000c101504 */
[----:B------:R-:W-:Y:S01]  /*2aaa0*/  ISETP.GE.AND P3, PT, R6, c[0x0][0x17c], PT ;  /* 0x00005f0006007a0c */ /* 0x000fe20003f66270 */
[----:B------:R-:W-:-:S04]  /*2aab0*/  IMAD.WIDE R6, R18, 0x2, R16 ;  /* 0x0000000212067825 */ /* 0x000fc800078e0210 */
[----:B0-----:R-:W-:Y:S01]  /*2aac0*/  IMAD.WIDE R4, R19, 0x2, R2 ;  /* 0x0000000213047825 */ /* 0x001fe200078e0202 */
[----:B------:R-:W-:Y:S02]  /*2aad0*/  PRMT R19, R29, 0x7632, R19 ;  /* 0x000076321d137816 */ /* 0x000fe40000000013 */
[----:B------:R-:W2:Y:S04]  /*2aae0*/  LDL.LU R29, [R1+0xd0] ;  /* 0x0000d000011d7983 */ /* 0x000ea80000300800 */
[----:B------:R0:W-:Y:S01]  /*2aaf0*/  @P6 STG.E.U16 [R4.64], R23 ;  /* 0x0000001704006986 */ /* 0x0001e2000c101504 */
[----:B------:R-:W-:Y:S02]  /*2ab00*/  ISETP.LT.AND P6, PT, R10, c[0x0][0x178], !P0 ;  /* 0x00005e000a007a0c */ /* 0x000fe400047c1270 */
[----:B------:R-:W-:Y:S01]  /*2ab10*/  ISETP.LT.AND P0, PT, R11, c[0x0][0x178], !P0 ;  /* 0x00005e000b007a0c */ /* 0x000fe20004701270 */
[----:B------:R1:W-:Y:S01]  /*2ab20*/  @P2 STG.E.U16 [R6.64], R19 ;  /* 0x0000001306002986 */ /* 0x0003e2000c101504 */
[----:B------:R-:W-:Y:S01]  /*2ab30*/  PRMT R21, R23, 0x7632, R21 ;  /* 0x0000763217157816 */ /* 0x000fe20000000015 */
[----:B0-----:R-:W-:-:S04]  /*2ab40*/  IMAD.WIDE R4, R18, 0x2, R2 ;  /* 0x0000000212047825 */ /* 0x001fc800078e0202 */
[C---:B-1----:R-:W-:Y:S01]  /*2ab50*/  IMAD.WIDE R6, R20.reuse, 0x2, R16 ;  /* 0x0000000214067825 */ /* 0x042fe200078e0210 */
[----:B------:R-:W-:Y:S03]  /*2ab60*/  @P4 STG.E.U16 [R4.64], R21 ;  /* 0x0000001504004986 */ /* 0x000fe6000c101504 */
[----:B------:R-:W-:Y:S01]  /*2ab70*/  IMAD.WIDE R18, R20, 0x2, R2 ;  /* 0x0000000214127825 */ /* 0x000fe200078e0202 */
[----:B------:R0:W-:Y:S04]  /*2ab80*/  @P6 STG.E.U16 [R6.64], R25 ;  /* 0x0000001906006986 */ /* 0x0001e8000c101504 */
[----:B---3--:R1:W-:Y:S01]  /*2ab90*/  @P0 STG.E.U16 [R18.64], R26 ;  /* 0x0000001a12000986 */ /* 0x0083e2000c101504 */
[----:B------:R-:W-:-:S02]  /*2aba0*/  ISETP.LT.AND P0, PT, R10, c[0x0][0x178], !P1 ;  /* 0x00005e000a007a0c */ /* 0x000fc40004f01270 */
[----:B0-----:R-:W-:Y:S02]  /*2abb0*/  IADD3 R6, R20, c[0x0][0x198], RZ ;  /* 0x0000660014067a10 */ /* 0x001fe40007ffe0ff */
[----:B------:R-:W-:Y:S02]  /*2abc0*/  ISETP.GE.AND P2, PT, R22, c[0x0][0x17c], PT ;  /* 0x00005f0016007a0c */ /* 0x000fe40003f46270 */
[----:B------:R-:W-:Y:S01]  /*2abd0*/  PRMT R22, R25, 0x7632, R22 ;  /* 0x0000763219167816 */ /* 0x000fe20000000016 */
[----:B------:R-:W-:Y:S01]  /*2abe0*/  IMAD.WIDE R4, R6, 0x2, R16 ;  /* 0x0000000206047825 */ /* 0x000fe200078e0210 */
[----:B------:R-:W-:Y:S02]  /*2abf0*/  IADD3 R25, R28, 0x4a, RZ ;  /* 0x0000004a1c197810 */ /* 0x000fe40007ffe0ff */
[----:B------:R-:W-:-:S03]  /*2ac00*/  PRMT R24, R26, 0x7632, R24 ;  /* 0x000076321a187816 */ /* 0x000fc60000000018 */
[----:B------:R-:W-:Y:S01]  /*2ac10*/  @P0 STG.E.U16 [R4.64], R22 ;  /* 0x0000001604000986 */ /* 0x000fe2000c101504 */
[----:B------:R-:W-:-:S03]  /*2ac20*/  ISETP.GE.AND P0, PT, R25, c[0x0][0x17c], PT ;  /* 0x00005f0019007a0c */ /* 0x000fc60003f06270 */
[----:B-1----:R-:W3:Y:S04]  /*2ac30*/  LDL.LU R26, [R1+0x130] ;  /* 0x00013000011a7983 */ /* 0x002ee80000300800 */
[----:B------:R-:W3:Y:S01]  /*2ac40*/  LDL.LU R25, [R1+0x1d0] ;  /* 0x0001d00001197983 */ /* 0x000ee20000300800 */
[----:B------:R-:W-:Y:S02]  /*2ac50*/  IADD3 R23, R28, 0x49, RZ ;  /* 0x000000491c177810 */ /* 0x000fe40007ffe0ff */
[C---:B------:R-:W-:Y:S02]  /*2ac60*/  ISETP.LT.AND P1, PT, R11.reuse, c[0x0][0x178], !P1 ;  /* 0x00005e000b007a0c */ /* 0x040fe40004f21270 */
[----:B------:R-:W-:Y:S02]  /*2ac70*/  ISETP.LT.AND P6, PT, R10, c[0x0][0x178], !P5 ;  /* 0x00005e000a007a0c */ /* 0x000fe40006fc1270 */
[----:B------:R-:W-:-:S02]  /*2ac80*/  ISETP.LT.AND P5, PT, R11, c[0x0][0x178], !P5 ;  /* 0x00005e000b007a0c */ /* 0x000fc40006fa1270 */
[----:B------:R-:W-:Y:S02]  /*2ac90*/  ISETP.GE.AND P4, PT, R23, c[0x0][0x17c], PT ;  /* 0x00005f0017007a0c */ /* 0x000fe40003f86270 */
[C---:B------:R-:W-:Y:S01]  /*2aca0*/  IADD3 R23, R6.reuse, c[0x0][0x198], RZ ;  /* 0x0000660006177a10 */ /* 0x040fe20007ffe0ff */
[----:B------:R-:W-:-:S04]  /*2acb0*/  IMAD.WIDE R6, R6, 0x2, R2 ;  /* 0x0000000206067825 */ /* 0x000fc800078e0202 */
[C---:B------:R-:W-:Y:S01]  /*2acc0*/  IMAD.WIDE R18, R23.reuse, 0x2, R16 ;  /* 0x0000000217127825 */ /* 0x040fe200078e0210 */
[----:B------:R0:W-:Y:S03]  /*2acd0*/  @P1 STG.E.U16 [R6.64], R24 ;  /* 0x0000001806001986 */ /* 0x0001e6000c101504 */
[----:B------:R-:W-:Y:S01]  /*2ace0*/  IMAD.WIDE R20, R23, 0x2, R2 ;  /* 0x0000000217147825 */ /* 0x000fe200078e0202 */
[----:B----4-:R1:W-:Y:S01]  /*2acf0*/  @P6 STG.E.U16 [R18.64], R27 ;  /* 0x0000001b12006986 */ /* 0x0103e2000c101504 */
[----:B------:R-:W-:Y:S02]  /*2ad00*/  ISETP.LT.AND P6, PT, R10, c[0x0][0x178], !P3 ;  /* 0x00005e000a007a0c */ /* 0x000fe40005fc1270 */
[----:B------:R-:W-:Y:S02]  /*2ad10*/  ISETP.LT.AND P3, PT, R11, c[0x0][0x178], !P3 ;  /* 0x00005e000b007a0c */ /* 0x000fe40005f61270 */
[----:B0-----:R-:W-:-:S02]  /*2ad20*/  IADD3 R6, R23, c[0x0][0x198], RZ ;  /* 0x0000660017067a10 */ /* 0x001fc40007ffe0ff */
[----:B-1----:R-:W-:-:S03]  /*2ad30*/  IADD3 R18, R28, 0x4b, RZ ;  /* 0x0000004b1c127810 */ /* 0x002fc60007ffe0ff */
[C---:B------:R-:W-:Y:S01]  /*2ad40*/  IMAD.WIDE R4, R6.reuse, 0x2, R16 ;  /* 0x0000000206047825 */ /* 0x040fe200078e0210 */
[----:B------:R-:W-:Y:S02]  /*2ad50*/  IADD3 R23, R6, c[0x0][0x198], RZ ;  /* 0x0000660006177a10 */ /* 0x000fe40007ffe0ff */
[----:B------:R-:W-:Y:S01]  /*2ad60*/  ISETP.GE.AND P1, PT, R18, c[0x0][0x17c], PT ;  /* 0x00005f0012007a0c */ /* 0x000fe20003f26270 */
[----:B------:R-:W-:-:S04]  /*2ad70*/  IMAD.WIDE R6, R6, 0x2, R2 ;  /* 0x0000000206067825 */ /* 0x000fc800078e0202 */
[----:B------:R-:W-:Y:S01]  /*2ad80*/  IMAD.WIDE R18, R23, 0x2, R16 ;  /* 0x0000000217127825 */ /* 0x000fe200078e0210 */
[----:B--2---:R0:W-:Y:S02]  /*2ad90*/  @P5 STG.E.U16 [R20.64], R29 ;  /* 0x0000001d14005986 */ /* 0x0041e4000c101504 */
[----:B0-----:R-:W-:Y:S02]  /*2ada0*/  PRMT R21, R27, 0x7632, R21 ;  /* 0x000076321b157816 */ /* 0x001fe40000000015 */
[----:B------:R-:W-:Y:S01]  /*2adb0*/  PRMT R20, R29, 0x7632, R20 ;  /* 0x000076321d147816 */ /* 0x000fe20000000014 */
[----:B------:R-:W2:Y:S04]  /*2adc0*/  LDL.LU R27, [R1+0x1f0] ;  /* 0x0001f000011b7983 */ /* 0x000ea80000300800 */
[----:B------:R-:W4:Y:S01]  /*2add0*/  LDL.LU R29, [R1+0x110] ;  /* 0x00011000011d7983 */ /* 0x000f220000300800 */
[----:B------:R-:W-:-:S02]  /*2ade0*/  ISETP.LT.AND P5, PT, R10, c[0x0][0x178], !P2 ;  /* 0x00005e000a007a0c */ /* 0x000fc400057a1270 */
[----:B------:R-:W-:Y:S01]  /*2adf0*/  ISETP.LT.AND P2, PT, R11, c[0x0][0x178], !P2 ;  /* 0x00005e000b007a0c */ /* 0x000fe20005741270 */
[----:B------:R0:W-:Y:S04]  /*2ae00*/  @P6 STG.E.U16 [R4.64], R21 ;  /* 0x0000001504006986 */ /* 0x0001e8000c101504 */
[----:B------:R3:W-:Y:S01]  /*2ae10*/  @P3 STG.E.U16 [R6.64], R20 ;  /* 0x0000001406003986 */ /* 0x0007e2000c101504 */
[----:B0-----:R-:W-:Y:S01]  /*2ae20*/  IMAD.WIDE R4, R23, 0x2, R2 ;  /* 0x0000000217047825 */ /* 0x001fe200078e0202 */
[----:B---3--:R-:W-:-:S04]  /*2ae30*/  PRMT R20, R26, 0x7632, R20 ;  /* 0x000076321a147816 */ /* 0x008fc80000000014 */
[----:B------:R-:W-:Y:S04]  /*2ae40*/  @P5 STG.E.U16 [R18.64], R25 ;  /* 0x0000001912005986 */ /* 0x000fe8000c101504 */
[----:B------:R0:W-:Y:S04]  /*2ae50*/  @P2 STG.E.U16 [R4.64], R26 ;  /* 0x0000001a04002986 */ /* 0x0001e8000c101504 */
[----:B0-----:R-:W3:Y:S01]  /*2ae60*/  LDL.LU R26, [R1+0x200] ;  /* 0x00020000011a7983 */ /* 0x001ee20000300800 */
[----:B------:R-:W-:Y:S02]  /*2ae70*/  ISETP.LT.AND P3, PT, R10, c[0x0][0x178], !P4 ;  /* 0x00005e000a007a0c */ /* 0x000fe40006761270 */
[----:B------:R-:W-:-:S02]  /*2ae80*/  IADD3 R22, R28, 0x4c, RZ ;  /* 0x0000004c1c167810 */ /* 0x000fc40007ffe0ff */
[----:B------:R-:W-:Y:S02]  /*2ae90*/  ISETP.LT.AND P4, PT, R11, c[0x0][0x178], !P4 ;  /* 0x00005e000b007a0c */ /* 0x000fe40006781270 */
[----:B------:R-:W-:Y:S02]  /*2aea0*/  IADD3 R6, R28, 0x4d, RZ ;  /* 0x0000004d1c067810 */ /* 0x000fe40007ffe0ff */
[----:B------:R-:W-:Y:S02]  /*2aeb0*/  IADD3 R18, R23, c[0x0][0x198], RZ ;  /* 0x0000660017127a10 */ /* 0x000fe40007ffe0ff */
[----:B------:R-:W-:Y:S02]  /*2aec0*/  ISETP.GE.AND P6, PT, R22, c[0x0][0x17c], PT ;  /* 0x00005f0016007a0c */ /* 0x000fe40003fc6270 */
[----:B------:R-:W-:Y:S01]  /*2aed0*/  ISETP.GE.AND P5, PT, R6, c[0x0][0x17c], PT ;  /* 0x00005f0006007a0c */ /* 0x000fe20003fa6270 */
[----:B------:R-:W3:Y:S01]  /*2aee0*/  LDL.LU R22, [R1+0x1b0] ;  /* 0x0001b00001167983 */ /* 0x000ee20000300800 */
[----:B------:R-:W-:Y:S01]  /*2aef0*/  ISETP.LT.AND P2, PT, R10, c[0x0][0x178], !P0 ;  /* 0x00005e000a007a0c */ /* 0x000fe20004741270 */
[----:B------:R-:W-:Y:S01]  /*2af00*/  IMAD.WIDE R6, R18, 0x2, R16 ;  /* 0x0000000212067825 */ /* 0x000fe200078e0210 */
[----:B------:R-:W-:-:S02]  /*2af10*/  PRMT R19, R25, 0x7632, R19 ;  /* 0x0000763219137816 */ /* 0x000fc40000000013 */
[----:B------:R-:W-:Y:S01]  /*2af20*/  ISETP.LT.AND P0, PT, R11, c[0x0][0x178], !P0 ;  /* 0x00005e000b007a0c */ /* 0x000fe20004701270 */
[C---:B------:R-:W-:Y:S01]  /*2af30*/  IMAD.WIDE R4, R18.reuse, 0x2, R2 ;  /* 0x0000000212047825 */ /* 0x040fe200078e0202 */
[----:B------:R-:W-:Y:S01]  /*2af40*/  IADD3 R18, R18, c[0x0][0x198], RZ ;  /* 0x0000660012127a10 */ /* 0x000fe20007ffe0ff */
[----:B------:R0:W-:Y:S01]  /*2af50*/  @P3 STG.E.U16 [R6.64], R19 ;  /* 0x0000001306003986 */ /* 0x0001e2000c101504 */
[----:B------:R-:W-:-:S03]  /*2af60*/  IADD3 R21, R28, 0x4e, RZ ;  /* 0x0000004e1c157810 */ /* 0x000fc60007ffe0ff */
[----:B------:R1:W-:Y:S01]  /*2af70*/  @P4 STG.E.U16 [R4.64], R20 ;  /* 0x0000001404004986 */ /* 0x0003e2000c101504 */
[----:B------:R-:W-:-:S03]  /*2af80*/  ISETP.GE.AND P3, PT, R21, c[0x0][0x17c], PT ;  /* 0x00005f0015007a0c */ /* 0x000fc60003f66270 */
[----:B------:R-:W3:Y:S01]  /*2af90*/  LDL.LU R25, [R1+0x210] ;  /* 0x0002100001197983 */ /* 0x000ee20000300800 */
[----:B0-----:R-:W-:-:S04]  /*2afa0*/  IMAD.WIDE R6, R18, 0x2, R2 ;  /* 0x0000000212067825 */ /* 0x001fc800078e0202 */
[----:B-1----:R-:W-:Y:S01]  /*2afb0*/  IMAD.WIDE R4, R18, 0x2, R16 ;  /* 0x0000000212047825 */ /* 0x002fe200078e0210 */
[----:B------:R-:W-:Y:S02]  /*2afc0*/  ISETP.LT.AND P4, PT, R10, c[0x0][0x178], !P1 ;  /* 0x00005e000a007a0c */ /* 0x000fe40004f81270 */
[----:B------:R-:W-:Y:S02]  /*2afd0*/  IADD3 R18, R18, c[0x0][0x198], RZ ;  /* 0x0000660012127a10 */ /* 0x000fe40007ffe0ff */
[----:B------:R-:W-:Y:S02]  /*2afe0*/  IADD3 R19, R28, 0x4f, RZ ;  /* 0x0000004f1c137810 */ /* 0x000fe40007ffe0ff */
[----:B------:R-:W-:Y:S01]  /*2aff0*/  ISETP.LT.AND P1, PT, R11, c[0x0][0x178], !P1 ;  /* 0x00005e000b007a0c */ /* 0x000fe20004f21270 */
[----:B--2---:R-:W-:Y:S04]  /*2b000*/  @P2 STG.E.U16 [R4.64], R27 ;  /* 0x0000001b04002986 */ /* 0x004fe8000c101504 */
[----:B----4-:R0:W-:Y:S01]  /*2b010*/  @P0 STG.E.U16 [R6.64], R29 ;  /* 0x0000001d06000986 */ /* 0x0101e2000c101504 */
[----:B------:R-:W-:-:S03]  /*2b020*/  PRMT R21, R29, 0x7632, R21 ;  /* 0x000076321d157816 */ /* 0x000fc60000000015 */
[----:B0-----:R-:W2:Y:S01]  /*2b030*/  LDL.LU R29, [R1+0x190] ;  /* 0x00019000011d7983 */ /* 0x001ea20000300800 */
[----:B------:R-:W-:Y:S01]  /*2b040*/  ISETP.LT.AND P0, PT, R10, c[0x0][0x178], !P6 ;  /* 0x00005e000a007a0c */ /* 0x000fe20007701270 */
[C---:B------:R-:W-:Y:S01]  /*2b050*/  IMAD.WIDE R4, R18.reuse, 0x2, R16 ;  /* 0x0000000212047825 */ /* 0x040fe200078e0210 */
[----:B------:R-:W-:Y:S02]  /*2b060*/  ISETP.GE.AND P2, PT, R19, c[0x0][0x17c], PT ;  /* 0x00005f0013007a0c */ /* 0x000fe40003f46270 */
[----:B------:R-:W-:Y:S02]  /*2b070*/  PRMT R20, R27, 0x7632, R20 ;  /* 0x000076321b147816 */ /* 0x000fe40000000014 */
[C---:B------:R-:W-:Y:S01]  /*2b080*/  IADD3 R19, R18.reuse, c[0x0][0x198], RZ ;  /* 0x0000660012137a10 */ /* 0x040fe20007ffe0ff */
[----:B------:R-:W-:Y:S01]  /*2b090*/  IMAD.WIDE R6, R18, 0x2, R2 ;  /* 0x0000000212067825 */ /* 0x000fe200078e0202 */
[----:B------:R-:W4:Y:S01]  /*2b0a0*/  LDL.LU R27, [R1+0xc4] ;  /* 0x0000c400011b7983 */ /* 0x000f220000300800 */
[----:B------:R-:W-:-:S03]  /*2b0b0*/  IADD3 R18, R28, 0x50, RZ ;  /* 0x000000501c127810 */ /* 0x000fc60007ffe0ff */
[----:B------:R0:W-:Y:S01]  /*2b0c0*/  @P4 STG.E.U16 [R4.64], R20 ;  /* 0x0000001404004986 */ /* 0x0001e2000c101504 */
[----:B------:R-:W-:-:S03]  /*2b0d0*/  ISETP.GE.AND P4, PT, R18, c[0x0][0x17c], PT ;  /* 0x00005f0012007a0c */ /* 0x000fc60003f86270 */
[----:B------:R-:W-:Y:S01]  /*2b0e0*/  @P1 STG.E.U16 [R6.64], R21 ;  /* 0x0000001506001986 */ /* 0x000fe2000c101504 */
[C---:B------:R-:W-:Y:S01]  /*2b0f0*/  IADD3 R18, R19.reuse, c[0x0][0x198], RZ ;  /* 0x0000660013127a10 */ /* 0x040fe20007ffe0ff */
[----:B0-----:R-:W-:-:S05]  /*2b100*/  IMAD.WIDE R4, R19, 0x2, R16 ;  /* 0x0000000213047825 */ /* 0x001fca00078e0210 */
[----:B---3--:R0:W-:Y:S02]  /*2b110*/  @P0 STG.E.U16 [R4.64], R26 ;  /* 0x0000001a04000986 */ /* 0x0081e4000c101504 */
[----:B0-----:R-:W-:Y:S01]  /*2b120*/  IMAD.WIDE R4, R19, 0x2, R2 ;  /* 0x0000000213047825 */ /* 0x001fe200078e0202 */
[----:B------:R-:W-:Y:S02]  /*2b130*/  PRMT R19, R26, 0x7632, R19 ;  /* 0x000076321a137816 */ /* 0x000fe40000000013 */
[----:B------:R-:W3:Y:S01]  /*2b140*/  LDL.LU R26, [R1+0xb4] ;  /* 0x0000b400011a7983 */ /* 0x000ee20000300800 */
[----:B------:R-:W-:Y:S02]  /*2b150*/  ISETP.LT.AND P6, PT, R11, c[0x0][0x178], !P6 ;  /* 0x00005e000b007a0c */ /* 0x000fe400077c1270 */
[----:B------:R-:W-:Y:S02]  /*2b160*/  ISETP.LT.AND P1, PT, R10, c[0x0][0x178], !P5 ;  /* 0x00005e000a007a0c */ /* 0x000fe40006f21270 */
[----:B------:R-:W-:-:S02]  /*2b170*/  IADD3 R6, R28, 0x51, RZ ;  /* 0x000000511c067810 */ /* 0x000fc40007ffe0ff */
[----:B------:R-:W-:Y:S02]  /*2b180*/  ISETP.LT.AND P5, PT, R11, c[0x0][0x178], !P5 ;  /* 0x00005e000b007a0c */ /* 0x000fe40006fa1270 */
[----:B------:R-:W-:Y:S01]  /*2b190*/  ISETP.GE.AND P0, PT, R6, c[0x0][0x17c], PT ;  /* 0x00005f0006007a0c */ /* 0x000fe20003f06270 */
[----:B------:R-:W-:-:S04]  /*2b1a0*/  IMAD.WIDE R6, R18, 0x2, R16 ;  /* 0x0000000212067825 */ /* 0x000fc800078e0210 */
[----:B------:R0:W-:Y:S01]  /*2b1b0*/  @P6 STG.E.U16 [R4.64], R22 ;  /* 0x0000001604006986 */ /* 0x0001e2000c101504 */
[----:B------:R-:W-:Y:S02]  /*2b1c0*/  ISETP.LT.AND P6, PT, R10, c[0x0][0x178], !P3 ;  /* 0x00005e000a007a0c */ /* 0x000fe40005fc1270 */
[----:B------:R-:W-:Y:S02]  /*2b1d0*/  ISETP.LT.AND P3, PT, R11, c[0x0][0x178], !P3 ;  /* 0x00005e000b007a0c */ /* 0x000fe40005f61270 */
[----:B------:R-:W-:Y:S01]  /*2b1e0*/  IADD3 R20, R18, c[0x0][0x198], RZ ;  /* 0x0000660012147a10 */ /* 0x000fe20007ffe0ff */
[----:B------:R1:W-:Y:S01]  /*2b1f0*/  @P1 STG.E.U16 [R6.64], R19 ;  /* 0x0000001306001986 */ /* 0x0003e2000c101504 */
[----:B------:R-:W-:Y:S01]  /*2b200*/  PRMT R21, R22, 0x7632, R21 ;  /* 0x0000763216157816 */ /* 0x000fe20000000015 */
[----:B0-----:R-:W-:-:S04]  /*2b210*/  IMAD.WIDE R4, R18, 0x2, R2 ;  /* 0x0000000212047825 */ /* 0x001fc800078e0202 */
[C---:B-1----:R-:W-:Y:S01]  /*2b220*/  IMAD.WIDE R6, R20.reuse, 0x2, R16 ;  /* 0x0000000214067825 */ /* 0x042fe200078e0210 */
[----:B------:R-:W-:Y:S03]  /*2b230*/  @P5 STG.E.U16 [R4.64], R21 ;  /* 0x0000001504005986 */ /* 0x000fe6000c101504 */
[----:B------:R-:W-:Y:S01]  /*2b240*/  IMAD.WIDE R18, R20, 0x2, R2 ;  /* 0x0000000214127825 */ /* 0x000fe200078e0202 */
[----:B------:R0:W-:Y:S01]  /*2b250*/  @P6 STG.E.U16 [R6.64], R25 ;  /* 0x0000001906006986 */ /* 0x0001e2000c101504 */
[----:B------:R-:W-:-:S04]  /*2b260*/  IADD3 R22, R28, 0x52, RZ ;  /* 0x000000521c167810 */ /* 0x000fc80007ffe0ff */
[----:B------:R-:W-:Y:S02]  /*2b270*/  ISETP.GE.AND P1, PT, R22, c[0x0][0x17c], PT ;  /* 0x00005f0016007a0c */ /* 0x000fe40003f26270 */
[----:B------:R-:W-:Y:S02]  /*2b280*/  PRMT R22, R25, 0x7632, R22 ;  /* 0x0000763219167816 */ /* 0x000fe40000000016 */
[----:B0-----:R-:W-:Y:S02]  /*2b290*/  IADD3 R6, R20, c[0x0][0x198], RZ ;  /* 0x0000660014067a10 */ /* 0x001fe40007ffe0ff */
[----:B------:R-:W-:-:S03]  /*2b2a0*/  IADD3 R25, R28, 0x54, RZ ;  /* 0x000000541c197810 */ /* 0x000fc60007ffe0ff */
[----:B------:R-:W-:Y:S01]  /*2b2b0*/  IMAD.WIDE R4, R6, 0x2, R16 ;  /* 0x0000000206047825 */ /* 0x000fe200078e0210 */
[----:B------:R-:W-:Y:S02]  /*2b2c0*/  IADD3 R23, R28, 0x53, RZ ;  /* 0x000000531c177810 */ /* 0x000fe40007ffe0ff */
[----:B------:R-:W-:Y:S02]  /*2b2d0*/  ISETP.LT.AND P6, PT, R10, c[0x0][0x178], !P4 ;  /* 0x00005e000a007a0c */ /* 0x000fe400067c1270 */
[----:B------:R-:W-:Y:S02]  /*2b2e0*/  ISETP.LT.AND P4, PT, R11, c[0x0][0x178], !P4 ;  /* 0x00005e000b007a0c */ /* 0x000fe40006781270 */
[----:B------:R-:W-:Y:S02]  /*2b2f0*/  ISETP.GE.AND P5, PT, R23, c[0x0][0x17c], PT ;  /* 0x00005f0017007a0c */ /* 0x000fe40003fa6270 */
[C---:B------:R-:W-:Y:S01]  /*2b300*/  IADD3 R23, R6.reuse, c[0x0][0x198], RZ ;  /* 0x0000660006177a10 */ /* 0x040fe20007ffe0ff */
[----:B------:R-:W-:-:S04]  /*2b310*/  IMAD.WIDE R6, R6, 0x2, R2 ;  /* 0x0000000206067825 */ /* 0x000fc800078e0202 */
[----:B------:R-:W-:Y:S01]  /*2b320*/  IMAD.WIDE R20, R23, 0x2, R2 ;  /* 0x0000000217147825 */ /* 0x000fe200078e0202 */
[----:B--2---:R0:W-:Y:S01]  /*2b330*/  @P3 STG.E.U16 [R18.64], R29 ;  /* 0x0000001d12003986 */ /* 0x0041e2000c101504 */
[----:B------:R-:W-:Y:S02]  /*2b340*/  ISETP.LT.AND P3, PT, R10, c[0x0][0x178], !P2 ;  /* 0x00005e000a007a0c */ /* 0x000fe40005761270 */
[----:B------:R-:W-:Y:S02]  /*2b350*/  PRMT R24, R29, 0x7632, R24 ;  /* 0x000076321d187816 */ /* 0x000fe40000000018 */
[----:B------:R-:W-:Y:S01]  /*2b360*/  ISETP.LT.AND P2, PT, R11, c[0x0][0x178], !P2 ;  /* 0x00005e000b007a0c */ /* 0x000fe20005741270 */
[----:B0-----:R-:W2:Y:S08]  /*2b370*/  LDL.LU R29, [R1+0x94] ;  /* 0x00009400011d7983 */ /* 0x001eb00000300800 */
[----:B------:R-:W-:Y:S01]  /*2b380*/  @P3 STG.E.U16 [R4.64], R22 ;  /* 0x0000001604003986 */ /* 0x000fe2000c101504 */
[----:B------:R-:W-:-:S03]  /*2b390*/  ISETP.GE.AND P3, PT, R25, c[0x0][0x17c], PT ;  /* 0x00005f0019007a0c */ /* 0x000fc60003f66270 */
[----:B------:R-:W2:Y:S01]  /*2b3a0*/  LDL.LU R25, [R1+0xf4] ;  /* 0x0000f40001197983 */ /* 0x000ea20000300800 */
[----:B------:R-:W-:-:S03]  /*2b3b0*/  IMAD.WIDE R18, R23, 0x2, R16 ;  /* 0x0000000217127825 */ /* 0x000fc600078e0210 */
[----:B------:R-:W-:Y:S04]  /*2b3c0*/  @P2 STG.E.U16 [R6.64], R24 ;  /* 0x0000001806002986 */ /* 0x000fe8000c101504 */
[----:B----4-:R-:W-:Y:S04]  /*2b3d0*/  @P6 STG.E.U16 [R18.64], R27 ;  /* 0x0000001b12006986 */ /* 0x010fe8000c101504 */
[----:B---3--:R0:W-:Y:S02]  /*2b3e0*/  @P4 STG.E.U16 [R20.64], R26 ;  /* 0x0000001a14004986 */ /* 0x0081e4000c101504 */
[----:B0-----:R-:W-:-:S02]  /*2b3f0*/  PRMT R21, R27, 0x7632, R21 ;  /* 0x000076321b157816 */ /* 0x001fc40000000015 */
[----:B------:R-:W-:Y:S01]  /*2b400*/  PRMT R20, R26, 0x7632, R20 ;  /* 0x000076321a147816 */ /* 0x000fe20000000014 */
[----:B------:R-:W3:Y:S04]  /*2b410*/  LDL.LU R27, [R1+0x104] ;  /* 0x00010400011b7983 */ /* 0x000ee80000300800 */
[----:B------:R-:W4:Y:S01]  /*2b420*/  LDL.LU R26, [R1+0xe4] ;  /* 0x0000e400011a7983 */ /* 0x000f220000300800 */
[----:B------:R-:W-:Y:S02]  /*2b430*/  ISETP.LT.AND P6, PT, R10, c[0x0][0x178], !P0 ;  /* 0x00005e000a007a0c */ /* 0x000fe400047c1270 */
[----:B------:R-:W-:Y:S02]  /*2b440*/  IADD3 R6, R23, c[0x0][0x198], RZ ;  /* 0x0000660017067a10 */ /* 0x000fe40007ffe0ff */
[----:B------:R-:W-:-:S02]  /*2b450*/  ISETP.LT.AND P0, PT, R11, c[0x0][0x178], !P0 ;  /* 0x00005e000b007a0c */ /* 0x000fc40004701270 */
[----:B------:R-:W-:Y:S02]  /*2b460*/  ISETP.LT.AND P4, PT, R10, c[0x0][0x178], !P1 ;  /* 0x00005e000a007a0c */ /* 0x000fe40004f81270 */
[----:B------:R-:W-:Y:S01]  /*2b470*/  ISETP.LT.AND P1, PT, R11, c[0x0][0x178], !P1 ;  /* 0x00005e000b007a0c */ /* 0x000fe20004f21270 */
[----:B------:R-:W-:Y:S01]  /*2b480*/  IMAD.WIDE R4, R6, 0x2, R16 ;  /* 0x0000000206047825 */ /* 0x000fe200078e0210 */
[----:B------:R-:W-:Y:S02]  /*2b490*/  IADD3 R18, R28, 0x55, RZ ;  /* 0x000000551c127810 */ /* 0x000fe40007ffe0ff */
[C---:B------:R-:W-:Y:S01]  /*2b4a0*/  IADD3 R23, R6.reuse, c[0x0][0x198], RZ ;  /* 0x0000660006177a10 */ /* 0x040fe20007ffe0ff */
[----:B------:R-:W-:Y:S01]  /*2b4b0*/  IMAD.WIDE R6, R6, 0x2, R2 ;  /* 0x0000000206067825 */ /* 0x000fe200078e0202 */
[----:B------:R-:W-:Y:S01]  /*2b4c0*/  ISETP.GE.AND P2, PT, R18, c[0x0][0x17c], PT ;  /* 0x00005f0012007a0c */ /* 0x000fe20003f46270 */
[----:B------:R0:W-:Y:S02]  /*2b4d0*/  @P6 STG.E.U16 [R4.64], R21 ;  /* 0x0000001504006986 */ /* 0x0001e4000c101504 */
[----:B------:R-:W-:-:S02]  /*2b4e0*/  IMAD.WIDE R18, R23, 0x2, R16 ;  /* 0x0000000217127825 */ /* 0x000fc400078e0210 */
[----:B------:R1:W-:Y:S01]  /*2b4f0*/  @P0 STG.E.U16 [R6.64], R20 ;  /* 0x0000001406000986 */ /* 0x0003e2000c101504 */
[----:B------:R-:W-:Y:S01]  /*2b500*/  ISETP.LT.AND P0, PT, R10, c[0x0][0x178], !P5 ;  /* 0x00005e000a007a0c */ /* 0x000fe20006f01270 */
[----:B0-----:R-:W-:Y:S01]  /*2b510*/  IMAD.WIDE R4, R23, 0x2, R2 ;  /* 0x0000000217047825 */ /* 0x001fe200078e0202 */
[C---:B------:R-:W-:Y:S02]  /*2b520*/  IADD3 R22, R28.reuse, 0x56, RZ ;  /* 0x000000561c167810 */ /* 0x040fe40007ffe0ff */
[----:B------:R-:W-:Y:S02]  /*2b530*/  ISETP.LT.AND P5, PT, R11, c[0x0][0x178], !P5 ;  /* 0x00005e000b007a0c */ /* 0x000fe40006fa1270 */
[----:B-1----:R-:W-:Y:S02]  /*2b540*/  IADD3 R6, R28, 0x57, RZ ;  /* 0x000000571c067810 */ /* 0x002fe40007ffe0ff */
[----:B------:R-:W-:Y:S02]  /*2b550*/  ISETP.GE.AND P6, PT, R22, c[0x0][0x17c], PT ;  /* 0x00005f0016007a0c */ /* 0x000fe40003fc6270 */
[----:B------:R-:W-:-:S02]  /*2b560*/  IADD3 R21, R28, 0x58, RZ ;  /* 0x000000581c157810 */ /* 0x000fc40007ffe0ff */
[----:B--2---:R-:W-:Y:S01]  /*2b570*/  PRMT R20, R29, 0x7632, R20 ;  /* 0x000076321d147816 */ /* 0x004fe20000000014 */
[----:B------:R0:W-:Y:S04]  /*2b580*/  @P4 STG.E.U16 [R18.64], R25 ;  /* 0x0000001912004986 */ /* 0x0001e8000c101504 */
[----:B------:R1:W-:Y:S01]  /*2b590*/  @P1 STG.E.U16 [R4.64], R29 ;  /* 0x0000001d04001986 */ /* 0x0003e2000c101504 */
[----:B------:R-:W-:Y:S02]  /*2b5a0*/  ISETP.GE.AND P4, PT, R6, c[0x0][0x17c], PT ;  /* 0x00005f0006007a0c */ /* 0x000fe40003f86270 */
[----:B------:R-:W-:Y:S02]  /*2b5b0*/  ISETP.LT.AND P1, PT, R10, c[0x0][0x178], !P3 ;  /* 0x00005e000a007a0c */ /* 0x000fe40005f21270 */
[----:B0-----:R-:W-:Y:S01]  /*2b5c0*/  IADD3 R18, R23, c[0x0][0x198], RZ ;  /* 0x0000660017127a10 */ /* 0x001fe20007ffe0ff */
[----:B-1----:R-:W2:Y:S01]  /*2b5d0*/  LDL.LU R29, [R1+0x1a4] ;  /* 0x0001a400011d7983 */ /* 0x002ea20000300800 */
[----:B------:R-:W-:-:S03]  /*2b5e0*/  PRMT R19, R25, 0x7632, R19 ;  /* 0x0000763219137816 */ /* 0x000fc60000000013 */
[C---:B------:R-:W-:Y:S01]  /*2b5f0*/  IMAD.WIDE R6, R18.reuse, 0x2, R16 ;  /* 0x0000000212067825 */ /* 0x040fe200078e0210 */
[----:B------:R-:W-:Y:S01]  /*2b600*/  ISETP.LT.AND P3, PT, R11, c[0x0][0x178], !P3 ;  /* 0x00005e000b007a0c */ /* 0x000fe20005f61270 */
[----:B------:R-:W2:Y:S02]  /*2b610*/  LDL.LU R22, [R1+0xd4] ;  /* 0x0000d40001167983 */ /* 0x000ea40000300800 */
[C---:B------:R-:W-:Y:S01]  /*2b620*/  IMAD.WIDE R4, R18.reuse, 0x2, R2 ;  /* 0x0000000212047825 */ /* 0x040fe200078e0202 */
[----:B------:R-:W-:Y:S01]  /*2b630*/  IADD3 R18, R18, c[0x0][0x198], RZ ;  /* 0x0000660012127a10 */ /* 0x000fe20007ffe0ff */
[----:B------:R0:W-:Y:S04]  /*2b640*/  @P0 STG.E.U16 [R6.64], R19 ;  /* 0x0000001306000986 */ /* 0x0001e8000c101504 */
[----:B------:R1:W-:Y:S01]  /*2b650*/  @P5 STG.E.U16 [R4.64], R20 ;  /* 0x0000001404005986 */ /* 0x0003e2000c101504 */
[----:B------:R-:W-:-:S03]  /*2b660*/  ISETP.GE.AND P0, PT, R21, c[0x0][0x17c], PT ;  /* 0x00005f0015007a0c */ /* 0x000fc60003f06270 */
[----:B------:R-:W2:Y:S01]  /*2b670*/  LDL.LU R25, [R1+0x1d4] ;  /* 0x0001d40001197983 */ /* 0x000ea20000300800 */
[----:B0-----:R-:W-:-:S04]  /*2b680*/  IMAD.WIDE R6, R18, 0x2, R2 ;  /* 0x0000000212067825 */ /* 0x001fc800078e0202 */
[----:B-1----:R-:W-:-:S05]  /*2b690*/  IMAD.WIDE R4, R18, 0x2, R16 ;  /* 0x0000000212047825 */ /* 0x002fca00078e0210 */
[----:B---3--:R-:W-:Y:S04]  /*2b6a0*/  @P1 STG.E.U16 [R4.64], R27 ;  /* 0x0000001b04001986 */ /* 0x008fe8000c101504 */
[----:B----4-:R0:W-:Y:S01]  /*2b6b0*/  @P3 STG.E.U16 [R6.64], R26 ;  /* 0x0000001a06003986 */ /* 0x0101e2000c101504 */
[----:B------:R-:W-:-:S03]  /*2b6c0*/  PRMT R21, R26, 0x7632, R21 ;  /* 0x000076321a157816 */ /* 0x000fc60000000015 */
[----:B0-----:R-:W3:Y:S01]  /*2b6d0*/  LDL.LU R26, [R1+0x134] ;  /* 0x00013400011a7983 */ /* 0x001ee20000300800 */
[----:B------:R-:W-:Y:S02]  /*2b6e0*/  ISETP.LT.AND P5, PT, R10, c[0x0][0x178], !P2 ;  /* 0x00005e000a007a0c */ /* 0x000fe400057a1270 */
[----:B------:R-:W-:Y:S02]  /*2b6f0*/  IADD3 R18, R18, c[0x0][0x198], RZ ;  /* 0x0000660012127a10 */ /* 0x000fe40007ffe0ff */
[----:B------:R-:W-:Y:S02]  /*2b700*/  IADD3 R19, R28, 0x59, RZ ;  /* 0x000000591c137810 */ /* 0x000fe40007ffe0ff */
[----:B------:R-:W-:Y:S02]  /*2b710*/  ISETP.LT.AND P2, PT, R11, c[0x0][0x178], !P2 ;  /* 0x00005e000b007a0c */ /* 0x000fe40005741270 */
[----:B------:R-:W-:Y:S01]  /*2b720*/  ISETP.LT.AND P3, PT, R10, c[0x0][0x178], !P6 ;  /* 0x00005e000a007a0c */ /* 0x000fe20007761270 */
[----:B------:R-:W-:Y:S01]  /*2b730*/  IMAD.WIDE R4, R18, 0x2, R16 ;  /* 0x0000000212047825 */ /* 0x000fe200078e0210 */
[----:B------:R-:W-:-:S02]  /*2b740*/  ISETP.GE.AND P1, PT, R19, c[0x0][0x17c], PT ;  /* 0x00005f0013007a0c */ /* 0x000fc40003f26270 */
[----:B------:R-:W-:Y:S02]  /*2b750*/  PRMT R20, R27, 0x7632, R20 ;  /* 0x000076321b147816 */ /* 0x000fe40000000014 */
[C---:B------:R-:W-:Y:S01]  /*2b760*/  IADD3 R19, R18.reuse, c[0x0][0x198], RZ ;  /* 0x0000660012137a10 */ /* 0x040fe20007ffe0ff */
[----:B------:R-:W-:Y:S01]  /*2b770*/  IMAD.WIDE R6, R18, 0x2, R2 ;  /* 0x0000000212067825 */ /* 0x000fe200078e0202 */
[----:B------:R-:W-:Y:S01]  /*2b780*/  ISETP.LT.AND P6, PT, R11, c[0x0][0x178], !P6 ;  /* 0x00005e000b007a0c */ /* 0x000fe200077c1270 */
[----:B------:R0:W-:Y:S01]  /*2b790*/  @P5 STG.E.U16 [R4.64], R20 ;  /* 0x0000001404005986 */ /* 0x0001e2000c101504 */
[----:B------:R-:W-:-:S03]  /*2b7a0*/  IADD3 R18, R28, 0x5a, RZ ;  /* 0x0000005a1c127810 */ /* 0x000fc60007ffe0ff */
[----:B------:R1:W-:Y:S01]  /*2b7b0*/  @P2 STG.E.U16 [R6.64], R21 ;  /* 0x0000001506002986 */ /* 0x0003e2000c101504 */
[----:B------:R-:W-:-:S03]  /*2b7c0*/  ISETP.GE.AND P5, PT, R18, c[0x0][0x17c], PT ;  /* 0x00005f0012007a0c */ /* 0x000fc60003fa6270 */
[----:B------:R-:W4:Y:S01]  /*2b7d0*/  LDL.LU R27, [R1+0x1f4] ;  /* 0x0001f400011b7983 */ /* 0x000f220000300800 */
[C-C-:B0-----:R-:W-:Y:S01]  /*2b7e0*/  IMAD.WIDE R4, R19.reuse, 0x2, R16.reuse ;  /* 0x0000000213047825 */ /* 0x141fe200078e0210 */
[----:B------:R-:W-:Y:S02]  /*2b7f0*/  IADD3 R18, R19, c[0x0][0x198], RZ ;  /* 0x0000660013127a10 */ /* 0x000fe40007ffe0ff */
[----:B------:R-:W-:Y:S02]  /*2b800*/  ISETP.LT.AND P2, PT, R10, c[0x0][0x178], !P4 ;  /* 0x00005e000a007a0c */ /* 0x000fe40006741270 */
[----:B-1----:R-:W-:Y:S02]  /*2b810*/  IADD3 R6, R28, 0x5b, RZ ;  /* 0x0000005b1c067810 */ /* 0x002fe40007ffe0ff */
[----:B------:R-:W-:Y:S02]  /*2b820*/  ISETP.LT.AND P4, PT, R11, c[0x0][0x178], !P4 ;  /* 0x00005e000b007a0c */ /* 0x000fe40006781270 */
[----:B------:R-:W-:Y:S01]  /*2b830*/  IADD3 R20, R18, c[0x0][0x198], RZ ;  /* 0x0000660012147a10 */ /* 0x000fe20007ffe0ff */
        /* <DEDUP_REMOVED lines=15> */
[----:B------:R0:W-:Y:S01]  /*2b930*/  @P6 STG.E.U16 [R6.64], R25 ;  /* 0x0000001906006986 */ /* 0x0001e2000c101504 */
[----:B------:R-:W-:-:S03]  /*2b940*/  IADD3 R22, R28, 0x5c, RZ ;  /* 0x0000005c1c167810 */ /* 0x000fc60007ffe0ff */
[----:B---3--:R1:W-:Y:S01]  /*2b950*/  @P0 STG.E.U16 [R18.64], R26 ;  /* 0x0000001a12000986 */ /* 0x0083e2000c101504 */
[----:B------:R-:W-:Y:S02]  /*2b960*/  ISETP.LT.AND P0, PT, R10, c[0x0][0x178], !P1 ;  /* 0x00005e000a007a0c */ /* 0x000fe40004f01270 */
[----:B0-----:R-:W-:Y:S02]  /*2b970*/  IADD3 R6, R20, c[0x0][0x198], RZ ;  /* 0x0000660014067a10 */ /* 0x001fe40007ffe0ff */
[----:B------:R-:W-:Y:S02]  /*2b980*/  ISETP.GE.AND P2, PT, R22, c[0x0][0x17c], PT ;  /* 0x00005f0016007a0c */ /* 0x000fe40003f46270 */
[----:B------:R-:W-:Y:S01]  /*2b990*/  PRMT R22, R25, 0x7632, R22 ;  /* 0x0000763219167816 */ /* 0x000fe20000000016 */
[----:B------:R-:W-:Y:S01]  /*2b9a0*/  IMAD.WIDE R4, R6, 0x2, R16 ;  /* 0x0000000206047825 */ /* 0x000fe200078e0210 */
[----:B------:R-:W-:Y:S02]  /*2b9b0*/  IADD3 R25, R28, 0x5e, RZ ;  /* 0x0000005e1c197810 */ /* 0x000fe40007ffe0ff */
[----:B------:R-:W-:-:S02]  /*2b9c0*/  PRMT R24, R26, 0x7632, R24 ;  /* 0x000076321a187816 */ /* 0x000fc40000000018 */
[----:B-1----:R-:W3:Y:S04]  /*2b9d0*/  LDL.LU R26, [R1+0x1b4] ;  /* 0x0001b400011a7983 */ /* 0x002ee80000300800 */
[----:B------:R-:W-:Y:S01]  /*2b9e0*/  @P0 STG.E.U16 [R4.64], R22 ;  /* 0x0000001604000986 */ /* 0x000fe2000c101504 */
[----:B------:R-:W-:-:S03]  /*2b9f0*/  ISETP.GE.AND P0, PT, R25, c[0x0][0x17c], PT ;  /* 0x00005f0019007a0c */ /* 0x000fc60003f06270 */
[----:B------:R-:W3:Y:S01]  /*2ba00*/  LDL.LU R25, [R1+0x204] ;  /* 0x0002040001197983 */ /* 0x000ee20000300800 */
[----:B------:R-:W-:Y:S02]  /*2ba10*/  IADD3 R23, R28, 0x5d, RZ ;  /* 0x0000005d1c177810 */ /* 0x000fe40007ffe0ff */
[C---:B------:R-:W-:Y:S02]  /*2ba20*/  ISETP.LT.AND P1, PT, R11.reuse, c[0x0][0x178], !P1 ;  /* 0x00005e000b007a0c */ /* 0x040fe40004f21270 */
[----:B------:R-:W-:Y:S02]  /*2ba30*/  ISETP.LT.AND P6, PT, R10, c[0x0][0x178], !P5 ;  /* 0x00005e000a007a0c */ /* 0x000fe40006fc1270 */
[----:B------:R-:W-:Y:S02]  /*2ba40*/  ISETP.LT.AND P5, PT, R11, c[0x0][0x178], !P5 ;  /* 0x00005e000b007a0c */ /* 0x000fe40006fa1270 */
        /* <DEDUP_REMOVED lines=24> */
[----:B------:R-:W-:Y:S01]  /*2bbd0*/  @P3 STG.E.U16 [R6.64], R21 ;  /* 0x0000001506003986 */ /* 0x000fe2000c101504 */
        /* <DEDUP_REMOVED lines=86> */
[----:B------:R0:W-:Y:S01]  /*2c140*/  @P3 STG.E.U16 [R4.64], R23 ;  /* 0x0000001704003986 */ /* 0x0001e2000c101504 */
[----:B------:R-:W-:-:S03]  /*2c150*/  ISETP.GE.AND P3, PT, R25, c[0x0][0x17c], PT ;  /* 0x00005f0019007a0c */ /* 0x000fc60003f66270 */
[----:B------:R-:W2:Y:S01]  /*2c160*/  LDL.LU R25, [R1+0x1a8] ;  /* 0x0001a80001197983 */ /* 0x000ea20000300800 */
[----:B------:R-:W-:-:S03]  /*2c170*/  IMAD.WIDE R18, R22, 0x2, R16 ;  /* 0x0000000216127825 */ /* 0x000fc600078e0210 */
[----:B------:R-:W-:Y:S04]  /*2c180*/  @P2 STG.E.U16 [R6.64], R24 ;  /* 0x0000001806002986 */ /* 0x000fe8000c101504 */
[----:B----4-:R-:W-:Y:S04]  /*2c190*/  @P6 STG.E.U16 [R18.64], R27 ;  /* 0x0000001b12006986 */ /* 0x010fe8000c101504 */
[----:B---3--:R1:W-:Y:S01]  /*2c1a0*/  @P4 STG.E.U16 [R20.64], R26 ;  /* 0x0000001a14004986 */ /* 0x0083e2000c101504 */
[----:B0-----:R-:W-:Y:S02]  /*2c1b0*/  PRMT R23, R26, 0x7632, R23 ;  /* 0x000076321a177816 */ /* 0x001fe40000000017 */
[----:B-1----:R-:W-:-:S02]  /*2c1c0*/  PRMT R21, R27, 0x7632, R21 ;  /* 0x000076321b157816 */ /* 0x002fc40000000015 */
[----:B------:R-:W3:Y:S04]  /*2c1d0*/  LDL.LU R27, [R1+0x1d8] ;  /* 0x0001d800011b7983 */ /* 0x000ee80000300800 */
[----:B------:R-:W4:Y:S01]  /*2c1e0*/  LDL.LU R26, [R1+0x138] ;  /* 0x00013800011a7983 */ /* 0x000f220000300800 */
[----:B------:R-:W-:Y:S02]  /*2c1f0*/  ISETP.LT.AND P6, PT, R10, c[0x0][0x178], !P0 ;  /* 0x00005e000a007a0c */ /* 0x000fe400047c1270 */
[----:B------:R-:W-:Y:S02]  /*2c200*/  ISETP.LT.AND P0, PT, R11, c[0x0][0x178], !P0 ;  /* 0x00005e000b007a0c */ /* 0x000fe40004701270 */
[----:B------:R-:W-:Y:S02]  /*2c210*/  IADD3 R6, R22, c[0x0][0x198], RZ ;  /* 0x0000660016067a10 */ /* 0x000fe40007ffe0ff */
[----:B------:R-:W-:-:S02]  /*2c220*/  ISETP.LT.AND P2, PT, R10, c[0x0][0x178], !P1 ;  /* 0x00005e000a007a0c */ /* 0x000fc40004f41270 */
[C---:B------:R-:W-:Y:S01]  /*2c230*/  ISETP.LT.AND P1, PT, R11.reuse, c[0x0][0x178], !P1 ;  /* 0x00005e000b007a0c */ /* 0x040fe20004f21270 */
[----:B------:R-:W-:Y:S01]  /*2c240*/  IMAD.WIDE R4, R6, 0x2, R16 ;  /* 0x0000000206047825 */ /* 0x000fe200078e0210 */
[----:B------:R-:W-:Y:S02]  /*2c250*/  IADD3 R18, R28, 0x69, RZ ;  /* 0x000000691c127810 */ /* 0x000fe40007ffe0ff */
[C---:B------:R-:W-:Y:S01]  /*2c260*/  IADD3 R20, R6.reuse, c[0x0][0x198], RZ ;  /* 0x0000660006147a10 */ /* 0x040fe20007ffe0ff */
[----:B------:R-:W-:Y:S01]  /*2c270*/  IMAD.WIDE R6, R6, 0x2, R2 ;  /* 0x0000000206067825 */ /* 0x000fe200078e0202 */
[----:B------:R-:W-:Y:S01]  /*2c280*/  ISETP.GE.AND P4, PT, R18, c[0x0][0x17c], PT ;  /* 0x00005f0012007a0c */ /* 0x000fe20003f86270 */
[----:B------:R0:W-:Y:S02]  /*2c290*/  @P6 STG.E.U16 [R4.64], R21 ;  /* 0x0000001504006986 */ /* 0x0001e4000c101504 */
[----:B------:R-:W-:Y:S02]  /*2c2a0*/  IMAD.WIDE R18, R20, 0x2, R16 ;  /* 0x0000000214127825 */ /* 0x000fe400078e0210 */
[----:B------:R1:W-:Y:S01]  /*2c2b0*/  @P0 STG.E.U16 [R6.64], R23 ;  /* 0x0000001706000986 */ /* 0x0003e2000c101504 */
[----:B------:R-:W-:Y:S01]  /*2c2c0*/  ISETP.LT.AND P0, PT, R10, c[0x0][0x178], !P5 ;  /* 0x00005e000a007a0c */ /* 0x000fe20006f01270 */
[----:B0-----:R-:W-:Y:S01]  /*2c2d0*/  IMAD.WIDE R4, R20, 0x2, R2 ;  /* 0x0000000214047825 */ /* 0x001fe200078e0202 */
[----:B------:R-:W-:-:S02]  /*2c2e0*/  ISETP.LT.AND P5, PT, R11, c[0x0][0x178], !P5 ;  /* 0x00005e000b007a0c */ /* 0x000fc40006fa1270 */
[C---:B-1----:R-:W-:Y:S02]  /*2c2f0*/  IADD3 R6, R28.reuse, 0x6b, RZ ;  /* 0x0000006b1c067810 */ /* 0x042fe40007ffe0ff */
[----:B------:R-:W-:Y:S01]  /*2c300*/  IADD3 R21, R28, 0x6c, RZ ;  /* 0x0000006c1c157810 */ /* 0x000fe20007ffe0ff */
[----:B--2---:R0:W-:Y:S04]  /*2c310*/  @P2 STG.E.U16 [R18.64], R25 ;  /* 0x0000001912002986 */ /* 0x0041e8000c101504 */
[----:B------:R1:W-:Y:S01]  /*2c320*/  @P1 STG.E.U16 [R4.64], R29 ;  /* 0x0000001d04001986 */ /* 0x0003e2000c101504 */
[----:B0-----:R-:W-:Y:S02]  /*2c330*/  IADD3 R18, R20, c[0x0][0x198], RZ ;  /* 0x0000660014127a10 */ /* 0x001fe40007ffe0ff */
[----:B------:R-:W-:-:S02]  /*2c340*/  PRMT R20, R29, 0x7632, R20 ;  /* 0x000076321d147816 */ /* 0x000fc40000000014 */
[----:B-1----:R-:W2:Y:S01]  /*2c350*/  LDL.LU R29, [R1+0x1f8] ;  /* 0x0001f800011d7983 */ /* 0x002ea20000300800 */
[----:B------:R-:W-:Y:S02]  /*2c360*/  PRMT R19, R25, 0x7632, R19 ;  /* 0x0000763219137816 */ /* 0x000fe40000000013 */
[----:B------:R-:W-:Y:S01]  /*2c370*/  ISETP.LT.AND P1, PT, R10, c[0x0][0x178], !P3 ;  /* 0x00005e000a007a0c */ /* 0x000fe20005f21270 */
[----:B------:R-:W2:Y:S01]  /*2c380*/  LDL.LU R25, [R1+0x118] ;  /* 0x0001180001197983 */ /* 0x000ea20000300800 */
[----:B------:R-:W-:Y:S01]  /*2c390*/  ISETP.GE.AND P2, PT, R6, c[0x0][0x17c], PT ;  /* 0x00005f0006007a0c */ /* 0x000fe20003f46270 */
[----:B------:R-:W-:Y:S01]  /*2c3a0*/  IMAD.WIDE R4, R18, 0x2, R16 ;  /* 0x0000000212047825 */ /* 0x000fe200078e0210 */
[----:B------:R-:W-:-:S03]  /*2c3b0*/  ISETP.LT.AND P3, PT, R11, c[0x0][0x178], !P3 ;  /* 0x00005e000b007a0c */ /* 0x000fc60005f61270 */
[C---:B------:R-:W-:Y:S01]  /*2c3c0*/  IMAD.WIDE R6, R18.reuse, 0x2, R2 ;  /* 0x0000000212067825 */ /* 0x040fe200078e0202 */
[----:B------:R-:W-:Y:S01]  /*2c3d0*/  IADD3 R18, R18, c[0x0][0x198], RZ ;  /* 0x0000660012127a10 */ /* 0x000fe20007ffe0ff */
[----:B------:R0:W-:Y:S04]  /*2c3e0*/  @P0 STG.E.U16 [R4.64], R19 ;  /* 0x0000001304000986 */ /* 0x0001e8000c101504 */
[----:B------:R1:W-:Y:S01]  /*2c3f0*/  @P5 STG.E.U16 [R6.64], R20 ;  /* 0x0000001406005986 */ /* 0x0003e2000c101504 */
[----:B------:R-:W-:Y:S01]  /*2c400*/  ISETP.GE.AND P0, PT, R21, c[0x0][0x17c], PT ;  /* 0x00005f0015007a0c */ /* 0x000fe20003f06270 */
[----:B0-----:R-:W-:-:S04]  /*2c410*/  IMAD.WIDE R4, R18, 0x2, R16 ;  /* 0x0000000212047825 */ /* 0x001fc800078e0210 */
[----:B-1----:R-:W-:Y:S01]  /*2c420*/  IMAD.WIDE R6, R18, 0x2, R2 ;  /* 0x0000000212067825 */ /* 0x002fe200078e0202 */
[----:B---3--:R0:W-:Y:S01]  /*2c430*/  @P1 STG.E.U16 [R4.64], R27 ;  /* 0x0000001b04001986 */ /* 0x0081e2000c101504 */
[----:B------:R-:W-:-:S03]  /*2c440*/  PRMT R20, R27, 0x7632, R20 ;  /* 0x000076321b147816 */ /* 0x000fc60000000014 */
[----:B----4-:R1:W-:Y:S01]  /*2c450*/  @P3 STG.E.U16 [R6.64], R26 ;  /* 0x0000001a06003986 */ /* 0x0103e2000c101504 */
[----:B------:R-:W-:-:S03]  /*2c460*/  PRMT R21, R26, 0x7632, R21 ;  /* 0x000076321a157816 */ /* 0x000fc60000000015 */
[----:B0-----:R-:W3:Y:S04]  /*2c470*/  LDL.LU R27, [R1+0x208] ;  /* 0x00020800011b7983 */ /* 0x001ee80000300800 */
[----:B-1----:R-:W4:Y:S01]  /*2c480*/  LDL.LU R26, [R1+0x1b8] ;  /* 0x0001b800011a7983 */ /* 0x002f220000300800 */
[----:B------:R-:W-:Y:S02]  /*2c490*/  IADD3 R22, R28, 0x6a, RZ ;  /* 0x0000006a1c167810 */ /* 0x000fe40007ffe0ff */
[----:B------:R-:W-:Y:S02]  /*2c4a0*/  ISETP.LT.AND P5, PT, R10, c[0x0][0x178], !P4 ;  /* 0x00005e000a007a0c */ /* 0x000fe400067a1270 */
[----:B------:R-:W-:Y:S02]  /*2c4b0*/  ISETP.GE.AND P6, PT, R22, c[0x0][0x17c], PT ;  /* 0x00005f0016007a0c */ /* 0x000fe40003fc6270 */
[----:B------:R-:W-:-:S02]  /*2c4c0*/  IADD3 R18, R18, c[0x0][0x198], RZ ;  /* 0x0000660012127a10 */ /* 0x000fc40007ffe0ff */
[----:B------:R-:W-:Y:S02]  /*2c4d0*/  IADD3 R19, R28, 0x6d, RZ ;  /* 0x0000006d1c137810 */ /* 0x000fe40007ffe0ff */
[----:B------:R-:W-:Y:S02]  /*2c4e0*/  ISETP.LT.AND P4, PT, R11, c[0x0][0x178], !P4 ;  /* 0x00005e000b007a0c */ /* 0x000fe40006781270 */
[----:B------:R-:W-:Y:S01]  /*2c4f0*/  ISETP.LT.AND P3, PT, R10, c[0x0][0x178], !P6 ;  /* 0x00005e000a007a0c */ /* 0x000fe20007761270 */
[C---:B------:R-:W-:Y:S01]  /*2c500*/  IMAD.WIDE R4, R18.reuse, 0x2, R16 ;  /* 0x0000000212047825 */ /* 0x040fe200078e0210 */
[----:B------:R-:W-:Y:S02]  /*2c510*/  ISETP.GE.AND P1, PT, R19, c[0x0][0x17c], PT ;  /* 0x00005f0013007a0c */ /* 0x000fe40003f26270 */
[C---:B------:R-:W-:Y:S01]  /*2c520*/  IADD3 R19, R18.reuse, c[0x0][0x198], RZ ;  /* 0x0000660012137a10 */ /* 0x040fe20007ffe0ff */
[----:B------:R-:W-:Y:S01]  /*2c530*/  IMAD.WIDE R6, R18, 0x2, R2 ;  /* 0x0000000212067825 */ /* 0x000fe200078e0202 */
[----:B------:R-:W-:Y:S01]  /*2c540*/  ISETP.LT.AND P6, PT, R11, c[0x0][0x178], !P6 ;  /* 0x00005e000b007a0c */ /* 0x000fe200077c1270 */
[----:B------:R0:W-:Y:S01]  /*2c550*/  @P5 STG.E.U16 [R4.64], R20 ;  /* 0x0000001404005986 */ /* 0x0001e2000c101504 */
[----:B------:R-:W-:-:S03]  /*2c560*/  IADD3 R18, R28, 0x6e, RZ ;  /* 0x0000006e1c127810 */ /* 0x000fc60007ffe0ff */
[----:B------:R1:W-:Y:S01]  /*2c570*/  @P4 STG.E.U16 [R6.64], R21 ;  /* 0x0000001506004986 */ /* 0x0003e2000c101504 */
[----:B------:R-:W-:Y:S01]  /*2c580*/  ISETP.LT.AND P5, PT, R10, c[0x0][0x178], !P2 ;  /* 0x00005e000a007a0c */ /* 0x000fe200057a1270 */
[C-C-:B0-----:R-:W-:Y:S01]  /*2c590*/  IMAD.WIDE R4, R19.reuse, 0x2, R16.reuse ;  /* 0x0000000213047825 */ /* 0x141fe200078e0210 */
[----:B------:R-:W-:Y:S02]  /*2c5a0*/  ISETP.GE.AND P4, PT, R18, c[0x0][0x17c], PT ;  /* 0x00005f0012007a0c */ /* 0x000fe40003f86270 */
[----:B------:R-:W-:Y:S02]  /*2c5b0*/  IADD3 R18, R19, c[0x0][0x198], RZ ;  /* 0x0000660013127a10 */ /* 0x000fe40007ffe0ff */
        /* <DEDUP_REMOVED lines=8> */
[----:B------:R-:W-:Y:S01]  /*2c640*/  PRMT R22, R25, 0x7632, R22 ;  /* 0x0000763219167816 */ /* 0x000fe20000000016 */
[----:B------:R-:W2:Y:S04]  /*2c650*/  LDL.LU R29, [R1+0x198] ;  /* 0x00019800011d7983 */ /* 0x000ea80000300800 */
[----:B------:R0:W-:Y:S01]  /*2c660*/  @P6 STG.E.U16 [R4.64], R25 ;  /* 0x0000001904006986 */ /* 0x0001e2000c101504 */
[----:B------:R-:W-:Y:S02]  /*2c670*/  ISETP.LT.AND P6, PT, R10, c[0x0][0x178], !P0 ;  /* 0x00005e000a007a0c */ /* 0x000fe400047c1270 */
[----:B------:R-:W-:Y:S01]  /*2c680*/  ISETP.LT.AND P0, PT, R11, c[0x0][0x178], !P0 ;  /* 0x00005e000b007a0c */ /* 0x000fe20004701270 */
[----:B------:R1:W-:Y:S01]  /*2c690*/  @P5 STG.E.U16 [R6.64], R19 ;  /* 0x0000001306005986 */ /* 0x0003e2000c101504 */
[----:B0-----:R-:W-:-:S04]  /*2c6a0*/  IMAD.WIDE R4, R18, 0x2, R2 ;  /* 0x0000000212047825 */ /* 0x001fc800078e0202 */
[C---:B-1----:R-:W-:Y:S01]  /*2c6b0*/  IMAD.WIDE R6, R20.reuse, 0x2, R16 ;  /* 0x0000000214067825 */ /* 0x042fe200078e0210 */
[----:B------:R0:W-:Y:S03]  /*2c6c0*/  @P2 STG.E.U16 [R4.64], R22 ;  /* 0x0000001604002986 */ /* 0x0001e6000c101504 */
[----:B------:R-:W-:Y:S01]  /*2c6d0*/  IMAD.WIDE R18, R20, 0x2, R2 ;  /* 0x0000000214127825 */ /* 0x000fe200078e0202 */
[----:B---3--:R1:W-:Y:S04]  /*2c6e0*/  @P6 STG.E.U16 [R6.64], R27 ;  /* 0x0000001b06006986 */ /* 0x0083e8000c101504 */
[----:B----4-:R3:W-:Y:S01]  /*2c6f0*/  @P0 STG.E.U16 [R18.64], R26 ;  /* 0x0000001a12000986 */ /* 0x0107e2000c101504 */
[----:B------:R-:W-:-:S02]  /*2c700*/  ISETP.LT.AND P0, PT, R10, c[0x0][0x178], !P1 ;  /* 0x00005e000a007a0c */ /* 0x000fc40004f01270 */
[----:B0-----:R-:W-:Y:S02]  /*2c710*/  PRMT R22, R27, 0x7632, R22 ;  /* 0x000076321b167816 */ /* 0x001fe40000000016 */
[----:B-1----:R-:W-:Y:S01]  /*2c720*/  IADD3 R6, R20, c[0x0][0x198], RZ ;  /* 0x0000660014067a10 */ /* 0x002fe20007ffe0ff */
[----:B------:R-:W4:Y:S04]  /*2c730*/  LDL.LU R27, [R1+0xcc] ;  /* 0x0000cc00011b7983 */ /* 0x000f280000300800 */
[----:B------:R-:W-:Y:S01]  /*2c740*/  IMAD.WIDE R4, R6, 0x2, R16 ;  /* 0x0000000206047825 */ /* 0x000fe200078e0210 */
[----:B------:R-:W-:Y:S02]  /*2c750*/  PRMT R24, R26, 0x7632, R24 ;  /* 0x000076321a187816 */ /* 0x000fe40000000018 */
[----:B---3--:R-:W3:Y:S04]  /*2c760*/  LDL.LU R26, [R1+0xbc] ;  /* 0x0000bc00011a7983 */ /* 0x008ee80000300800 */
[----:B------:R0:W-:Y:S04]  /*2c770*/  @P0 STG.E.U16 [R4.64], R22 ;  /* 0x0000001604000986 */ /* 0x0001e8000c101504 */
[----:B0-----:R-:W2:Y:S01]  /*2c780*/  LDL.LU R5, [R1+0x218] ;  /* 0x0002180001057983 */ /* 0x001ea20000300800 */
[----:B------:R-:W-:-:S02]  /*2c790*/  IADD3 R23, R28, 0x71, RZ ;  /* 0x000000711c177810 */ /* 0x000fc40007ffe0ff */
[C---:B------:R-:W-:Y:S02]  /*2c7a0*/  ISETP.LT.AND P1, PT, R11.reuse, c[0x0][0x178], !P1 ;  /* 0x00005e000b007a0c */ /* 0x040fe40004f21270 */
[----:B------:R-:W-:Y:S02]  /*2c7b0*/  ISETP.LT.AND P6, PT, R10, c[0x0][0x178], !P4 ;  /* 0x00005e000a007a0c */ /* 0x000fe400067c1270 */
[----:B------:R-:W-:Y:S02]  /*2c7c0*/  ISETP.LT.AND P4, PT, R11, c[0x0][0x178], !P4 ;  /* 0x00005e000b007a0c */ /* 0x000fe40006781270 */
[----:B------:R-:W-:Y:S02]  /*2c7d0*/  ISETP.GE.AND P2, PT, R23, c[0x0][0x17c], PT ;  /* 0x00005f0017007a0c */ /* 0x000fe40003f46270 */
[----:B------:R-:W-:Y:S02]  /*2c7e0*/  IADD3 R23, R6, c[0x0][0x198], RZ ;  /* 0x0000660006177a10 */ /* 0x000fe40007ffe0ff */
[----:B------:R-:W-:Y:S01]  /*2c7f0*/  IADD3 R21, R28, 0x70, RZ ;  /* 0x000000701c157810 */ /* 0x000fe20007ffe0ff */
[----:B------:R-:W-:Y:S01]  /*2c800*/  IMAD.WIDE R6, R6, 0x2, R2 ;  /* 0x0000000206067825 */ /* 0x000fe200078e0202 */
[----:B------:R-:W-:-:S02]  /*2c810*/  IADD3 R25, R28, 0x72, RZ ;  /* 0x000000721c197810 */ /* 0x000fc40007ffe0ff */
[----:B------:R-:W-:Y:S01]  /*2c820*/  ISETP.GE.AND P5, PT, R21, c[0x0][0x17c], PT ;  /* 0x00005f0015007a0c */ /* 0x000fe20003fa6270 */
[C---:B------:R-:W-:Y:S01]  /*2c830*/  IMAD.WIDE R18, R23.reuse, 0x2, R16 ;  /* 0x0000000217127825 */ /* 0x040fe200078e0210 */
[----:B------:R0:W-:Y:S03]  /*2c840*/  @P1 STG.E.U16 [R6.64], R24 ;  /* 0x0000001806001986 */ /* 0x0001e6000c101504 */
[----:B------:R-:W-:Y:S01]  /*2c850*/  IMAD.WIDE R20, R23, 0x2, R2 ;  /* 0x0000000217147825 */ /* 0x000fe200078e0202 */
[----:B------:R-:W-:Y:S02]  /*2c860*/  ISETP.GE.AND P0, PT, R25, c[0x0][0x17c], PT ;  /* 0x00005f0019007a0c */ /* 0x000fe40003f06270 */
[----:B------:R-:W3:Y:S01]  /*2c870*/  LDL.LU R25, [R1+0xfc] ;  /* 0x0000fc0001197983 */ /* 0x000ee20000300800 */
[----:B0-----:R-:W-:-:S04]  /*2c880*/  IADD3 R6, R23, c[0x0][0x198], RZ ;  /* 0x0000660017067a10 */ /* 0x001fc80007ffe0ff */
[----:B------:R-:W-:Y:S01]  /*2c890*/  IADD3 R22, R6, c[0x0][0x198], RZ ;  /* 0x0000660006167a10 */ /* 0x000fe20007ffe0ff */
[----:B--2---:R-:W-:Y:S04]  /*2c8a0*/  @P6 STG.E.U16 [R18.64], R5 ;  /* 0x0000000512006986 */ /* 0x004fe8000c101504 */
[----:B------:R0:W-:Y:S02]  /*2c8b0*/  @P4 STG.E.U16 [R20.64], R29 ;  /* 0x0000001d14004986 */ /* 0x0001e4000c101504 */
[----:B0-----:R-:W-:Y:S02]  /*2c8c0*/  PRMT R21, R29, 0x7632, R21 ;  /* 0x000076321d157816 */ /* 0x001fe40000000015 */
[----:B------:R-:W2:Y:S01]  /*2c8d0*/  LDL.LU R29, [R1+0x9c] ;  /* 0x00009c00011d7983 */ /* 0x000ea20000300800 */
[----:B------:R-:W-:-:S02]  /*2c8e0*/  ISETP.LT.AND P4, PT, R10, c[0x0][0x178], !P3 ;  /* 0x00005e000a007a0c */ /* 0x000fc40005f81270 */
[C---:B------:R-:W-:Y:S02]  /*2c8f0*/  ISETP.LT.AND P3, PT, R11.reuse, c[0x0][0x178], !P3 ;  /* 0x00005e000b007a0c */ /* 0x040fe40005f61270 */
[----:B------:R-:W-:Y:S02]  /*2c900*/  ISETP.LT.AND P6, PT, R10, c[0x0][0x178], !P5 ;  /* 0x00005e000a007a0c */ /* 0x000fe40006fc1270 */
[----:B------:R-:W-:Y:S02]  /*2c910*/  ISETP.LT.AND P5, PT, R11, c[0x0][0x178], !P5 ;  /* 0x00005e000b007a0c */ /* 0x000fe40006fa1270 */
[----:B------:R-:W-:Y:S01]  /*2c920*/  PRMT R20, R5, 0x7632, R20 ;  /* 0x0000763205147816 */ /* 0x000fe20000000014 */
[----:B------:R-:W-:Y:S01]  /*2c930*/  IMAD.WIDE R4, R6, 0x2, R16 ;  /* 0x0000000206047825 */ /* 0x000fe200078e0210 */
[----:B------:R-:W-:-:S03]  /*2c940*/  IADD3 R18, R28, 0x73, RZ ;  /* 0x000000731c127810 */ /* 0x000fc60007ffe0ff */
[----:B------:R-:W-:Y:S01]  /*2c950*/  IMAD.WIDE R6, R6, 0x2, R2 ;  /* 0x0000000206067825 */ /* 0x000fe200078e0202 */
[----:B------:R-:W-:Y:S01]  /*2c960*/  ISETP.GE.AND P1, PT, R18, c[0x0][0x17c], PT ;  /* 0x00005f0012007a0c */ /* 0x000fe20003f26270 */
[----:B------:R0:W-:Y:S02]  /*2c970*/  @P4 STG.E.U16 [R4.64], R20 ;  /* 0x0000001404004986 */ /* 0x0001e4000c101504 */
[C---:B------:R-:W-:Y:S02]  /*2c980*/  IMAD.WIDE R18, R22.reuse, 0x2, R16 ;  /* 0x0000000216127825 */ /* 0x040fe400078e0210 */
[----:B------:R1:W-:Y:S04]  /*2c990*/  @P3 STG.E.U16 [R6.64], R21 ;  /* 0x0000001506003986 */ /* 0x0003e8000c101504 */
[----:B----4-:R4:W-:Y:S01]  /*2c9a0*/  @P6 STG.E.U16 [R18.64], R27 ;  /* 0x0000001b12006986 */ /* 0x0109e2000c101504 */
[----:B0-----:R-:W-:Y:S01]  /*2c9b0*/  IMAD.WIDE R4, R22, 0x2, R2 ;  /* 0x0000000216047825 */ /* 0x001fe200078e0202 */
[----:B-1----:R-:W-:-:S04]  /*2c9c0*/  PRMT R6, R27, 0x7632, R6 ;  /* 0x000076321b067816 */ /* 0x002fc80000000006 */
[----:B---3--:R0:W-:Y:S01]  /*2c9d0*/  @P5 STG.E.U16 [R4.64], R26 ;  /* 0x0000001a04005986 */ /* 0x0081e2000c101504 */
[----:B------:R-:W-:-:S03]  /*2c9e0*/  PRMT R7, R26, 0x7632, R7 ;  /* 0x000076321a077816 */ /* 0x000fc60000000007 */
[----:B----4-:R-:W3:Y:S04]  /*2c9f0*/  LDL.LU R27, [R1+0x10c] ;  /* 0x00010c00011b7983 */ /* 0x010ee80000300800 */
[----:B0-----:R-:W4:Y:S01]  /*2ca00*/  LDL.LU R26, [R1+0xec] ;  /* 0x0000ec00011a7983 */ /* 0x001f220000300800 */
[----:B------:R-:W-:Y:S02]  /*2ca10*/  ISETP.LT.AND P3, PT, R10, c[0x0][0x178], !P2 ;  /* 0x00005e000a007a0c */ /* 0x000fe40005761270 */
[----:B------:R-:W-:Y:S02]  /*2ca20*/  ISETP.LT.AND P2, PT, R11, c[0x0][0x178], !P2 ;  /* 0x00005e000b007a0c */ /* 0x000fe40005741270 */
[----:B------:R-:W-:Y:S02]  /*2ca30*/  IADD3 R18, R22, c[0x0][0x198], RZ ;  /* 0x0000660016127a10 */ /* 0x000fe40007ffe0ff */
[----:B------:R-:W-:-:S02]  /*2ca40*/  ISETP.LT.AND P6, PT, R10, c[0x0][0x178], !P0 ;  /* 0x00005e000a007a0c */ /* 0x000fc400047c1270 */
[----:B------:R-:W-:Y:S01]  /*2ca50*/  ISETP.LT.AND P0, PT, R11, c[0x0][0x178], !P0 ;  /* 0x00005e000b007a0c */ /* 0x000fe20004701270 */
[C---:B------:R-:W-:Y:S01]  /*2ca60*/  IMAD.WIDE R4, R18.reuse, 0x2, R16 ;  /* 0x0000000212047825 */ /* 0x040fe200078e0210 */
[----:B------:R-:W-:-:S03]  /*2ca70*/  IADD3 R20, R18, c[0x0][0x198], RZ ;  /* 0x0000660012147a10 */ /* 0x000fc60007ffe0ff */
[----:B------:R-:W-:Y:S01]  /*2ca80*/  IMAD.WIDE R18, R18, 0x2, R2 ;  /* 0x0000000212127825 */ /* 0x000fe200078e0202 */
[----:B------:R0:W-:Y:S04]  /*2ca90*/  @P3 STG.E.U16 [R4.64], R6 ;  /* 0x0000000604003986 */ /* 0x0001e8000c101504 */
[----:B------:R1:W-:Y:S01]  /*2caa0*/  @P2 STG.E.U16 [R18.64], R7 ;  /* 0x0000000712002986 */ /* 0x0003e2000c101504 */
[----:B0-----:R-:W-:-:S04]  /*2cab0*/  IMAD.WIDE R4, R20, 0x2, R16 ;  /* 0x0000000214047825 */ /* 0x001fc800078e0210 */
[----:B-1----:R-:W-:Y:S01]  /*2cac0*/  IMAD.WIDE R6, R20, 0x2, R2 ;  /* 0x0000000214067825 */ /* 0x002fe200078e0202 */
[----:B------:R-:W-:Y:S01]  /*2cad0*/  PRMT R18, R25, 0x7632, R18 ;  /* 0x0000763219127816 */ /* 0x000fe20000000012 */
[----:B------:R0:W-:Y:S04]  /*2cae0*/  @P6 STG.E.U16 [R4.64], R25 ;  /* 0x0000001904006986 */ /* 0x0001e8000c101504 */
[----:B0-----:R-:W4:Y:S01]  /*2caf0*/  LDL.LU R25, [R1+0x1ac] ;  /* 0x0001ac0001197983 */ /* 0x001f220000300800 */
[----:B--2---:R-:W-:-:S03]  /*2cb00*/  PRMT R19, R29, 0x7632, R19 ;  /* 0x000076321d137816 */ /* 0x004fc60000000013 */
[----:B------:R0:W-:Y:S04]  /*2cb10*/  @P0 STG.E.U16 [R6.64], R29 ;  /* 0x0000001d06000986 */ /* 0x0001e8000c101504 */
[----:B0-----:R-:W2:Y:S01]  /*2cb20*/  LDL.LU R29, [R1+0xdc] ;  /* 0x0000dc00011d7983 */ /* 0x001ea20000300800 */
[----:B------:R-:W-:Y:S02]  /*2cb30*/  IADD3 R23, R28, 0x74, RZ ;  /* 0x000000741c177810 */ /* 0x000fe40007ffe0ff */
[----:B------:R-:W-:Y:S02]  /*2cb40*/  ISETP.LT.AND P2, PT, R10, c[0x0][0x178], !P1 ;  /* 0x00005e000a007a0c */ /* 0x000fe40004f41270 */
[----:B------:R-:W-:Y:S02]  /*2cb50*/  ISETP.GE.AND P4, PT, R23, c[0x0][0x17c], PT ;  /* 0x00005f0017007a0c */ /* 0x000fe40003f86270 */
[----:B------:R-:W-:-:S02]  /*2cb60*/  IADD3 R22, R28, 0x75, RZ ;  /* 0x000000751c167810 */ /* 0x000fc40007ffe0ff */
[----:B------:R-:W-:Y:S02]  /*2cb70*/  IADD3 R6, R20, c[0x0][0x198], RZ ;  /* 0x0000660014067a10 */ /* 0x000fe40007ffe0ff */
[C---:B------:R-:W-:Y:S02]  /*2cb80*/  ISETP.LT.AND P1, PT, R11.reuse, c[0x0][0x178], !P1 ;  /* 0x00005e000b007a0c */ /* 0x040fe40004f21270 */
[----:B------:R-:W-:Y:S02]  /*2cb90*/  ISETP.LT.AND P6, PT, R10, c[0x0][0x178], !P4 ;  /* 0x00005e000a007a0c */ /* 0x000fe400067c1270 */
[----:B------:R-:W-:Y:S01]  /*2cba0*/  ISETP.LT.AND P4, PT, R11, c[0x0][0x178], !P4 ;  /* 0x00005e000b007a0c */ /* 0x000fe20006781270 */
[----:B------:R-:W-:Y:S01]  /*2cbb0*/  IMAD.WIDE R4, R6, 0x2, R16 ;  /* 0x0000000206047825 */ /* 0x000fe200078e0210 */
[----:B------:R-:W-:Y:S02]  /*2cbc0*/  ISETP.GE.AND P5, PT, R22, c[0x0][0x17c], PT ;  /* 0x00005f0016007a0c */ /* 0x000fe40003fa6270 */
[----:B------:R-:W-:-:S02]  /*2cbd0*/  IADD3 R21, R28, 0x76, RZ ;  /* 0x000000761c157810 */ /* 0x000fc40007ffe0ff */
[----:B------:R-:W-:Y:S02]  /*2cbe0*/  IADD3 R20, R28, 0x77, RZ ;  /* 0x000000771c147810 */ /* 0x000fe40007ffe0ff */
[C---:B------:R-:W-:Y:S01]  /*2cbf0*/  IADD3 R22, R6.reuse, c[0x0][0x198], RZ ;  /* 0x0000660006167a10 */ /* 0x040fe20007ffe0ff */
[----:B------:R-:W-:Y:S01]  /*2cc00*/  IMAD.WIDE R6, R6, 0x2, R2 ;  /* 0x0000000206067825 */ /* 0x000fe200078e0202 */
[----:B------:R-:W-:Y:S01]  /*2cc10*/  ISETP.GE.AND P3, PT, R21, c[0x0][0x17c], PT ;  /* 0x00005f0015007a0c */ /* 0x000fe20003f66270 */
[----:B------:R0:W-:Y:S01]  /*2cc20*/  @P2 STG.E.U16 [R4.64], R18 ;  /* 0x0000001204002986 */ /* 0x0001e2000c101504 */
[----:B------:R-:W-:Y:S01]  /*2cc30*/  ISETP.GE.AND P0, PT, R20, c[0x0][0x17c], PT ;  /* 0x00005f0014007a0c */ /* 0x000fe20003f06270 */
[C---:B------:R-:W-:Y:S02]  /*2cc40*/  IMAD.WIDE R20, R22.reuse, 0x2, R16 ;  /* 0x0000000216147825 */ /* 0x040fe400078e0210 */
[----:B------:R1:W-:Y:S04]  /*2cc50*/  @P1 STG.E.U16 [R6.64], R19 ;  /* 0x0000001306001986 */ /* 0x0003e8000c101504 */
[----:B---3--:R3:W-:Y:S01]  /*2cc60*/  @P6 STG.E.U16 [R20.64], R27 ;  /* 0x0000001b14006986 */ /* 0x0087e2000c101504 */
[----:B0-----:R-:W-:Y:S01]  /*2cc70*/  IMAD.WIDE R4, R22, 0x2, R2 ;  /* 0x0000000216047825 */ /* 0x001fe200078e0202 */
[----:B-1----:R-:W-:-:S04]  /*2cc80*/  PRMT R6, R27, 0x7632, R6 ;  /* 0x000076321b067816 */ /* 0x002fc80000000006 */
[----:B----4-:R0:W-:Y:S01]  /*2cc90*/  @P4 STG.E.U16 [R4.64], R26 ;  /* 0x0000001a04004986 */ /* 0x0101e2000c101504 */
[----:B------:R-:W-:-:S03]  /*2cca0*/  PRMT R7, R26, 0x7632, R7 ;  /* 0x000076321a077816 */ /* 0x000fc60000000007 */
[----:B---3--:R-:W3:Y:S04]  /*2ccb0*/  LDL.LU R27, [R1+0x1dc] ;  /* 0x0001dc00011b7983 */ /* 0x008ee80000300800 */
        /* <DEDUP_REMOVED lines=110> */
[----:B------:R-:W-:-:S02]  /*2d3a0*/  IADD3 R6, R20, c[0x0][0x198], RZ ;  /* 0x0000660014067a10 */ /* 0x000fc40007ffe0ff */
[C---:B------:R-:W-:Y:S02]  /*2d3b0*/  ISETP.LT.AND P1, PT, R11.reuse, c[0x0][0x178], !P1 ;  /* 0x00005e000b007a0c */ /* 0x040fe40004f21270 */
[----:B------:R-:W-:Y:S02]  /*2d3c0*/  ISETP.LT.AND P2, PT, R10, c[0x0][0x178], !P4 ;  /* 0x00005e000a007a0c */ /* 0x000fe40006741270 */
[----:B------:R-:W-:Y:S01]  /*2d3d0*/  ISETP.LT.AND P4, PT, R11, c[0x0][0x178], !P4 ;  /* 0x00005e000b007a0c */ /* 0x000fe20006781270 */
[----:B------:R-:W-:Y:S01]  /*2d3e0*/  IMAD.WIDE R4, R6, 0x2, R16 ;  /* 0x0000000206047825 */ /* 0x000fe200078e0210 */
[C---:B------:R-:W-:Y:S02]  /*2d3f0*/  IADD3 R21, R28.reuse, 0x82, RZ ;  /* 0x000000821c157810 */ /* 0x040fe40007ffe0ff */
[----:B------:R-:W-:Y:S02]  /*2d400*/  IADD3 R20, R28, 0x83, RZ ;  /* 0x000000831c147810 */ /* 0x000fe40007ffe0ff */
[C---:B------:R-:W-:Y:S01]  /*2d410*/  IADD3 R23, R6.reuse, c[0x0][0x198], RZ ;  /* 0x0000660006177a10 */ /* 0x040fe20007ffe0ff */
[----:B------:R-:W-:Y:S01]  /*2d420*/  IMAD.WIDE R6, R6, 0x2, R2 ;  /* 0x0000000206067825 */ /* 0x000fe200078e0202 */
[----:B------:R-:W-:Y:S01]  /*2d430*/  ISETP.GE.AND P3, PT, R21, c[0x0][0x17c], PT ;  /* 0x00005f0015007a0c */ /* 0x000fe20003f66270 */
[----:B------:R0:W-:Y:S01]  /*2d440*/  @P6 STG.E.U16 [R4.64], R18 ;  /* 0x0000001204006986 */ /* 0x0001e2000c101504 */
[----:B------:R-:W-:Y:S01]  /*2d450*/  ISETP.GE.AND P0, PT, R20, c[0x0][0x17c], PT ;  /* 0x00005f0014007a0c */ /* 0x000fe20003f06270 */
[----:B------:R-:W-:-:S02]  /*2d460*/  IMAD.WIDE R20, R23, 0x2, R16 ;  /* 0x0000000217147825 */ /* 0x000fc400078e0210 */
[----:B------:R-:W-:Y:S02]  /*2d470*/  @P1 STG.E.U16 [R6.64], R19 ;  /* 0x0000001306001986 */ /* 0x000fe4000c101504 */
[----:B0-----:R-:W-:Y:S02]  /*2d480*/  IMAD.WIDE R4, R23, 0x2, R2 ;  /* 0x0000000217047825 */ /* 0x001fe400078e0202 */
[----:B---3--:R0:W-:Y:S04]  /*2d490*/  @P2 STG.E.U16 [R20.64], R27 ;  /* 0x0000001b14002986 */ /* 0x0081e8000c101504 */
[----:B----4-:R1:W-:Y:S01]  /*2d4a0*/  @P4 STG.E.U16 [R4.64], R26 ;  /* 0x0000001a04004986 */ /* 0x0103e2000c101504 */
[----:B0-----:R-:W-:-:S03]  /*2d4b0*/  PRMT R20, R26, 0x7632, R20 ;  /* 0x000076321a147816 */ /* 0x001fc60000000014 */
[----:B-1----:R-:W3:Y:S01]  /*2d4c0*/  LDL.LU R26, [R1+0x290] ;  /* 0x00029000011a7983 */ /* 0x002ee20000300800 */
[----:B------:R-:W-:-:S04]  /*2d4d0*/  IADD3 R22, R28, 0x81, RZ ;  /* 0x000000811c167810 */ /* 0x000fc80007ffe0ff */
[----:B------:R-:W-:-:S04]  /*2d4e0*/  ISETP.GE.AND P5, PT, R22, c[0x0][0x17c], PT ;  /* 0x00005f0016007a0c */ /* 0x000fc80003fa6270 */
[----:B------:R-:W-:Y:S02]  /*2d4f0*/  ISETP.LT.AND P2, PT, R10, c[0x0][0x178], !P5 ;  /* 0x00005e000a007a0c */ /* 0x000fe40006f41270 */
[----:B------:R-:W-:Y:S02]  /*2d500*/  ISETP.LT.AND P5, PT, R11, c[0x0][0x178], !P5 ;  /* 0x00005e000b007a0c */ /* 0x000fe40006fa1270 */
[----:B------:R-:W-:Y:S02]  /*2d510*/  IADD3 R6, R28, 0x85, RZ ;  /* 0x000000851c067810 */ /* 0x000fe40007ffe0ff */
[----:B------:R-:W-:Y:S02]  /*2d520*/  IADD3 R18, R23, c[0x0][0x198], RZ ;  /* 0x0000660017127a10 */ /* 0x000fe40007ffe0ff */
[----:B------:R-:W-:Y:S02]  /*2d530*/  ISETP.GE.AND P1, PT, R6, c[0x0][0x17c], PT ;  /* 0x00005f0006007a0c */ /* 0x000fe40003f26270 */
[----:B------:R-:W-:Y:S01]  /*2d540*/  PRMT R19, R27, 0x7632, R19 ;  /* 0x000076321b137816 */ /* 0x000fe20000000013 */
[----:B------:R-:W-:Y:S01]  /*2d550*/  IMAD.WIDE R6, R18, 0x2, R16 ;  /* 0x0000000212067825 */ /* 0x000fe200078e0210 */
[----:B------:R-:W-:Y:S01]  /*2d560*/  ISETP.LT.AND P4, PT, R10, c[0x0][0x178], !P3 ;  /* 0x00005e000a007a0c */ /* 0x000fe20005f81270 */
[----:B------:R-:W4:Y:S01]  /*2d570*/  LDL.LU R27, [R1+0x1c0] ;  /* 0x0001c000011b7983 */ /* 0x000f220000300800 */
[----:B------:R-:W-:Y:S01]  /*2d580*/  ISETP.LT.AND P3, PT, R11, c[0x0][0x178], !P3 ;  /* 0x00005e000b007a0c */ /* 0x000fe20005f61270 */
[C-C-:B------:R-:W-:Y:S01]  /*2d590*/  IMAD.WIDE R4, R18.reuse, 0x2, R2.reuse ;  /* 0x0000000212047825 */ /* 0x140fe200078e0202 */
[----:B------:R-:W-:Y:S01]  /*2d5a0*/  IADD3 R18, R18, c[0x0][0x198], RZ ;  /* 0x0000660012127a10 */ /* 0x000fe20007ffe0ff */
[----:B------:R0:W-:Y:S04]  /*2d5b0*/  @P2 STG.E.U16 [R6.64], R19 ;  /* 0x0000001306002986 */ /* 0x0001e8000c101504 */
[----:B------:R1:W-:Y:S01]  /*2d5c0*/  @P5 STG.E.U16 [R4.64], R20 ;  /* 0x0000001404005986 */ /* 0x0003e2000c101504 */
[----:B0-----:R-:W-:-:S04]  /*2d5d0*/  IMAD.WIDE R6, R18, 0x2, R2 ;  /* 0x0000000212067825 */ /* 0x001fc800078e0202 */
[----:B-1----:R-:W-:-:S05]  /*2d5e0*/  IMAD.WIDE R4, R18, 0x2, R16 ;  /* 0x0000000212047825 */ /* 0x002fca00078e0210 */
[----:B------:R-:W-:Y:S04]  /*2d5f0*/  @P4 STG.E.U16 [R4.64], R25 ;  /* 0x0000001904004986 */ /* 0x000fe8000c101504 */
[----:B--2---:R0:W-:Y:S01]  /*2d600*/  @P3 STG.E.U16 [R6.64], R29 ;  /* 0x0000001d06003986 */ /* 0x0041e2000c101504 */
[----:B------:R-:W-:-:S03]  /*2d610*/  PRMT R20, R29, 0x7632, R20 ;  /* 0x000076321d147816 */ /* 0x000fc60000000014 */
[----:B0-----:R-:W2:Y:S01]  /*2d620*/  LDL.LU R29, [R1+0x280] ;  /* 0x00028000011d7983 */ /* 0x001ea20000300800 */
[----:B------:R-:W-:Y:S02]  /*2d630*/  IADD3 R22, R28, 0x84, RZ ;  /* 0x000000841c167810 */ /* 0x000fe40007ffe0ff */
[----:B------:R-:W-:Y:S02]  /*2d640*/  ISETP.LT.AND P5, PT, R10, c[0x0][0x178], !P0 ;  /* 0x00005e000a007a0c */ /* 0x000fe400047a1270 */
[----:B------:R-:W-:Y:S02]  /*2d650*/  ISETP.GE.AND P6, PT, R22, c[0x0][0x17c], PT ;  /* 0x00005f0016007a0c */ /* 0x000fe40003fc6270 */
[----:B------:R-:W-:Y:S02]  /*2d660*/  IADD3 R21, R28, 0x86, RZ ;  /* 0x000000861c157810 */ /* 0x000fe40007ffe0ff */
[----:B------:R-:W-:Y:S02]  /*2d670*/  IADD3 R18, R18, c[0x0][0x198], RZ ;  /* 0x0000660012127a10 */ /* 0x000fe40007ffe0ff */
[----:B------:R-:W-:-:S02]  /*2d680*/  IADD3 R19, R28, 0x87, RZ ;  /* 0x000000871c137810 */ /* 0x000fc40007ffe0ff */
[----:B------:R-:W-:Y:S02]  /*2d690*/  ISETP.LT.AND P0, PT, R11, c[0x0][0x178], !P0 ;  /* 0x00005e000b007a0c */ /* 0x000fe40004701270 */
[----:B------:R-:W-:Y:S01]  /*2d6a0*/  ISETP.LT.AND P3, PT, R10, c[0x0][0x178], !P6 ;  /* 0x00005e000a007a0c */ /* 0x000fe20007761270 */
[C---:B------:R-:W-:Y:S01]  /*2d6b0*/  IMAD.WIDE R4, R18.reuse, 0x2, R16 ;  /* 0x0000000212047825 */ /* 0x040fe200078e0210 */
[----:B------:R-:W-:Y:S02]  /*2d6c0*/  ISETP.GE.AND P2, PT, R21, c[0x0][0x17c], PT ;  /* 0x00005f0015007a0c */ /* 0x000fe40003f46270 */
[----:B------:R-:W-:Y:S02]  /*2d6d0*/  ISETP.GE.AND P4, PT, R19, c[0x0][0x17c], PT ;  /* 0x00005f0013007a0c */ /* 0x000fe40003f86270 */
[----:B------:R-:W-:Y:S02]  /*2d6e0*/  PRMT R21, R25, 0x7632, R21 ;  /* 0x0000763219157816 */ /* 0x000fe40000000015 */
[C---:B------:R-:W-:Y:S01]  /*2d6f0*/  IADD3 R19, R18.reuse, c[0x0][0x198], RZ ;  /* 0x0000660012137a10 */ /* 0x040fe20007ffe0ff */
[----:B------:R-:W-:Y:S01]  /*2d700*/  IMAD.WIDE R6, R18, 0x2, R2 ;  /* 0x0000000212067825 */ /* 0x000fe200078e0202 */
[----:B------:R-:W2:Y:S01]  /*2d710*/  LDL.LU R25, [R1+0x2c0] ;  /* 0x0002c00001197983 */ /* 0x000ea20000300800 */
        /* <DEDUP_REMOVED lines=16> */
[----:B----4-:R0:W-:Y:S01]  /*2d820*/  @P6 STG.E.U16 [R4.64], R27 ;  /* 0x0000001b04006986 */ /* 0x0101e2000c101504 */
[----:B------:R-:W-:Y:S02]  /*2d830*/  ISETP.LT.AND P6, PT, R10, c[0x0][0x178], !P2 ;  /* 0x00005e000a007a0c */ /* 0x000fe400057c1270 */
[----:B------:R-:W-:Y:S02]  /*2d840*/  ISETP.LT.AND P2, PT, R11, c[0x0][0x178], !P2 ;  /* 0x00005e000b007a0c */ /* 0x000fe40005741270 */
[C---:B------:R-:W-:Y:S01]  /*2d850*/  IADD3 R20, R18.reuse, c[0x0][0x198], RZ ;  /* 0x0000660012147a10 */ /* 0x040fe20007ffe0ff */
[----:B------:R1:W-:Y:S01]  /*2d860*/  @P0 STG.E.U16 [R6.64], R19 ;  /* 0x0000001306000986 */ /* 0x0003e2000c101504 */
[----:B------:R-:W-:Y:S01]  /*2d870*/  PRMT R21, R27, 0x7632, R21 ;  /* 0x000076321b157816 */ /* 0x000fe20000000015 */
[----:B0-----:R-:W-:Y:S02]  /*2d880*/  IMAD.WIDE R4, R18, 0x2, R2 ;  /* 0x0000000212047825 */ /* 0x001fe400078e0202 */
[----:B------:R-:W4:Y:S02]  /*2d890*/  LDL.LU R27, [R1+0x2b0] ;  /* 0x0002b000011b7983 */ /* 0x000f240000300800 */
[----:B-1----:R-:W-:-:S02]  /*2d8a0*/  IMAD.WIDE R6, R20, 0x2, R16 ;  /* 0x0000000214067825 */ /* 0x002fc400078e0210 */
[----:B------:R-:W-:Y:S02]  /*2d8b0*/  @P1 STG.E.U16 [R4.64], R21 ;  /* 0x0000001504001986 */ /* 0x000fe4000c101504 */
[----:B------:R-:W-:Y:S02]  /*2d8c0*/  IMAD.WIDE R18, R20, 0x2, R2 ;  /* 0x0000000214127825 */ /* 0x000fe400078e0202 */
[----:B--2---:R-:W-:Y:S04]  /*2d8d0*/  @P6 STG.E.U16 [R6.64], R29 ;  /* 0x0000001d06006986 */ /* 0x004fe8000c101504 */
[----:B------:R0:W-:Y:S02]  /*2d8e0*/  @P2 STG.E.U16 [R18.64], R12 ;  /* 0x0000000c12002986 */ /* 0x0001e4000c101504 */
[----:B0-----:R-:W-:-:S02]  /*2d8f0*/  PRMT R12, R29, 0x7632, R12 ;  /* 0x000076321d0c7816 */ /* 0x001fc4000000000c */
[----:B------:R-:W2:Y:S01]  /*2d900*/  LDL.LU R29, [R1+0x1e0] ;  /* 0x0001e000011d7983 */ /* 0x000ea20000300800 */
[----:B------:R-:W-:Y:S02]  /*2d910*/  IADD3 R22, R28, 0x8a, RZ ;  /* 0x0000008a1c167810 */ /* 0x000fe40007ffe0ff */
[----:B------:R-:W-:Y:S02]  /*2d920*/  ISETP.LT.AND P2, PT, R10, c[0x0][0x178], !P4 ;  /* 0x00005e000a007a0c */ /* 0x000fe40006741270 */
[C---:B------:R-:W-:Y:S02]  /*2d930*/  ISETP.LT.AND P4, PT, R11.reuse, c[0x0][0x178], !P4 ;  /* 0x00005e000b007a0c */ /* 0x040fe40006781270 */
[----:B------:R-:W-:Y:S02]  /*2d940*/  IADD3 R6, R20, c[0x0][0x198], RZ ;  /* 0x0000660014067a10 */ /* 0x000fe40007ffe0ff */
[----:B------:R-:W-:Y:S02]  /*2d950*/  ISETP.LT.AND P6, PT, R10, c[0x0][0x178], !P5 ;  /* 0x00005e000a007a0c */ /* 0x000fe40006fc1270 */
[----:B------:R-:W-:-:S02]  /*2d960*/  ISETP.LT.AND P5, PT, R11, c[0x0][0x178], !P5 ;  /* 0x00005e000b007a0c */ /* 0x000fc40006fa1270 */
[----:B------:R-:W-:Y:S02]  /*2d970*/  IADD3 R23, R28, 0x8b, RZ ;  /* 0x0000008b1c177810 */ /* 0x000fe40007ffe0ff */
[----:B------:R-:W-:Y:S02]  /*2d980*/  ISETP.GE.AND P0, PT, R22, c[0x0][0x17c], PT ;  /* 0x00005f0016007a0c */ /* 0x000fe40003f06270 */
[C---:B------:R-:W-:Y:S01]  /*2d990*/  IADD3 R22, R6.reuse, c[0x0][0x198], RZ ;  /* 0x0000660006167a10 */ /* 0x040fe20007ffe0ff */
[----:B------:R-:W-:Y:S01]  /*2d9a0*/  IMAD.WIDE R4, R6, 0x2, R16 ;  /* 0x0000000206047825 */ /* 0x000fe200078e0210 */
[----:B------:R-:W-:Y:S02]  /*2d9b0*/  ISETP.GE.AND P1, PT, R23, c[0x0][0x17c], PT ;  /* 0x00005f0017007a0c */ /* 0x000fe40003f26270 */
[----:B------:R-:W-:Y:S01]  /*2d9c0*/  PRMT R23, R12, 0x7632, R23 ;  /* 0x000076320c177816 */ /* 0x000fe20000000017 */
[----:B------:R-:W-:Y:S01]  /*2d9d0*/  IMAD.WIDE R6, R6, 0x2, R2 ;  /* 0x0000000206067825 */ /* 0x000fe200078e0202 */
[----:B------:R-:W-:Y:S03]  /*2d9e0*/  @P2 STG.E.U16 [R4.64], R12 ;  /* 0x0000000c04002986 */ /* 0x000fe6000c101504 */
[C---:B------:R-:W-:Y:S01]  /*2d9f0*/  IMAD.WIDE R18, R22.reuse, 0x2, R16 ;  /* 0x0000000216127825 */ /* 0x040fe200078e0210 */
[----:B------:R-:W-:Y:S03]  /*2da00*/  @P4 STG.E.U16 [R6.64], R23 ;  /* 0x0000001706004986 */ /* 0x000fe6000c101504 */
[----:B------:R-:W-:Y:S01]  /*2da10*/  IMAD.WIDE R20, R22, 0x2, R2 ;  /* 0x0000000216147825 */ /* 0x000fe200078e0202 */
[----:B------:R-:W-:Y:S04]  /*2da20*/  @P6 STG.E.U16 [R18.64], R25 ;  /* 0x0000001912006986 */ /* 0x000fe8000c101504 */
[----:B---3--:R0:W-:Y:S02]  /*2da30*/  @P5 STG.E.U16 [R20.64], R26 ;  /* 0x0000001a14005986 */ /* 0x0081e4000c101504 */
[----:B0-----:R-:W-:-:S02]  /*2da40*/  PRMT R20, R26, 0x7632, R20 ;  /* 0x000076321a147816 */ /* 0x001fc40000000014 */
[----:B------:R-:W3:Y:S01]  /*2da50*/  LDL.LU R26, [R1+0x2a0] ;  /* 0x0002a000011a7983 */ /* 0x000ee20000300800 */
[----:B------:R-:W-:Y:S02]  /*2da60*/  ISETP.LT.AND P4, PT, R10, c[0x0][0x178], !P3 ;  /* 0x00005e000a007a0c */ /* 0x000fe40005f81270 */
[----:B------:R-:W-:Y:S02]  /*2da70*/  IADD3 R6, R22, c[0x0][0x198], RZ ;  /* 0x0000660016067a10 */ /* 0x000fe40007ffe0ff */
[C---:B------:R-:W-:Y:S02]  /*2da80*/  ISETP.LT.AND P3, PT, R11.reuse, c[0x0][0x178], !P3 ;  /* 0x00005e000b007a0c */ /* 0x040fe40005f61270 */
[----:B------:R-:W-:Y:S02]  /*2da90*/  ISETP.LT.AND P5, PT, R10, c[0x0][0x178], !P0 ;  /* 0x00005e000a007a0c */ /* 0x000fe400047a1270 */
[----:B------:R-:W-:Y:S01]  /*2daa0*/  ISETP.LT.AND P0, PT, R11, c[0x0][0x178], !P0 ;  /* 0x00005e000b007a0c */ /* 0x000fe20004701270 */
[----:B------:R-:W-:Y:S01]  /*2dab0*/  IMAD.WIDE R4, R6, 0x2, R16 ;  /* 0x0000000206047825 */ /* 0x000fe200078e0210 */
[----:B------:R-:W-:-:S02]  /*2dac0*/  PRMT R12, R25, 0x7632, R12 ;  /* 0x00007632190c7816 */ /* 0x000fc4000000000c */
[----:B------:R-:W-:Y:S02]  /*2dad0*/  IADD3 R18, R28, 0x8d, RZ ;  /* 0x0000008d1c127810 */ /* 0x000fe40007ffe0ff */
[C---:B------:R-:W-:Y:S01]  /*2dae0*/  IADD3 R21, R6.reuse, c[0x0][0x198], RZ ;  /* 0x0000660006157a10 */ /* 0x040fe20007ffe0ff */
[----:B------:R-:W-:Y:S01]  /*2daf0*/  IMAD.WIDE R6, R6, 0x2, R2 ;  /* 0x0000000206067825 */ /* 0x000fe200078e0202 */
[----:B------:R-:W-:Y:S01]  /*2db00*/  ISETP.GE.AND P6, PT, R18, c[0x0][0x17c], PT ;  /* 0x00005f0012007a0c */ /* 0x000fe20003fc6270 */
[----:B------:R0:W-:Y:S02]  /*2db10*/  @P4 STG.E.U16 [R4.64], R12 ;  /* 0x0000000c04004986 */ /* 0x0001e4000c101504 */
[C---:B------:R-:W-:Y:S02]  /*2db20*/  IMAD.WIDE R18, R21.reuse, 0x2, R16 ;  /* 0x0000000215127825 */ /* 0x040fe400078e0210 */
[----:B------:R-:W-:Y:S04]  /*2db30*/  @P3 STG.E.U16 [R6.64], R20 ;  /* 0x0000001406003986 */ /* 0x000fe8000c101504 */
[----:B----4-:R1:W-:Y:S01]  /*2db40*/  @P5 STG.E.U16 [R18.64], R27 ;  /* 0x0000001b12005986 */ /* 0x0103e2000c101504 */
[----:B0-----:R-:W-:-:S05]  /*2db50*/  IMAD.WIDE R4, R21, 0x2, R2 ;  /* 0x0000000215047825 */ /* 0x001fca00078e0202 */
[----:B--2---:R0:W-:Y:S01]  /*2db60*/  @P0 STG.E.U16 [R4.64], R29 ;  /* 0x0000001d04000986 */ /* 0x0041e2000c101504 */
[----:B-1----:R-:W-:-:S03]  /*2db70*/  PRMT R19, R29, 0x7632, R19 ;  /* 0x000076321d137816 */ /* 0x002fc60000000013 */
[----:B0-----:R-:W2:Y:S01]  /*2db80*/  LDL.LU R29, [R1+0x2d0] ;  /* 0x0002d000011d7983 */ /* 0x001ea20000300800 */
[----:B------:R-:W-:Y:S02]  /*2db90*/  IADD3 R24, R28, 0x8c, RZ ;  /* 0x0000008c1c187810 */ /* 0x000fe40007ffe0ff */
[----:B------:R-:W-:Y:S02]  /*2dba0*/  ISETP.LT.AND P5, PT, R10, c[0x0][0x178], !P1 ;  /* 0x00005e000a007a0c */ /* 0x000fe40004fa1270 */
[----:B------:R-:W-:Y:S02]  /*2dbb0*/  ISETP.LT.AND P1, PT, R11, c[0x0][0x178], !P1 ;  /* 0x00005e000b007a0c */ /* 0x000fe40004f21270 */
[----:B------:R-:W-:Y:S02]  /*2dbc0*/  ISETP.GE.AND P2, PT, R24, c[0x0][0x17c], PT ;  /* 0x00005f0018007a0c */ /* 0x000fe40003f46270 */
[----:B------:R-:W-:Y:S01]  /*2dbd0*/  IADD3 R6, R28, 0x8f, RZ ;  /* 0x0000008f1c067810 */ /* 0x000fe20007ffe0ff */
[----:B------:R-:W4:Y:S01]  /*2dbe0*/  LDL.LU R24, [R1+0x250] ;  /* 0x0002500001187983 */ /* 0x000f220000300800 */
[----:B------:R-:W-:-:S02]  /*2dbf0*/  IADD3 R12, R21, c[0x0][0x198], RZ ;  /* 0x00006600150c7a10 */ /* 0x000fc40007ffe0ff */
[----:B------:R-:W-:Y:S02]  /*2dc00*/  ISETP.GE.AND P3, PT, R6, c[0x0][0x17c], PT ;  /* 0x00005f0006007a0c */ /* 0x000fe40003f66270 */
[----:B------:R-:W-:Y:S01]  /*2dc10*/  ISETP.LT.AND P0, PT, R10, c[0x0][0x178], !P2 ;  /* 0x00005e000a007a0c */ /* 0x000fe20005701270 */
[C---:B------:R-:W-:Y:S01]  /*2dc20*/  IMAD.WIDE R6, R12.reuse, 0x2, R16 ;  /* 0x000000020c067825 */ /* 0x040fe200078e0210 */
[----:B------:R-:W-:Y:S02]  /*2dc30*/  PRMT R18, R27, 0x7632, R18 ;  /* 0x000076321b127816 */ /* 0x000fe40000000012 */
[----:B------:R-:W4:Y:S01]  /*2dc40*/  LDL.LU R27, [R1+0x264] ;  /* 0x00026400011b7983 */ /* 0x000f220000300800 */
[C---:B------:R-:W-:Y:S01]  /*2dc50*/  IMAD.WIDE R4, R12.reuse, 0x2, R2 ;  /* 0x000000020c047825 */ /* 0x040fe200078e0202 */
[----:B------:R-:W-:Y:S02]  /*2dc60*/  IADD3 R12, R12, c[0x0][0x198], RZ ;  /* 0x000066000c0c7a10 */ /* 0x000fe40007ffe0ff */
[----:B------:R-:W-:Y:S04]  /*2dc70*/  @P5 STG.E.U16 [R6.64], R18 ;  /* 0x0000001206005986 */ /* 0x000fe8000c101504 */
[----:B------:R0:W-:Y:S02]  /*2dc80*/  @P1 STG.E.U16 [R4.64], R19 ;  /* 0x0000001304001986 */ /* 0x0001e4000c101504 */
[----:B0-----:R-:W-:-:S05]  /*2dc90*/  IMAD.WIDE R4, R12, 0x2, R16 ;  /* 0x000000020c047825 */ /* 0x001fca00078e0210 */
[----:B---3--:R0:W-:Y:S01]  /*2dca0*/  @P0 STG.E.U16 [R4.64], R26 ;  /* 0x0000001a04000986 */ /* 0x0081e2000c101504 */
[----:B------:R-:W-:-:S03]  /*2dcb0*/  PRMT R19, R26, 0x7632, R19 ;  /* 0x000076321a137816 */ /* 0x000fc60000000013 */
[----:B0-----:R-:W3:Y:S01]  /*2dcc0*/  LDL.LU R26, [R1+0x244] ;  /* 0x00024400011a7983 */ /* 0x001ee20000300800 */
[----:B------:R-:W-:Y:S02]  /*2dcd0*/  ISETP.LT.AND P2, PT, R11, c[0x0][0x178], !P2 ;  /* 0x00005e000b007a0c */ /* 0x000fe40005741270 */
[----:B------:R-:W-:Y:S01]  /*2dce0*/  IADD3 R22, R28, 0x8e, RZ ;  /* 0x0000008e1c167810 */ /* 0x000fe20007ffe0ff */
[----:B------:R-:W-:Y:S01]  /*2dcf0*/  IMAD.WIDE R6, R12, 0x2, R2 ;  /* 0x000000020c067825 */ /* 0x000fe200078e0202 */
[----:B------:R-:W-:Y:S01]  /*2dd00*/  ISETP.LT.AND P1, PT, R10, c[0x0][0x178], !P6 ;  /* 0x00005e000a007a0c */ /* 0x000fe20007721270 */
[----:B------:R-:W3:Y:S01]  /*2dd10*/  LDL.LU R25, [R1+0x274] ;  /* 0x0002740001197983 */ /* 0x000ee20000300800 */
[----:B------:R-:W-:Y:S02]  /*2dd20*/  ISETP.GE.AND P4, PT, R22, c[0x0][0x17c], PT ;  /* 0x00005f0016007a0c */ /* 0x000fe40003f86270 */
[----:B------:R-:W-:Y:S02]  /*2dd30*/  IADD3 R18, R28, 0x91, RZ ;  /* 0x000000911c127810 */ /* 0x000fe40007ffe0ff */
[----:B------:R-:W-:-:S02]  /*2dd40*/  IADD3 R12, R12, c[0x0][0x198], RZ ;  /* 0x000066000c0c7a10 */ /* 0x000fc40007ffe0ff */
[----:B------:R-:W-:Y:S01]  /*2dd50*/  ISETP.LT.AND P6, PT, R11, c[0x0][0x178], !P6 ;  /* 0x00005e000b007a0c */ /* 0x000fe200077c1270 */
[----:B------:R0:W-:Y:S01]  /*2dd60*/  @P2 STG.E.U16 [R6.64], R8 ;  /* 0x0000000806002986 */ /* 0x0001e2000c101504 */
[----:B------:R-:W-:Y:S01]  /*2dd70*/  ISETP.LT.AND P2, PT, R10, c[0x0][0x178], !P4 ;  /* 0x00005e000a007a0c */ /* 0x000fe20006741270 */
[----:B------:R-:W-:Y:S01]  /*2dd80*/  IMAD.WIDE R4, R12, 0x2, R16 ;  /* 0x000000020c047825 */ /* 0x000fe200078e0210 */
[----:B------:R-:W-:Y:S02]  /*2dd90*/  ISETP.GE.AND P0, PT, R18, c[0x0][0x17c], PT ;  /* 0x00005f0012007a0c */ /* 0x000fe40003f06270 */
[----:B------:R-:W-:Y:S02]  /*2dda0*/  PRMT R18, R8, 0x7632, R18 ;  /* 0x0000763208127816 */ /* 0x000fe40000000012 */
[----:B------:R1:W-:Y:S01]  /*2ddb0*/  @P1 STG.E.U16 [R4.64], R19 ;  /* 0x0000001304001986 */ /* 0x0003e2000c101504 */
[C---:B0-----:R-:W-:Y:S01]  /*2ddc0*/  IADD3 R8, R12.reuse, c[0x0][0x198], RZ ;  /* 0x000066000c087a10 */ /* 0x041fe20007ffe0ff */
[----:B------:R-:W-:-:S04]  /*2ddd0*/  IMAD.WIDE R6, R12, 0x2, R2 ;  /* 0x000000020c067825 */ /* 0x000fc800078e0202 */
[C---:B-1----:R-:W-:Y:S01]  /*2dde0*/  IMAD.WIDE R4, R8.reuse, 0x2, R16 ;  /* 0x0000000208047825 */ /* 0x042fe200078e0210 */
[----:B------:R0:W-:Y:S02]  /*2ddf0*/  @P6 STG.E.U16 [R6.64], R18 ;  /* 0x0000001206006986 */ /* 0x0001e4000c101504 */
[C---:B0-----:R-:W-:Y:S02]  /*2de00*/  IADD3 R18, R8.reuse, c[0x0][0x198], RZ ;  /* 0x0000660008127a10 */ /* 0x041fe40007ffe0ff */
[----:B--2---:R0:W-:Y:S02]  /*2de10*/  @P2 STG.E.U16 [R4.64], R29 ;  /* 0x0000001d04002986 */ /* 0x0041e4000c101504 */
[----:B0-----:R-:W-:Y:S01]  /*2de20*/  IMAD.WIDE R4, R8, 0x2, R2 ;  /* 0x0000000208047825 */ /* 0x001fe200078e0202 */
[----:B------:R-:W-:Y:S02]  /*2de30*/  PRMT R8, R29, 0x7632, R8 ;  /* 0x000076321d087816 */ /* 0x000fe40000000008 */
[----:B------:R-:W2:Y:S01]  /*2de40*/  LDL.LU R29, [R1+0x224] ;  /* 0x00022400011d7983 */ /* 0x000ea20000300800 */
[----:B------:R-:W-:-:S02]  /*2de50*/  ISETP.LT.AND P4, PT, R11, c[0x0][0x178], !P4 ;  /* 0x00005e000b007a0c */ /* 0x000fc40006781270 */
[----:B------:R-:W-:Y:S02]  /*2de60*/  ISETP.LT.AND P6, PT, R10, c[0x0][0x178], !P3 ;  /* 0x00005e000a007a0c */ /* 0x000fe40005fc1270 */
[C---:B------:R-:W-:Y:S02]  /*2de70*/  IADD3 R20, R28.reuse, 0x90, RZ ;  /* 0x000000901c147810 */ /* 0x040fe40007ffe0ff */
[----:B------:R-:W-:Y:S02]  /*2de80*/  IADD3 R6, R28, 0x93, RZ ;  /* 0x000000931c067810 */ /* 0x000fe40007ffe0ff */
[----:B------:R-:W-:Y:S02]  /*2de90*/  ISETP.GE.AND P5, PT, R20, c[0x0][0x17c], PT ;  /* 0x00005f0014007a0c */ /* 0x000fe40003fa6270 */
[----:B------:R-:W-:Y:S01]  /*2dea0*/  ISETP.GE.AND P2, PT, R6, c[0x0][0x17c], PT ;  /* 0x00005f0006007a0c */ /* 0x000fe20003f46270 */
[----:B------:R-:W-:Y:S01]  /*2deb0*/  IMAD.WIDE R6, R18, 0x2, R16 ;  /* 0x0000000212067825 */ /* 0x000fe200078e0210 */
[----:B------:R-:W-:Y:S01]  /*2dec0*/  ISETP.LT.AND P3, PT, R11, c[0x0][0x178], !P3 ;  /* 0x00005e000b007a0c */ /* 0x000fe20005f61270 */
[----:B----4-:R0:W-:Y:S01]  /*2ded0*/  @P4 STG.E.U16 [R4.64], R24 ;  /* 0x0000001804004986 */ /* 0x0101e2000c101504 */
[----:B------:R-:W-:-:S02]  /*2dee0*/  ISETP.LT.AND P4, PT, R10, c[0x0][0x178], !P5 ;  /* 0x00005e000a007a0c */ /* 0x000fc40006f81270 */
[----:B------:R-:W-:Y:S01]  /*2def0*/  ISETP.LT.AND P5, PT, R11, c[0x0][0x178], !P5 ;  /* 0x00005e000b007a0c */ /* 0x000fe20006fa1270 */
[----:B------:R1:W-:Y:S01]  /*2df00*/  @P6 STG.E.U16 [R6.64], R8 ;  /* 0x0000000806006986 */ /* 0x0003e2000c101504 */
[----:B------:R-:W-:-:S04]  /*2df10*/  IADD3 R12, R28, 0x92, RZ ;  /* 0x000000921c0c7810 */ /* 0x000fc80007ffe0ff */
[----:B------:R-:W-:Y:S02]  /*2df20*/  ISETP.GE.AND P1, PT, R12, c[0x0][0x17c], PT ;  /* 0x00005f000c007a0c */ /* 0x000fe40003f26270 */
[----:B------:R-:W-:Y:S01]  /*2df30*/  PRMT R12, R24, 0x7632, R12 ;  /* 0x00007632180c7816 */ /* 0x000fe2000000000c */
[C---:B0-----:R-:W-:Y:S01]  /*2df40*/  IMAD.WIDE R4, R18.reuse, 0x2, R2 ;  /* 0x0000000212047825 */ /* 0x041fe200078e0202 */
[----:B-1----:R-:W-:-:S04]  /*2df50*/  IADD3 R8, R18, c[0x0][0x198], RZ ;  /* 0x0000660012087a10 */ /* 0x002fc80007ffe0ff */
[----:B------:R0:W-:Y:S01]  /*2df60*/  @P3 STG.E.U16 [R4.64], R12 ;  /* 0x0000000c04003986 */ /* 0x0001e2000c101504 */
[----:B------:R-:W-:-:S04]  /*2df70*/  IMAD.WIDE R6, R8, 0x2, R16 ;  /* 0x0000000208067825 */ /* 0x000fc800078e0210 */
[----:B------:R-:W-:Y:S01]  /*2df80*/  IMAD.WIDE R18, R8, 0x2, R2 ;  /* 0x0000000208127825 */ /* 0x000fe200078e0202 */
[----:B------:R1:W-:Y:S01]  /*2df90*/  @P4 STG.E.U16 [R6.64], R27 ;  /* 0x0000001b06004986 */ /* 0x0003e2000c101504 */
[----:B---3--:R-:W-:Y:S02]  /*2dfa0*/  PRMT R22, R26, 0x7632, R22 ;  /* 0x000076321a167816 */ /* 0x008fe40000000016 */
[----:B0-----:R-:W-:Y:S01]  /*2dfb0*/  PRMT R12, R27, 0x7632, R12 ;  /* 0x000076321b0c7816 */ /* 0x001fe2000000000c */
[----:B------:R0:W-:Y:S04]  /*2dfc0*/  @P5 STG.E.U16 [R18.64], R26 ;  /* 0x0000001a12005986 */ /* 0x0001e8000c101504 */
[----:B-1----:R-:W3:Y:S04]  /*2dfd0*/  LDL.LU R27, [R1+0x294] ;  /* 0x00029400011b7983 */ /* 0x002ee80000300800 */
[----:B0-----:R-:W4:Y:S01]  /*2dfe0*/  LDL.LU R26, [R1+0x1c4] ;  /* 0x0001c400011a7983 */ /* 0x001f220000300800 */
[----:B------:R-:W-:-:S02]  /*2dff0*/  ISETP.LT.AND P4, PT, R10, c[0x0][0x178], !P0 ;  /* 0x00005e000a007a0c */ /* 0x000fc40004781270 */
[C---:B------:R-:W-:Y:S02]  /*2e000*/  ISETP.LT.AND P0, PT, R11.reuse, c[0x0][0x178], !P0 ;  /* 0x00005e000b007a0c */ /* 0x040fe40004701270 */
[----:B------:R-:W-:Y:S02]  /*2e010*/  IADD3 R6, R8, c[0x0][0x198], RZ ;  /* 0x0000660008067a10 */ /* 0x000fe40007ffe0ff */
[----:B------:R-:W-:Y:S02]  /*2e020*/  ISETP.LT.AND P5, PT, R10, c[0x0][0x178], !P1 ;  /* 0x00005e000a007a0c */ /* 0x000fe40004fa1270 */
[----:B------:R-:W-:Y:S02]  /*2e030*/  ISETP.LT.AND P1, PT, R11, c[0x0][0x178], !P1 ;  /* 0x00005e000b007a0c */ /* 0x000fe40004f21270 */
[----:B------:R-:W-:Y:S02]  /*2e040*/  IADD3 R8, R6, c[0x0][0x198], RZ ;  /* 0x0000660006087a10 */ /* 0x000fe40007ffe0ff */
[----:B------:R-:W-:-:S02]  /*2e050*/  IADD3 R20, R28, 0x94, RZ ;  /* 0x000000941c147810 */ /* 0x000fc40007ffe0ff */
[----:B------:R-:W-:Y:S01]  /*2e060*/  IADD3 R21, R28, 0x95, RZ ;  /* 0x000000951c157810 */ /* 0x000fe20007ffe0ff */
[----:B------:R-:W-:Y:S01]  /*2e070*/  IMAD.WIDE R4, R6, 0x2, R16 ;  /* 0x0000000206047825 */ /* 0x000fe200078e0210 */
[----:B------:R-:W-:Y:S02]  /*2e080*/  ISETP.GE.AND P6, PT, R20, c[0x0][0x17c], PT ;  /* 0x00005f0014007a0c */ /* 0x000fe40003fc6270 */
[----:B------:R-:W-:Y:S01]  /*2e090*/  ISETP.GE.AND P3, PT, R21, c[0x0][0x17c], PT ;  /* 0x00005f0015007a0c */ /* 0x000fe20003f66270 */
[----:B------:R-:W-:Y:S01]  /*2e0a0*/  IMAD.WIDE R6, R6, 0x2, R2 ;  /* 0x0000000206067825 */ /* 0x000fe200078e0202 */
[----:B------:R-:W-:Y:S03]  /*2e0b0*/  @P4 STG.E.U16 [R4.64], R12 ;  /* 0x0000000c04004986 */ /* 0x000fe6000c101504 */
[C---:B------:R-:W-:Y:S01]  /*2e0c0*/  IMAD.WIDE R18, R8.reuse, 0x2, R16 ;  /* 0x0000000208127825 */ /* 0x040fe200078e0210 */
[----:B------:R-:W-:Y:S03]  /*2e0d0*/  @P0 STG.E.U16 [R6.64], R22 ;  /* 0x0000001606000986 */ /* 0x000fe6000c101504 */
[----:B------:R-:W-:Y:S01]  /*2e0e0*/  IMAD.WIDE R20, R8, 0x2, R2 ;  /* 0x0000000208147825 */ /* 0x000fe200078e0202 */
[----:B------:R-:W-:Y:S04]  /*2e0f0*/  @P5 STG.E.U16 [R18.64], R25 ;  /* 0x0000001912005986 */ /* 0x000fe8000c101504 */
[----:B--2---:R0:W-:Y:S02]  /*2e100*/  @P1 STG.E.U16 [R20.64], R29 ;  /* 0x0000001d14001986 */ /* 0x0041e4000c101504 */
[----:B0-----:R-:W-:-:S02]  /*2e110*/  PRMT R20, R29, 0x7632, R20 ;  /* 0x000076321d147816 */ /* 0x001fc40000000014 */
[----:B------:R-:W2:Y:S01]  /*2e120*/  LDL.LU R29, [R1+0x284] ;  /* 0x00028400011d7983 */ /* 0x000ea20000300800 */
        /* <DEDUP_REMOVED lines=13> */
[----:B------:R-:W-:Y:S02]  /*2e200*/  @P2 STG.E.U16 [R6.64], R20 ;  /* 0x0000001406002986 */ /* 0x000fe4000c101504 */
[----:B0-----:R-:W-:-:S02]  /*2e210*/  IMAD.WIDE R4, R8, 0x2, R2 ;  /* 0x0000000208047825 */ /* 0x001fc400078e0202 */
[----:B---3--:R0:W-:Y:S04]  /*2e220*/  @P5 STG.E.U16 [R18.64], R27 ;  /* 0x0000001b12005986 */ /* 0x0081e8000c101504 */
[----:B----4-:R1:W-:Y:S01]  /*2e230*/  @P6 STG.E.U16 [R4.64], R26 ;  /* 0x0000001a04006986 */ /* 0x0103e2000c101504 */
[----:B0-----:R-:W-:-:S03]  /*2e240*/  PRMT R18, R26, 0x7632, R18 ;  /* 0x000076321a127816 */ /* 0x001fc60000000012 */
[----:B-1----:R-:W3:Y:S01]  /*2e250*/  LDL.LU R26, [R1+0x2c4] ;  /* 0x0002c400011a7983 */ /* 0x002ee20000300800 */
[----:B------:R-:W-:Y:S02]  /*2e260*/  IADD3 R23, R28, 0x96, RZ ;  /* 0x000000961c177810 */ /* 0x000fe40007ffe0ff */
[----:B------:R-:W-:Y:S01]  /*2e270*/  ISETP.LT.AND P5, PT, R10, c[0x0][0x178], !P3 ;  /* 0x00005e000a007a0c */ /* 0x000fe20005fa1270 */
[----:B------:R-:W4:Y:S01]  /*2e280*/  LDL.LU R25, [R1+0x234] ;  /* 0x0002340001197983 */ /* 0x000f220000300800 */
[----:B------:R-:W-:Y:S02]  /*2e290*/  ISETP.GE.AND P4, PT, R23, c[0x0][0x17c], PT ;  /* 0x00005f0017007a0c */ /* 0x000fe40003f86270 */
[----:B------:R-:W-:Y:S02]  /*2e2a0*/  IADD3 R6, R28, 0x99, RZ ;  /* 0x000000991c067810 */ /* 0x000fe40007ffe0ff */
[----:B------:R-:W-:Y:S02]  /*2e2b0*/  IADD3 R8, R8, c[0x0][0x198], RZ ;  /* 0x0000660008087a10 */ /* 0x000fe40007ffe0ff */
[----:B------:R-:W-:-:S02]  /*2e2c0*/  ISETP.LT.AND P3, PT, R11, c[0x0][0x178], !P3 ;  /* 0x00005e000b007a0c */ /* 0x000fc40005f61270 */
[----:B------:R-:W-:Y:S01]  /*2e2d0*/  ISETP.LT.AND P6, PT, R10, c[0x0][0x178], !P4 ;  /* 0x00005e000a007a0c */ /* 0x000fe200067c1270 */
[----:B------:R-:W-:Y:S01]  /*2e2e0*/  IMAD.WIDE R4, R8, 0x2, R16 ;  /* 0x0000000208047825 */ /* 0x000fe200078e0210 */
[----:B------:R-:W-:Y:S02]  /*2e2f0*/  ISETP.GE.AND P2, PT, R6, c[0x0][0x17c], PT ;  /* 0x00005f0006007a0c */ /* 0x000fe40003f46270 */
[----:B------:R-:W-:Y:S01]  /*2e300*/  PRMT R12, R27, 0x7632, R12 ;  /* 0x000076321b0c7816 */ /* 0x000fe2000000000c */
[C---:B------:R-:W-:Y:S01]  /*2e310*/  IMAD.WIDE R6, R8.reuse, 0x2, R2 ;  /* 0x0000000208067825 */ /* 0x040fe200078e0202 */
[----:B------:R-:W-:Y:S01]  /*2e320*/  IADD3 R8, R8, c[0x0][0x198], RZ ;  /* 0x0000660008087a10 */ /* 0x000fe20007ffe0ff */
[----:B------:R-:W4:Y:S04]  /*2e330*/  LDL.LU R27, [R1+0x2b4] ;  /* 0x0002b400011b7983 */ /* 0x000f280000300800 */
[----:B------:R0:W-:Y:S04]  /*2e340*/  @P5 STG.E.U16 [R4.64], R12 ;  /* 0x0000000c04005986 */ /* 0x0001e8000c101504 */
[----:B------:R-:W-:Y:S01]  /*2e350*/  @P3 STG.E.U16 [R6.64], R18 ;  /* 0x0000001206003986 */ /* 0x000fe2000c101504 */
[----:B0-----:R-:W-:Y:S01]  /*2e360*/  IMAD.WIDE R4, R8, 0x2, R16 ;  /* 0x0000000208047825 */ /* 0x001fe200078e0210 */
[----:B------:R-:W-:-:S04]  /*2e370*/  IADD3 R12, R28, 0x9b, RZ ;  /* 0x0000009b1c0c7810 */ /* 0x000fc80007ffe0ff */
[----:B--2---:R0:W-:Y:S01]  /*2e380*/  @P6 STG.E.U16 [R4.64], R29 ;  /* 0x0000001d04006986 */ /* 0x0041e2000c101504 */
[----:B------:R-:W-:Y:S02]  /*2e390*/  ISETP.GE.AND P6, PT, R12, c[0x0][0x17c], PT ;  /* 0x00005f000c007a0c */ /* 0x000fe40003fc6270 */
[----:B------:R-:W-:Y:S02]  /*2e3a0*/  PRMT R12, R29, 0x7632, R12 ;  /* 0x000076321d0c7816 */ /* 0x000fe4000000000c */
[----:B0-----:R-:W2:Y:S01]  /*2e3b0*/  LDL.LU R29, [R1+0x1e4] ;  /* 0x0001e400011d7983 */ /* 0x001ea20000300800 */
[----:B------:R-:W-:Y:S02]  /*2e3c0*/  ISETP.LT.AND P4, PT, R11, c[0x0][0x178], !P4 ;  /* 0x00005e000b007a0c */ /* 0x000fe40006781270 */
[----:B------:R-:W-:Y:S01]  /*2e3d0*/  IADD3 R21, R28, 0x98, RZ ;  /* 0x000000981c157810 */ /* 0x000fe20007ffe0ff */
[----:B------:R-:W-:Y:S01]  /*2e3e0*/  IMAD.WIDE R6, R8, 0x2, R2 ;  /* 0x0000000208067825 */ /* 0x000fe200078e0202 */
[----:B------:R-:W-:-:S02]  /*2e3f0*/  ISETP.LT.AND P3, PT, R10, c[0x0][0x178], !P0 ;  /* 0x00005e000a007a0c */ /* 0x000fc40004761270 */
[----:B------:R-:W-:Y:S02]  /*2e400*/  ISETP.GE.AND P1, PT, R21, c[0x0][0x17c], PT ;  /* 0x00005f0015007a0c */ /* 0x000fe40003f26270 */
[----:B------:R-:W-:Y:S02]  /*2e410*/  IADD3 R8, R8, c[0x0][0x198], RZ ;  /* 0x0000660008087a10 */ /* 0x000fe40007ffe0ff */
[----:B------:R-:W-:-:S03]  /*2e420*/  ISETP.LT.AND P0, PT, R11, c[0x0][0x178], !P0 ;  /* 0x00005e000b007a0c */ /* 0x000fc60004701270 */
[----:B------:R0:W-:Y:S01]  /*2e430*/  @P4 STG.E.U16 [R6.64], R13 ;  /* 0x0000000d06004986 */ /* 0x0001e2000c101504 */
[----:B------:R-:W-:Y:S01]  /*2e440*/  ISETP.LT.AND P4, PT, R10, c[0x0][0x178], !P1 ;  /* 0x00005e000a007a0c */ /* 0x000fe20004f81270 */
[----:B------:R-:W-:-:S05]  /*2e450*/  IMAD.WIDE R4, R8, 0x2, R16 ;  /* 0x0000000208047825 */ /* 0x000fca00078e0210 */
[----:B------:R1:W-:Y:S01]  /*2e460*/  @P3 STG.E.U16 [R4.64], R12 ;  /* 0x0000000c04003986 */ /* 0x0003e2000c101504 */
[C---:B0-----:R-:W-:Y:S01]  /*2e470*/  IMAD.WIDE R6, R8.reuse, 0x2, R2 ;  /* 0x0000000208067825 */ /* 0x041fe200078e0202 */
[----:B------:R-:W-:Y:S02]  /*2e480*/  IADD3 R8, R8, c[0x0][0x198], RZ ;  /* 0x0000660008087a10 */ /* 0x000fe40007ffe0ff */
[----:B------:R-:W-:-:S03]  /*2e490*/  PRMT R13, R13, 0x7632, R13 ;  /* 0x000076320d0d7816 */ /* 0x000fc6000000000d */
[----:B-1----:R-:W-:Y:S01]  /*2e4a0*/  IMAD.WIDE R4, R8, 0x2, R16 ;  /* 0x0000000208047825 */ /* 0x002fe200078e0210 */
[----:B------:R-:W-:Y:S01]  /*2e4b0*/  IADD3 R12, R28, 0x9c, RZ ;  /* 0x0000009c1c0c7810 */ /* 0x000fe20007ffe0ff */
[----:B------:R-:W-:Y:S03]  /*2e4c0*/  @P0 STG.E.U16 [R6.64], R13 ;  /* 0x0000000d06000986 */ /* 0x000fe6000c101504 */
[----:B------:R-:W-:Y:S02]  /*2e4d0*/  ISETP.GE.AND P0, PT, R12, c[0x0][0x17c], PT ;  /* 0x00005f000c007a0c */ /* 0x000fe40003f06270 */
[C---:B------:R-:W-:Y:S01]  /*2e4e0*/  IADD3 R12, R8.reuse, c[0x0][0x198], RZ ;  /* 0x00006600080c7a10 */ /* 0x040fe20007ffe0ff */
[----:B---3--:R0:W-:Y:S02]  /*2e4f0*/  @P4 STG.E.U16 [R4.64], R26 ;  /* 0x0000001a04004986 */ /* 0x0081e4000c101504 */
[----:B0-----:R-:W-:Y:S01]  /*2e500*/  IMAD.WIDE R4, R8, 0x2, R2 ;  /* 0x0000000208047825 */ /* 0x001fe200078e0202 */
[----:B------:R-:W-:-:S02]  /*2e510*/  PRMT R8, R26, 0x7632, R8 ;  /* 0x000076321a087816 */ /* 0x000fc40000000008 */
[----:B------:R-:W3:Y:S01]  /*2e520*/  LDL.LU R26, [R1+0x2a4] ;  /* 0x0002a400011a7983 */ /* 0x000ee20000300800 */
[----:B------:R-:W-:Y:S02]  /*2e530*/  ISETP.LT.AND P1, PT, R11, c[0x0][0x178], !P1 ;  /* 0x00005e000b007a0c */ /* 0x000fe40004f21270 */
        /* <DEDUP_REMOVED lines=11> */
[----:B------:R-:W-:Y:S01]  /*2e5f0*/  PRMT R18, R25, 0x7632, R18 ;  /* 0x0000763219127816 */ /* 0x000fe20000000012 */
[C---:B0-----:R-:W-:Y:S02]  /*2e600*/  IMAD.WIDE R4, R12.reuse, 0x2, R2 ;  /* 0x000000020c047825 */ /* 0x041fe400078e0202 */
[----:B------:R-:W4:Y:S01]  /*2e610*/  LDL.LU R25, [R1+0x2d4] ;  /* 0x0002d40001197983 */ /* 0x000f220000300800 */
[----:B-1----:R-:W-:-:S03]  /*2e620*/  IADD3 R8, R12, c[0x0][0x198], RZ ;  /* 0x000066000c087a10 */ /* 0x002fc60007ffe0ff */
[----:B------:R-:W-:Y:S02]  /*2e630*/  @P2 STG.E.U16 [R4.64], R18 ;  /* 0x0000001204002986 */ /* 0x000fe4000c101504 */
[----:B------:R-:W-:-:S04]  /*2e640*/  IMAD.WIDE R6, R8, 0x2, R16 ;  /* 0x0000000208067825 */ /* 0x000fc800078e0210 */
[----:B------:R-:W-:Y:S01]  /*2e650*/  IMAD.WIDE R12, R8, 0x2, R2 ;  /* 0x00000002080c7825 */ /* 0x000fe200078e0202 */
[----:B------:R-:W-:Y:S04]  /*2e660*/  @P1 STG.E.U16 [R6.64], R27 ;  /* 0x0000001b06001986 */ /* 0x000fe8000c101504 */
[----:B--2---:R0:W-:Y:S01]  /*2e670*/  @P5 STG.E.U16 [R12.64], R29 ;  /* 0x0000001d0c005986 */ /* 0x0041e2000c101504 */
[----:B------:R-:W-:-:S03]  /*2e680*/  PRMT R21, R29, 0x7632, R21 ;  /* 0x000076321d157816 */ /* 0x000fc60000000015 */
[----:B0-----:R-:W2:Y:S01]  /*2e690*/  LDL.LU R29, [R1+0x254] ;  /* 0x00025400011d7983 */ /* 0x001ea20000300800 */
[----:B------:R-:W-:Y:S02]  /*2e6a0*/  ISETP.LT.AND P1, PT, R10, c[0x0][0x178], !P6 ;  /* 0x00005e000a007a0c */ /* 0x000fe40007721270 */
[----:B------:R-:W-:Y:S02]  /*2e6b0*/  IADD3 R20, R28, 0x9f, RZ ;  /* 0x0000009f1c147810 */ /* 0x000fe40007ffe0ff */
[----:B------:R-:W-:Y:S02]  /*2e6c0*/  ISETP.LT.AND P6, PT, R11, c[0x0][0x178], !P6 ;  /* 0x00005e000b007a0c */ /* 0x000fe400077c1270 */
[----:B------:R-:W-:Y:S02]  /*2e6d0*/  IADD3 R6, R8, c[0x0][0x198], RZ ;  /* 0x0000660008067a10 */ /* 0x000fe40007ffe0ff */
[----:B------:R-:W-:Y:S02]  /*2e6e0*/  ISETP.LT.AND P5, PT, R10, c[0x0][0x178], !P0 ;  /* 0x00005e000a007a0c */ /* 0x000fe400047a1270 */
[----:B------:R-:W-:-:S02]  /*2e6f0*/  ISETP.GE.AND P2, PT, R20, c[0x0][0x17c], PT ;  /* 0x00005f0014007a0c */ /* 0x000fc40003f46270 */
[C---:B------:R-:W-:Y:S02]  /*2e700*/  IADD3 R8, R6.reuse, c[0x0][0x198], RZ ;  /* 0x0000660006087a10 */ /* 0x040fe40007ffe0ff */
[----:B------:R-:W-:Y:S01]  /*2e710*/  PRMT R20, R27, 0x7632, R20 ;  /* 0x000076321b147816 */ /* 0x000fe20000000014 */
[C---:B------:R-:W-:Y:S01]  /*2e720*/  IMAD.WIDE R4, R6.reuse, 0x2, R16 ;  /* 0x0000000206047825 */ /* 0x040fe200078e0210 */
[----:B------:R-:W2:Y:S03]  /*2e730*/  LDL.LU R27, [R1+0x268] ;  /* 0x00026800011b7983 */ /* 0x000ea60000300800 */
[----:B------:R-:W-:Y:S01]  /*2e740*/  IMAD.WIDE R6, R6, 0x2, R2 ;  /* 0x0000000206067825 */ /* 0x000fe200078e0202 */
[----:B------:R-:W-:Y:S03]  /*2e750*/  @P1 STG.E.U16 [R4.64], R20 ;  /* 0x0000001404001986 */ /* 0x000fe6000c101504 */
[----:B------:R-:W-:Y:S01]  /*2e760*/  IMAD.WIDE R12, R8, 0x2, R16 ;  /* 0x00000002080c7825 */ /* 0x000fe200078e0210 */
[----:B------:R-:W-:Y:S01]  /*2e770*/  @P6 STG.E.U16 [R6.64], R21 ;  /* 0x0000001506006986 */ /* 0x000fe2000c101504 */
[----:B------:R-:W-:-:S02]  /*2e780*/  ISETP.LT.AND P0, PT, R11, c[0x0][0x178], !P0 ;  /* 0x00005e000b007a0c */ /* 0x000fc40004701270 */
[----:B------:R-:W-:Y:S01]  /*2e790*/  IADD3 R19, R28, 0x9e, RZ ;  /* 0x0000009e1c137810 */ /* 0x000fe20007ffe0ff */
[----:B---3--:R0:W-:Y:S02]  /*2e7a0*/  @P5 STG.E.U16 [R12.64], R26 ;  /* 0x0000001a0c005986 */ /* 0x0081e4000c101504 */
[----:B0-----:R-:W-:Y:S02]  /*2e7b0*/  PRMT R12, R26, 0x7632, R12 ;  /* 0x000076321a0c7816 */ /* 0x001fe4000000000c */
[----:B------:R-:W3:Y:S01]  /*2e7c0*/  LDL.LU R26, [R1+0x248] ;  /* 0x00024800011a7983 */ /* 0x000ee20000300800 */
[----:B------:R-:W-:Y:S01]  /*2e7d0*/  ISETP.GE.AND P3, PT, R19, c[0x0][0x17c], PT ;  /* 0x00005f0013007a0c */ /* 0x000fe20003f66270 */
[----:B------:R-:W-:Y:S01]  /*2e7e0*/  IMAD.WIDE R18, R8, 0x2, R2 ;  /* 0x0000000208127825 */ /* 0x000fe200078e0202 */
[----:B------:R-:W-:Y:S02]  /*2e7f0*/  ISETP.LT.AND P5, PT, R10, c[0x0][0x178], !P4 ;  /* 0x00005e000a007a0c */ /* 0x000fe400067a1270 */
[----:B------:R-:W-:-:S02]  /*2e800*/  ISETP.LT.AND P4, PT, R11, c[0x0][0x178], !P4 ;  /* 0x00005e000b007a0c */ /* 0x000fc40006781270 */
[----:B------:R-:W-:Y:S02]  /*2e810*/  IADD3 R6, R8, c[0x0][0x198], RZ ;  /* 0x0000660008067a10 */ /* 0x000fe40007ffe0ff */
[----:B------:R-:W-:Y:S01]  /*2e820*/  ISETP.LT.AND P6, PT, R10, c[0x0][0x178], !P3 ;  /* 0x00005e000a007a0c */ /* 0x000fe20005fc1270 */
[----:B------:R0:W-:Y:S01]  /*2e830*/  @P0 STG.E.U16 [R18.64], R9 ;  /* 0x0000000912000986 */ /* 0x0001e2000c101504 */
[----:B------:R-:W-:Y:S01]  /*2e840*/  IADD3 R8, R28, 0xa1, RZ ;  /* 0x000000a11c087810 */ /* 0x000fe20007ffe0ff */
[----:B------:R-:W-:Y:S01]  /*2e850*/  IMAD.WIDE R4, R6, 0x2, R16 ;  /* 0x0000000206047825 */ /* 0x000fe200078e0210 */
[----:B------:R-:W-:Y:S02]  /*2e860*/  PRMT R13, R9, 0x7632, R13 ;  /* 0x00007632090d7816 */ /* 0x000fe4000000000d */
[----:B------:R-:W-:Y:S02]  /*2e870*/  ISETP.LT.AND P3, PT, R11, c[0x0][0x178], !P3 ;  /* 0x00005e000b007a0c */ /* 0x000fe40005f61270 */
[----:B------:R-:W-:-:S02]  /*2e880*/  ISETP.GE.AND P0, PT, R8, c[0x0][0x17c], PT ;  /* 0x00005f0008007a0c */ /* 0x000fc40003f06270 */
[C---:B0-----:R-:W-:Y:S01]  /*2e890*/  IADD3 R19, R6.reuse, c[0x0][0x198], RZ ;  /* 0x0000660006137a10 */ /* 0x041fe20007ffe0ff */
[----:B------:R-:W-:Y:S01]  /*2e8a0*/  IMAD.WIDE R6, R6, 0x2, R2 ;  /* 0x0000000206067825 */ /* 0x000fe200078e0202 */
[----:B------:R0:W-:Y:S03]  /*2e8b0*/  @P5 STG.E.U16 [R4.64], R12 ;  /* 0x0000000c04005986 */ /* 0x0001e6000c101504 */
[C---:B------:R-:W-:Y:S01]  /*2e8c0*/  IMAD.WIDE R8, R19.reuse, 0x2, R16 ;  /* 0x0000000213087825 */ /* 0x040fe200078e0210 */
[----:B------:R-:W-:Y:S04]  /*2e8d0*/  @P4 STG.E.U16 [R6.64], R13 ;  /* 0x0000000d06004986 */ /* 0x000fe8000c101504 */
[----:B----4-:R1:W-:Y:S01]  /*2e8e0*/  @P6 STG.E.U16 [R8.64], R25 ;  /* 0x0000001908006986 */ /* 0x0103e2000c101504 */
[----:B0-----:R-:W-:Y:S01]  /*2e8f0*/  IMAD.WIDE R4, R19, 0x2, R2 ;  /* 0x0000000213047825 */ /* 0x001fe200078e0202 */
[----:B-1----:R-:W-:-:S02]  /*2e900*/  PRMT R9, R25, 0x7632, R9 ;  /* 0x0000763219097816 */ /* 0x002fc40000000009 */
[----:B------:R-:W4:Y:S04]  /*2e910*/  LDL.LU R25, [R1+0x278] ;  /* 0x0002780001197983 */ /* 0x000f280000300800 */
[----:B--2---:R0:W-:Y:S01]  /*2e920*/  @P3 STG.E.U16 [R4.64], R29 ;  /* 0x0000001d04003986 */ /* 0x0041e2000c101504 */
[----:B------:R-:W-:-:S03]  /*2e930*/  PRMT R12, R29, 0x7632, R12 ;  /* 0x000076321d0c7816 */ /* 0x000fc6000000000c */
[----:B0-----:R-:W2:Y:S01]  /*2e940*/  LDL.LU R29, [R1+0x228] ;  /* 0x00022800011d7983 */ /* 0x001ea20000300800 */
[----:B------:R-:W-:Y:S02]  /*2e950*/  IADD3 R22, R28, 0xa0, RZ ;  /* 0x000000a01c167810 */ /* 0x000fe40007ffe0ff */
[----:B------:R-:W-:Y:S02]  /*2e960*/  ISETP.LT.AND P6, PT, R10, c[0x0][0x178], !P2 ;  /* 0x00005e000a007a0c */ /* 0x000fe400057c1270 */
[----:B------:R-:W-:Y:S02]  /*2e970*/  ISETP.LT.AND P2, PT, R11, c[0x0][0x178], !P2 ;  /* 0x00005e000b007a0c */ /* 0x000fe40005741270 */
[----:B------:R-:W-:Y:S02]  /*2e980*/  ISETP.GE.AND P1, PT, R22, c[0x0][0x17c], PT ;  /* 0x00005f0016007a0c */ /* 0x000fe40003f26270 */
[----:B------:R-:W-:Y:S02]  /*2e990*/  IADD3 R6, R28, 0xa3, RZ ;  /* 0x000000a31c067810 */ /* 0x000fe40007ffe0ff */
[----:B------:R-:W-:-:S02]  /*2e9a0*/  IADD3 R8, R19, c[0x0][0x198], RZ ;  /* 0x0000660013087a10 */ /* 0x000fc40007ffe0ff */
[----:B------:R-:W-:Y:S02]  /*2e9b0*/  ISETP.GE.AND P4, PT, R6, c[0x0][0x17c], PT ;  /* 0x00005f0006007a0c */ /* 0x000fe40003f86270 */
[----:B------:R-:W-:Y:S01]  /*2e9c0*/  ISETP.LT.AND P3, PT, R10, c[0x0][0x178], !P1 ;  /* 0x00005e000a007a0c */ /* 0x000fe20004f61270 */
[----:B------:R-:W-:-:S04]  /*2e9d0*/  IMAD.WIDE R6, R8, 0x2, R16 ;  /* 0x0000000208067825 */ /* 0x000fc800078e0210 */
[C---:B------:R-:W-:Y:S01]  /*2e9e0*/  IMAD.WIDE R4, R8.reuse, 0x2, R2 ;  /* 0x0000000208047825 */ /* 0x040fe200078e0202 */
[----:B------:R-:W-:Y:S01]  /*2e9f0*/  IADD3 R8, R8, c[0x0][0x198], RZ ;  /* 0x0000660008087a10 */ /* 0x000fe20007ffe0ff */
[----:B------:R-:W-:Y:S01]  /*2ea00*/  @P6 STG.E.U16 [R6.64], R9 ;  /* 0x0000000906006986 */ /* 0x000fe2000c101504 */
[----:B------:R-:W-:-:S03]  /*2ea10*/  IADD3 R13, R28, 0xa4, RZ ;  /* 0x000000a41c0d7810 */ /* 0x000fc60007ffe0ff */
[----:B------:R0:W-:Y:S01]  /*2ea20*/  @P2 STG.E.U16 [R4.64], R12 ;  /* 0x0000000c04002986 */ /* 0x0001e2000c101504 */
[----:B------:R-:W-:Y:S02]  /*2ea30*/  ISETP.LT.AND P1, PT, R11, c[0x0][0x178], !P1 ;  /* 0x00005e000b007a0c */ /* 0x000fe40004f21270 */
[----:B------:R-:W-:Y:S02]  /*2ea40*/  ISETP.GE.AND P6, PT, R13, c[0x0][0x17c], PT ;  /* 0x00005f000d007a0c */ /* 0x000fe40003fc6270 */
[----:B------:R-:W-:Y:S01]  /*2ea50*/  PRMT R13, R27, 0x7632, R13 ;  /* 0x000076321b0d7816 */ /* 0x000fe2000000000d */
[----:B0-----:R-:W-:-:S05]  /*2ea60*/  IMAD.WIDE R4, R8, 0x2, R16 ;  /* 0x0000000208047825 */ /* 0x001fca00078e0210 */
[----:B------:R0:W-:Y:S01]  /*2ea70*/  @P3 STG.E.U16 [R4.64], R27 ;  /* 0x0000001b04003986 */ /* 0x0001e2000c101504 */
[----:B------:R-:W-:-:S03]  /*2ea80*/  IMAD.WIDE R6, R8, 0x2, R2 ;  /* 0x0000000208067825 */ /* 0x000fc600078e0202 */
[----:B0-----:R-:W2:Y:S01]  /*2ea90*/  LDL.LU R27, [R1+0x298] ;  /* 0x00029800011b7983 */ /* 0x001ea20000300800 */
[----:B---3--:R-:W-:-:S03]  /*2eaa0*/  PRMT R12, R26, 0x7632, R12 ;  /* 0x000076321a0c7816 */ /* 0x008fc6000000000c */
[----:B------:R0:W-:Y:S04]  /*2eab0*/  @P1 STG.E.U16 [R6.64], R26 ;  /* 0x0000001a06001986 */ /* 0x0001e8000c101504 */
[----:B0-----:R-:W3:Y:S01]  /*2eac0*/  LDL.LU R26, [R1+0x1c8] ;  /* 0x0001c800011a7983 */ /* 0x001ee20000300800 */
        /* <DEDUP_REMOVED lines=12> */
[----:B------:R0:W-:Y:S04]  /*2eb90*/  @P2 STG.E.U16 [R4.64], R13 ;  /* 0x0000000d04002986 */ /* 0x0001e8000c101504 */
[----:B------:R-:W-:Y:S01]  /*2eba0*/  @P0 STG.E.U16 [R6.64], R12 ;  /* 0x0000000c06000986 */ /* 0x000fe2000c101504 */
[----:B0-----:R-:W-:-:S05]  /*2ebb0*/  IMAD.WIDE R4, R9, 0x2, R16 ;  /* 0x0000000209047825 */ /* 0x001fca00078e0210 */
[----:B----4-:R0:W-:Y:S02]  /*2ebc0*/  @P1 STG.E.U16 [R4.64], R25 ;  /* 0x0000001904001986 */ /* 0x0101e4000c101504 */
[----:B0-----:R-:W-:-:S05]  /*2ebd0*/  IMAD.WIDE R4, R9, 0x2, R2 ;  /* 0x0000000209047825 */ /* 0x001fca00078e0202 */
        /* <DEDUP_REMOVED lines=8> */
[----:B------:R-:W-:-:S02]  /*2ec60*/  ISETP.LT.AND P4, PT, R11, c[0x0][0x178], !P4 ;  /* 0x00005e000b007a0c */ /* 0x000fc40006781270 */
[----:B------:R-:W-:Y:S02]  /*2ec70*/  ISETP.LT.AND P5, PT, R10, c[0x0][0x178], !P6 ;  /* 0x00005e000a007a0c */ /* 0x000fe400077a1270 */
[----:B------:R-:W-:Y:S01]  /*2ec80*/  ISETP.GE.AND P1, PT, R6, c[0x0][0x17c], PT ;  /* 0x00005f0006007a0c */ /* 0x000fe20003f26270 */
[C---:B------:R-:W-:Y:S01]  /*2ec90*/  IMAD.WIDE R6, R8.reuse, 0x2, R16 ;  /* 0x0000000208067825 */ /* 0x040fe200078e0210 */
[----:B------:R-:W-:Y:S02]  /*2eca0*/  PRMT R9, R25, 0x7632, R9 ;  /* 0x0000763219097816 */ /* 0x000fe40000000009 */
[C---:B------:R-:W-:Y:S01]  /*2ecb0*/  IADD3 R12, R8.reuse, c[0x0][0x198], RZ ;  /* 0x00006600080c7a10 */ /* 0x040fe20007ffe0ff */
[----:B------:R-:W-:Y:S02]  /*2ecc0*/  IMAD.WIDE R4, R8, 0x2, R2 ;  /* 0x0000000208047825 */ /* 0x000fe400078e0202 */
[----:B------:R0:W-:Y:S01]  /*2ecd0*/  @P2 STG.E.U16 [R6.64], R9 ;  /* 0x0000000906002986 */ /* 0x0001e2000c101504 */
[----:B------:R-:W-:-:S03]  /*2ece0*/  ISETP.LT.AND P6, PT, R11, c[0x0][0x178], !P6 ;  /* 0x00005e000b007a0c */ /* 0x000fc600077c1270 */
[----:B------:R-:W-:Y:S01]  /*2ecf0*/  @P4 STG.E.U16 [R4.64], R13 ;  /* 0x0000000d04004986 */ /* 0x000fe2000c101504 */
[----:B0-----:R-:W-:Y:S01]  /*2ed00*/  IMAD.WIDE R6, R12, 0x2, R16 ;  /* 0x000000020c067825 */ /* 0x001fe200078e0210 */
[----:B------:R-:W-:-:S03]  /*2ed10*/  IADD3 R19, R28, 0xa9, RZ ;  /* 0x000000a91c137810 */ /* 0x000fc60007ffe0ff */
[----:B------:R-:W-:Y:S01]  /*2ed20*/  IMAD.WIDE R8, R12, 0x2, R2 ;  /* 0x000000020c087825 */ /* 0x000fe200078e0202 */
[----:B------:R0:W-:Y:S01]  /*2ed30*/  @P5 STG.E.U16 [R6.64], R27 ;  /* 0x0000001b06005986 */ /* 0x0001e2000c101504 */
[----:B------:R-:W-:Y:S02]  /*2ed40*/  ISETP.LT.AND P5, PT, R10, c[0x0][0x178], !P3 ;  /* 0x00005e000a007a0c */ /* 0x000fe40005fa1270 */
[----:B------:R-:W-:Y:S02]  /*2ed50*/  ISETP.GE.AND P4, PT, R19, c[0x0][0x17c], PT ;  /* 0x00005f0013007a0c */ /* 0x000fe40003f86270 */
[----:B------:R-:W-:Y:S02]  /*2ed60*/  PRMT R19, R27, 0x7632, R19 ;  /* 0x000076321b137816 */ /* 0x000fe40000000013 */
[----:B0-----:R-:W-:Y:S01]  /*2ed70*/  IADD3 R6, R12, c[0x0][0x198], RZ ;  /* 0x000066000c067a10 */ /* 0x001fe20007ffe0ff */
[----:B---3--:R0:W-:Y:S04]  /*2ed80*/  @P6 STG.E.U16 [R8.64], R26 ;  /* 0x0000001a08006986 */ /* 0x0081e8000c101504 */
[----:B------:R-:W-:Y:S01]  /*2ed90*/  IMAD.WIDE R4, R6, 0x2, R16 ;  /* 0x0000000206047825 */ /* 0x000fe200078e0210 */
[----:B------:R-:W-:-:S02]  /*2eda0*/  ISETP.LT.AND P6, PT, R10, c[0x0][0x178], !P0 ;  /* 0x00005e000a007a0c */ /* 0x000fc400047c1270 */
[----:B------:R-:W3:Y:S01]  /*2edb0*/  LDL.LU R10, [R1+0x10c0] ;  /* 0x0010c000010a7983 */ /* 0x000ee20000300800 */
[----:B------:R-:W-:-:S03]  /*2edc0*/  PRMT R20, R26, 0x7632, R20 ;  /* 0x000076321a147816 */ /* 0x000fc60000000014 */
[----:B------:R-:W4:Y:S04]  /*2edd0*/  LDL.LU R25, [R1+0x2c8] ;  /* 0x0002c80001197983 */ /* 0x000f280000300800 */
[----:B0-----:R-:W3:Y:S04]  /*2ede0*/  LDL.LU R26, [R1+0x238] ;  /* 0x00023800011a7983 */ /* 0x001ee80000300800 */
[----:B------:R0:W-:Y:S04]  /*2edf0*/  @P5 STG.E.U16 [R4.64], R19 ;  /* 0x0000001304005986 */ /* 0x0001e8000c101504 */
[----:B0-----:R-:W3:Y:S01]  /*2ee00*/  LDL R19, [R1+0x12c] ;  /* 0x00012c0001137983 */ /* 0x001ee20000100800 */
[----:B------:R-:W-:-:S02]  /*2ee10*/  IADD3 R18, R28, 0xa8, RZ ;  /* 0x000000a81c127810 */ /* 0x000fc40007ffe0ff */
[C---:B------:R-:W-:Y:S02]  /*2ee20*/  ISETP.LT.AND P3, PT, R11.reuse, c[0x0][0x178], !P3 ;  /* 0x00005e000b007a0c */ /* 0x040fe40005f61270 */
[----:B------:R-:W-:Y:S02]  /*2ee30*/  ISETP.LT.AND P0, PT, R11, c[0x0][0x178], !P0 ;  /* 0x00005e000b007a0c */ /* 0x000fe40004701270 */
[----:B------:R-:W-:Y:S02]  /*2ee40*/  ISETP.GE.AND P2, PT, R18, c[0x0][0x17c], PT ;  /* 0x00005f0012007a0c */ /* 0x000fe40003f46270 */
[C---:B------:R-:W-:Y:S01]  /*2ee50*/  IADD3 R18, R6.reuse, c[0x0][0x198], RZ ;  /* 0x0000660006127a10 */ /* 0x040fe20007ffe0ff */
[----:B------:R-:W-:Y:S01]  /*2ee60*/  IMAD.WIDE R6, R6, 0x2, R2 ;  /* 0x0000000206067825 */ /* 0x000fe200078e0202 */
[----:B------:R-:W-:-:S03]  /*2ee70*/  IADD3 R21, R28, 0xaa, RZ ;  /* 0x000000aa1c157810 */ /* 0x000fc60007ffe0ff */
[----:B------:R-:W-:-:S04]  /*2ee80*/  IMAD.WIDE R8, R18, 0x2, R16 ;  /* 0x0000000212087825 */ /* 0x000fc800078e0210 */
[----:B------:R-:W-:Y:S01]  /*2ee90*/  IMAD.WIDE R12, R18, 0x2, R2 ;  /* 0x00000002120c7825 */ /* 0x000fe200078e0202 */
[----:B------:R-:W-:Y:S04]  /*2eea0*/  @P3 STG.E.U16 [R6.64], R20 ;  /* 0x0000001406003986 */ /* 0x000fe8000c101504 */
[----:B------:R-:W-:Y:S04]  /*2eeb0*/  STL.64 [R1+0x10b0], R22 ;  /* 0x0010b01601007387 */ /* 0x000fe80000100a00 */
[----:B------:R-:W-:Y:S04]  /*2eec0*/  STL.64 [R1+0x10a8], R20 ;  /* 0x0010a81401007387 */ /* 0x000fe80000100a00 */
[----:B------:R-:W4:Y:S04]  /*2eed0*/  LDL.LU R27, [R1+0x2b8] ;  /* 0x0002b800011b7983 */ /* 0x000f280000300800 */
[----:B--2---:R-:W-:Y:S04]  /*2eee0*/  @P6 STG.E.U16 [R8.64], R29 ;  /* 0x0000001d08006986 */ /* 0x004fe8000c101504 */
[----:B------:R0:W-:Y:S02]  /*2eef0*/  @P0 STG.E.U16 [R12.64], R14 ;  /* 0x0000000e0c000986 */ /* 0x0001e4000c101504 */
[----:B0-----:R-:W-:-:S02]  /*2ef00*/  PRMT R13, R29, 0x7632, R13 ;  /* 0x000076321d0d7816 */ /* 0x001fc4000000000d */
[----:B------:R-:W2:Y:S01]  /*2ef10*/  LDL.LU R29, [R1+0x1e8] ;  /* 0x0001e800011d7983 */ /* 0x000ea20000300800 */
[----:B------:R-:W-:Y:S02]  /*2ef20*/  IADD3 R6, R18, c[0x0][0x198], RZ ;  /* 0x0000660012067a10 */ /* 0x000fe40007ffe0ff */
[----:B------:R-:W-:Y:S02]  /*2ef30*/  IADD3 R8, R28, 0xab, RZ ;  /* 0x000000ab1c087810 */ /* 0x000fe40007ffe0ff */
[C---:B------:R-:W-:Y:S01]  /*2ef40*/  IADD3 R12, R6.reuse, c[0x0][0x198], RZ ;  /* 0x00006600060c7a10 */ /* 0x040fe20007ffe0ff */
[----:B------:R-:W-:Y:S01]  /*2ef50*/  IMAD.WIDE R4, R6, 0x2, R16 ;  /* 0x0000000206047825 */ /* 0x000fe200078e0210 */
[----:B------:R-:W-:Y:S02]  /*2ef60*/  PRMT R14, R14, 0x7632, R14 ;  /* 0x000076320e0e7816 */ /* 0x000fe4000000000e */
[----:B------:R-:W-:Y:S01]  /*2ef70*/  ISETP.GE.AND P6, PT, R8, c[0x0][0x17c], PT ;  /* 0x00005f0008007a0c */ /* 0x000fe20003fc6270 */
[----:B------:R-:W-:-:S04]  /*2ef80*/  IMAD.WIDE R6, R6, 0x2, R2 ;  /* 0x0000000206067825 */ /* 0x000fc800078e0202 */
[----:B------:R-:W-:Y:S01]  /*2ef90*/  IMAD.WIDE R8, R12, 0x2, R16 ;  /* 0x000000020c087825 */ /* 0x000fe200078e0210 */
[----:B------:R-:W-:Y:S02]  /*2efa0*/  ISETP.GE.AND P5, PT, R21, c[0x0][0x17c], PT ;  /* 0x00005f0015007a0c */ /* 0x000fe40003fa6270 */
[----:B---3--:R-:W-:Y:S01]  /*2efb0*/  ISETP.LT.AND P0, PT, R19, c[0x0][0x178], !P1 ;  /* 0x00005e0013007a0c */ /* 0x008fe20004f01270 */
[----:B------:R-:W0:Y:S01]  /*2efc0*/  LDS.128 R20, [R0] ;  /* 0x0000000000147984 */ /* 0x000e220000000c00 */
[----:B------:R-:W-:Y:S02]  /*2efd0*/  ISETP.LT.AND P1, PT, R11, c[0x0][0x178], !P1 ;  /* 0x00005e000b007a0c */ /* 0x000fe40004f21270 */
[----:B------:R-:W-:Y:S02]  /*2efe0*/  ISETP.LT.AND P3, PT, R19, c[0x0][0x178], !P2 ;  /* 0x00005e0013007a0c */ /* 0x000fe40005761270 */
[----:B------:R-:W-:-:S07]  /*2eff0*/  ISETP.LT.AND P2, PT, R11, c[0x0][0x178], !P2 ;  /* 0x00005e000b007a0c */ /* 0x000fce0005741270 */
[----:B------:R1:W-:Y:S04]  /*2f000*/  @P0 STG.E.U16 [R4.64], R13 ;  /* 0x0000000d04000986 */ /* 0x0003e8000c101504 */
[----:B------:R-:W-:Y:S04]  /*2f010*/  @P1 STG.E.U16 [R6.64], R14 ;  /* 0x0000000e06001986 */ /* 0x000fe8000c101504 */
[----:B----4-:R3:W-:Y:S01]  /*2f020*/  @P3 STG.E.U16 [R8.64], R25 ;  /* 0x0000001908003986 */ /* 0x0107e2000c101504 */
[----:B-1----:R-:W-:Y:S01]  /*2f030*/  IMAD.WIDE R4, R12, 0x2, R2 ;  /* 0x000000020c047825 */ /* 0x002fe200078e0202 */
[----:B------:R-:W-:-:S04]  /*2f040*/  ISETP.LT.AND P3, PT, R19, c[0x0][0x178], !P4 ;  /* 0x00005e0013007a0c */ /* 0x000fc80006761270 */
[----:B------:R1:W-:Y:S01]  /*2f050*/  @P2 STG.E.U16 [R4.64], R26 ;  /* 0x0000001a04002986 */ /* 0x0003e2000c101504 */
[----:B---3--:R-:W-:Y:S02]  /*2f060*/  IADD3 R8, R12, c[0x0][0x198], RZ ;  /* 0x000066000c087a10 */ /* 0x008fe40007ffe0ff */
[----:B------:R-:W-:Y:S02]  /*2f070*/  PRMT R12, R26, 0x7632, R12 ;  /* 0x000076321a0c7816 */ /* 0x000fe4000000000c */
[----:B------:R-:W-:Y:S01]  /*2f080*/  ISETP.LT.AND P4, PT, R11, c[0x0][0x178], !P4 ;  /* 0x00005e000b007a0c */ /* 0x000fe20006781270 */
[----:B-1----:R-:W3:Y:S01]  /*2f090*/  LDL.LU R26, [R1+0x2a8] ;  /* 0x0002a800011a7983 */ /* 0x002ee20000300800 */
[----:B------:R-:W-:Y:S02]  /*2f0a0*/  IADD3 R6, R28, 0xad, RZ ;  /* 0x000000ad1c067810 */ /* 0x000fe40007ffe0ff */
[----:B------:R-:W-:Y:S01]  /*2f0b0*/  ISETP.LT.AND P2, PT, R19, c[0x0][0x178], !P5 ;  /* 0x00005e0013007a0c */ /* 0x000fe20006f41270 */
[----:B------:R-:W-:Y:S01]  /*2f0c0*/  IMAD.WIDE R4, R8, 0x2, R16 ;  /* 0x0000000208047825 */ /* 0x000fe200078e0210 */
[----:B------:R-:W-:-:S02]  /*2f0d0*/  ISETP.GE.AND P1, PT, R6, c[0x0][0x17c], PT ;  /* 0x00005f0006007a0c */ /* 0x000fc40003f26270 */
[----:B------:R-:W-:Y:S01]  /*2f0e0*/  ISETP.LT.AND P5, PT, R11, c[0x0][0x178], !P5 ;  /* 0x00005e000b007a0c */ /* 0x000fe20006fa1270 */
[C---:B------:R-:W-:Y:S01]  /*2f0f0*/  IMAD.WIDE R6, R8.reuse, 0x2, R2 ;  /* 0x0000000208067825 */ /* 0x040fe200078e0202 */
[----:B------:R-:W-:Y:S02]  /*2f100*/  PRMT R9, R25, 0x7632, R9 ;  /* 0x0000763219097816 */ /* 0x000fe40000000009 */
[----:B------:R-:W-:Y:S01]  /*2f110*/  IADD3 R8, R8, c[0x0][0x198], RZ ;  /* 0x0000660008087a10 */ /* 0x000fe20007ffe0ff */
[----:B------:R-:W4:Y:S01]  /*2f120*/  LDL.LU R25, [R1+0x2d8] ;  /* 0x0002d80001197983 */ /* 0x000f220000300800 */
[----:B------:R-:W-:-:S03]  /*2f130*/  IADD3 R13, R28, 0xae, RZ ;  /* 0x000000ae1c0d7810 */ /* 0x000fc60007ffe0ff */
[----:B------:R1:W-:Y:S04]  /*2f140*/  @P3 STG.E.U16 [R4.64], R9 ;  /* 0x0000000904003986 */ /* 0x0003e8000c101504 */
[----:B------:R0:W-:Y:S01]  /*2f150*/  @P4 STG.E.U16 [R6.64], R12 ;  /* 0x0000000c06004986 */ /* 0x0001e2000c101504 */
[----:B------:R-:W-:Y:S01]  /*2f160*/  ISETP.GE.AND P3, PT, R13, c[0x0][0x17c], PT ;  /* 0x00005f000d007a0c */ /* 0x000fe20003f66270 */
[----:B-1----:R-:W-:-:S04]  /*2f170*/  IMAD.WIDE R4, R8, 0x2, R16 ;  /* 0x0000000208047825 */ /* 0x002fc800078e0210 */
[----:B0-----:R-:W-:Y:S01]  /*2f180*/  IMAD.WIDE R6, R8, 0x2, R2 ;  /* 0x0000000208067825 */ /* 0x001fe200078e0202 */
[----:B------:R-:W-:Y:S04]  /*2f190*/  @P2 STG.E.U16 [R4.64], R27 ;  /* 0x0000001b04002986 */ /* 0x000fe8000c101504 */
[----:B--2---:R0:W-:Y:S01]  /*2f1a0*/  @P5 STG.E.U16 [R6.64], R29 ;  /* 0x0000001d06005986 */ /* 0x0041e2000c101504 */
[----:B------:R-:W-:-:S03]  /*2f1b0*/  PRMT R13, R29, 0x7632, R13 ;  /* 0x000076321d0d7816 */ /* 0x000fc6000000000d */
[----:B0-----:R-:W2:Y:S01]  /*2f1c0*/  LDL.LU R29, [R1+0x258] ;  /* 0x00025800011d7983 */ /* 0x001ea20000300800 */
[----:B------:R-:W-:Y:S02]  /*2f1d0*/  IADD3 R18, R28, 0xac, RZ ;  /* 0x000000ac1c127810 */ /* 0x000fe40007ffe0ff */
[----:B------:R-:W-:Y:S02]  /*2f1e0*/  ISETP.LT.AND P4, PT, R19, c[0x0][0x178], !P6 ;  /* 0x00005e0013007a0c */ /* 0x000fe40007781270 */
[----:B------:R-:W-:Y:S02]  /*2f1f0*/  ISETP.GE.AND P0, PT, R18, c[0x0][0x17c], PT ;  /* 0x00005f0012007a0c */ /* 0x000fe40003f06270 */
[----:B------:R-:W-:Y:S02]  /*2f200*/  IADD3 R8, R8, c[0x0][0x198], RZ ;  /* 0x0000660008087a10 */ /* 0x000fe40007ffe0ff */
[----:B------:R-:W-:Y:S02]  /*2f210*/  IADD3 R9, R28, 0xaf, RZ ;  /* 0x000000af1c097810 */ /* 0x000fe40007ffe0ff */
[----:B------:R-:W-:-:S02]  /*2f220*/  ISETP.LT.AND P6, PT, R11, c[0x0][0x178], !P6 ;  /* 0x00005e000b007a0c */ /* 0x000fc400077c1270 */
[----:B------:R-:W-:Y:S01]  /*2f230*/  ISETP.LT.AND P5, PT, R19, c[0x0][0x178], !P0 ;  /* 0x00005e0013007a0c */ /* 0x000fe200047a1270 */
[C---:B------:R-:W-:Y:S01]  /*2f240*/  IMAD.WIDE R4, R8.reuse, 0x2, R16 ;  /* 0x0000000208047825 */ /* 0x040fe200078e0210 */
[----:B------:R-:W-:Y:S02]  /*2f250*/  ISETP.GE.AND P2, PT, R9, c[0x0][0x17c], PT ;  /* 0x00005f0009007a0c */ /* 0x000fe40003f46270 */
[----:B------:R-:W-:Y:S02]  /*2f260*/  PRMT R12, R27, 0x7632, R12 ;  /* 0x000076321b0c7816 */ /* 0x000fe4000000000c */
[C---:B------:R-:W-:Y:S01]  /*2f270*/  IADD3 R9, R8.reuse, c[0x0][0x198], RZ ;  /* 0x0000660008097a10 */ /* 0x040fe20007ffe0ff */
[----:B------:R-:W-:Y:S01]  /*2f280*/  IMAD.WIDE R6, R8, 0x2, R2 ;  /* 0x0000000208067825 */ /* 0x000fe200078e0202 */
[----:B------:R-:W-:Y:S01]  /*2f290*/  ISETP.LT.AND P0, PT, R11, c[0x0][0x178], !P0 ;  /* 0x00005e000b007a0c */ /* 0x000fe20004701270 */
[----:B------:R0:W-:Y:S01]  /*2f2a0*/  @P4 STG.E.U16 [R4.64], R12 ;  /* 0x0000000c04004986 */ /* 0x0001e2000c101504 */
[----:B------:R-:W-:-:S03]  /*2f2b0*/  IADD3 R8, R28, 0xb0, RZ ;  /* 0x000000b01c087810 */ /* 0x000fc60007ffe0ff */
[----:B------:R1:W-:Y:S01]  /*2f2c0*/  @P6 STG.E.U16 [R6.64], R13 ;  /* 0x0000000d06006986 */ /* 0x0003e2000c101504 */
[----:B------:R-:W-:-:S03]  /*2f2d0*/  ISETP.LT.AND P6, PT, R19, c[0x0][0x178], !P1 ;  /* 0x00005e0013007a0c */ /* 0x000fc60004fc1270 */
[----:B------:R-:W2:Y:S01]  /*2f2e0*/  LDL.LU R27, [R1+0x26c] ;  /* 0x00026c00011b7983 */ /* 0x000ea20000300800 */
[C---:B0-----:R-:W-:Y:S01]  /*2f2f0*/  IMAD.WIDE R4, R9.reuse, 0x2, R16 ;  /* 0x0000000209047825 */ /* 0x041fe200078e0210 */
[----:B------:R-:W-:Y:S02]  /*2f300*/  ISETP.GE.AND P4, PT, R8, c[0x0][0x17c], PT ;  /* 0x00005f0008007a0c */ /* 0x000fe40003f86270 */
[----:B------:R-:W-:Y:S02]  /*2f310*/  IADD3 R8, R9, c[0x0][0x198], RZ ;  /* 0x0000660009087a10 */ /* 0x000fe40007ffe0ff */
[----:B-1----:R-:W-:Y:S02]  /*2f320*/  IADD3 R6, R28, 0xb1, RZ ;  /* 0x000000b11c067810 */ /* 0x002fe40007ffe0ff */
[----:B------:R-:W-:Y:S02]  /*2f330*/  ISETP.LT.AND P1, PT, R11, c[0x0][0x178], !P1 ;  /* 0x00005e000b007a0c */ /* 0x000fe40004f21270 */
[----:B------:R-:W-:-:S02]  /*2f340*/  IADD3 R12, R8, c[0x0][0x198], RZ ;  /* 0x00006600080c7a10 */ /* 0x000fc40007ffe0ff */
[----:B------:R-:W-:Y:S01]  /*2f350*/  PRMT R13, R10, 0x7632, R13 ;  /* 0x000076320a0d7816 */ /* 0x000fe2000000000d */
[----:B---3--:R0:W-:Y:S01]  /*2f360*/  @P5 STG.E.U16 [R4.64], R26 ;  /* 0x0000001a04005986 */ /* 0x0081e2000c101504 */
[----:B------:R-:W-:Y:S01]  /*2f370*/  ISETP.GE.AND P5, PT, R6, c[0x0][0x17c], PT ;  /* 0x00005f0006007a0c */ /* 0x000fe20003fa6270 */
[----:B------:R-:W-:-:S04]  /*2f380*/  IMAD.WIDE R6, R8, 0x2, R16 ;  /* 0x0000000208067825 */ /* 0x000fc800078e0210 */
[----:B0-----:R-:W-:Y:S01]  /*2f390*/  IMAD.WIDE R4, R9, 0x2, R2 ;  /* 0x0000000209047825 */ /* 0x001fe200078e0202 */
[----:B------:R-:W-:Y:S02]  /*2f3a0*/  PRMT R9, R26, 0x7632, R9 ;  /* 0x000076321a097816 */ /* 0x000fe40000000009 */
[----:B------:R-:W3:Y:S04]  /*2f3b0*/  LDL.LU R26, [R1+0x24c] ;  /* 0x00024c00011a7983 */ /* 0x000ee80000300800 */
[----:B------:R0:W-:Y:S01]  /*2f3c0*/  @P0 STG.E.U16 [R4.64], R10 ;  /* 0x0000000a04000986 */ /* 0x0001e2000c101504 */
[----:B------:R-:W-:Y:S02]  /*2f3d0*/  ISETP.LT.AND P0, PT, R19, c[0x0][0x178], !P3 ;  /* 0x00005e0013007a0c */ /* 0x000fe40005f01270 */
[----:B------:R-:W-:Y:S01]  /*2f3e0*/  ISETP.LT.AND P3, PT, R11, c[0x0][0x178], !P3 ;  /* 0x00005e000b007a0c */ /* 0x000fe20005f61270 */
[----:B------:R1:W-:Y:S01]  /*2f3f0*/  @P6 STG.E.U16 [R6.64], R9 ;  /* 0x0000000906006986 */ /* 0x0003e2000c101504 */
[----:B0-----:R-:W-:-:S04]  /*2f400*/  IMAD.WIDE R4, R8, 0x2, R2 ;  /* 0x0000000208047825 */ /* 0x001fc800078e0202 */
[C---:B-1----:R-:W-:Y:S01]  /*2f410*/  IMAD.WIDE R6, R12.reuse, 0x2, R16 ;  /* 0x000000020c067825 */ /* 0x042fe200078e0210 */
[----:B------:R0:W-:Y:S03]  /*2f420*/  @P1 STG.E.U16 [R4.64], R13 ;  /* 0x0000000d04001986 */ /* 0x0001e6000c101504 */
[C---:B------:R-:W-:Y:S01]  /*2f430*/  IMAD.WIDE R8, R12.reuse, 0x2, R2 ;  /* 0x000000020c087825 */ /* 0x040fe200078e0202 */
[----:B----4-:R1:W-:Y:S01]  /*2f440*/  @P0 STG.E.U16 [R6.64], R25 ;  /* 0x0000001906000986 */ /* 0x0103e2000c101504 */
[----:B0-----:R-:W-:Y:S02]  /*2f450*/  PRMT R13, R25, 0x7632, R13 ;  /* 0x00007632190d7816 */ /* 0x001fe4000000000d */
[----:B-1----:R-:W-:Y:S01]  /*2f460*/  IADD3 R6, R12, c[0x0][0x198], RZ ;  /* 0x000066000c067a10 */ /* 0x002fe20007ffe0ff */
[----:B------:R-:W4:Y:S04]  /*2f470*/  LDL.LU R25, [R1+0x27c] ;  /* 0x00027c0001197983 */ /* 0x000f280000300800 */
[----:B--2---:R0:W-:Y:S01]  /*2f480*/  @P3 STG.E.U16 [R8.64], R29 ;  /* 0x0000001d08003986 */ /* 0x0041e2000c101504 */
[----:B------:R-:W-:-:S03]  /*2f490*/  PRMT R12, R29, 0x7632, R12 ;  /* 0x000076321d0c7816 */ /* 0x000fc6000000000c */
[----:B0-----:R-:W2:Y:S01]  /*2f4a0*/  LDL.LU R29, [R1+0x22c] ;  /* 0x00022c00011d7983 */ /* 0x001ea20000300800 */
[----:B------:R-:W-:Y:S02]  /*2f4b0*/  IADD3 R10, R28, 0xb2, RZ ;  /* 0x000000b21c0a7810 */ /* 0x000fe40007ffe0ff */
[----:B------:R-:W-:Y:S02]  /*2f4c0*/  ISETP.LT.AND P0, PT, R19, c[0x0][0x178], !P2 ;  /* 0x00005e0013007a0c */ /* 0x000fe40005701270 */
[----:B------:R-:W-:Y:S02]  /*2f4d0*/  ISETP.LT.AND P2, PT, R11, c[0x0][0x178], !P2 ;  /* 0x00005e000b007a0c */ /* 0x000fe40005741270 */
[----:B------:R-:W-:Y:S02]  /*2f4e0*/  ISETP.LT.AND P3, PT, R19, c[0x0][0x178], !P4 ;  /* 0x00005e0013007a0c */ /* 0x000fe40006761270 */
[----:B------:R-:W-:Y:S02]  /*2f4f0*/  ISETP.GE.AND P6, PT, R10, c[0x0][0x17c], PT ;  /* 0x00005f000a007a0c */ /* 0x000fe40003fc6270 */
[C---:B------:R-:W-:Y:S01]  /*2f500*/  IADD3 R10, R6.reuse, c[0x0][0x198], RZ ;  /* 0x00006600060a7a10 */ /* 0x040fe20007ffe0ff */
[----:B------:R-:W-:Y:S01]  /*2f510*/  IMAD.WIDE R4, R6, 0x2, R16 ;  /* 0x0000000206047825 */ /* 0x000fe200078e0210 */
[----:B------:R-:W-:-:S03]  /*2f520*/  ISETP.LT.AND P4, PT, R11, c[0x0][0x178], !P4 ;  /* 0x00005e000b007a0c */ /* 0x000fc60006781270 */
[----:B------:R-:W-:Y:S01]  /*2f530*/  IMAD.WIDE R6, R6, 0x2, R2 ;  /* 0x0000000206067825 */ /* 0x000fe200078e0202 */
[----:B------:R0:W-:Y:S03]  /*2f540*/  @P0 STG.E.U16 [R4.64], R13 ;  /* 0x0000000d04000986 */ /* 0x0001e6000c101504 */
[----:B------:R-:W-:Y:S01]  /*2f550*/  IMAD.WIDE R8, R10, 0x2, R16 ;  /* 0x000000020a087825 */ /* 0x000fe200078e0210 */
[----:B------:R1:W-:Y:S04]  /*2f560*/  @P2 STG.E.U16 [R6.64], R12 ;  /* 0x0000000c06002986 */ /* 0x0003e8000c101504 */
[----:B------:R1:W-:Y:S01]  /*2f570*/  @P3 STG.E.U16 [R8.64], R27 ;  /* 0x0000001b08003986 */ /* 0x0003e2000c101504 */
[----:B------:R-:W-:-:S02]  /*2f580*/  ISETP.LT.AND P3, PT, R19, c[0x0][0x178], !P5 ;  /* 0x00005e0013007a0c */ /* 0x000fc40006f61270 */
[----:B------:R-:W-:Y:S01]  /*2f590*/  ISETP.LT.AND P5, PT, R11, c[0x0][0x178], !P5 ;  /* 0x00005e000b007a0c */ /* 0x000fe20006fa1270 */
[C---:B0-----:R-:W-:Y:S01]  /*2f5a0*/  IMAD.WIDE R4, R10.reuse, 0x2, R2 ;  /* 0x000000020a047825 */ /* 0x041fe200078e0202 */
[----:B-1----:R-:W-:Y:S02]  /*2f5b0*/  PRMT R12, R27, 0x7632, R12 ;  /* 0x000076321b0c7816 */ /* 0x002fe4000000000c */
[----:B------:R-:W2:Y:S01]  /*2f5c0*/  LDL.LU R27, [R1+0x29c] ;  /* 0x00029c00011b7983 */ /* 0x000ea20000300800 */
[----:B------:R-:W-:-:S04]  /*2f5d0*/  IADD3 R10, R10, c[0x0][0x198], RZ ;  /* 0x000066000a0a7a10 */ /* 0x000fc80007ffe0ff */
[C---:B------:R-:W-:Y:S01]  /*2f5e0*/  IADD3 R9, R10.reuse, c[0x0][0x198], RZ ;  /* 0x000066000a097a10 */ /* 0x040fe20007ffe0ff */
[----:B------:R-:W-:Y:S01]  /*2f5f0*/  IMAD.WIDE R6, R10, 0x2, R16 ;  /* 0x000000020a067825 */ /* 0x000fe200078e0210 */
[----:B------:R-:W-:Y:S01]  /*2f600*/  IADD3 R13, R28, 0xb6, RZ ;  /* 0x000000b61c0d7810 */ /* 0x000fe20007ffe0ff */
[----:B---3--:R0:W-:Y:S01]  /*2f610*/  @P4 STG.E.U16 [R4.64], R26 ;  /* 0x0000001a04004986 */ /* 0x0081e2000c101504 */
[----:B------:R-:W-:Y:S02]  /*2f620*/  PRMT R8, R26, 0x7632, R8 ;  /* 0x000076321a087816 */ /* 0x000fe40000000008 */
[----:B------:R-:W-:Y:S02]  /*2f630*/  ISETP.LT.AND P4, PT, R19, c[0x0][0x178], !P6 ;  /* 0x00005e0013007a0c */ /* 0x000fe40007781270 */
[----:B------:R-:W-:Y:S01]  /*2f640*/  ISETP.LT.AND P6, PT, R11, c[0x0][0x178], !P6 ;  /* 0x00005e000b007a0c */ /* 0x000fe200077c1270 */
[----:B------:R1:W-:Y:S04]  /*2f650*/  @P3 STG.E.U16 [R6.64], R12 ;  /* 0x0000000c06003986 */ /* 0x0003e8000c101504 */
[----:B0-----:R-:W3:Y:S01]  /*2f660*/  LDL.LU R26, [R1+0x1cc] ;  /* 0x0001cc00011a7983 */ /* 0x001ee20000300800 */
[----:B------:R-:W-:-:S04]  /*2f670*/  IMAD.WIDE R4, R10, 0x2, R2 ;  /* 0x000000020a047825 */ /* 0x000fc800078e0202 */
[----:B-1----:R-:W-:Y:S01]  /*2f680*/  IMAD.WIDE R6, R9, 0x2, R16 ;  /* 0x0000000209067825 */ /* 0x002fe200078e0210 */
[----:B------:R0:W-:Y:S01]  /*2f690*/  @P5 STG.E.U16 [R4.64], R8 ;  /* 0x0000000804005986 */ /* 0x0001e2000c101504 */
[----:B------:R-:W-:Y:S02]  /*2f6a0*/  ISETP.GE.AND P3, PT, R13, c[0x0][0x17c], PT ;  /* 0x00005f000d007a0c */ /* 0x000fe40003f66270 */
[----:B0-----:R-:W-:Y:S01]  /*2f6b0*/  IMAD.WIDE R4, R9, 0x2, R2 ;  /* 0x0000000209047825 */ /* 0x001fe200078e0202 */
[----:B----4-:R-:W-:Y:S04]  /*2f6c0*/  @P4 STG.E.U16 [R6.64], R25 ;  /* 0x0000001906004986 */ /* 0x010fe8000c101504 */
[----:B--2---:R0:W-:Y:S01]  /*2f6d0*/  @P6 STG.E.U16 [R4.64], R29 ;  /* 0x0000001d04006986 */ /* 0x0041e2000c101504 */
[----:B------:R-:W-:-:S03]  /*2f6e0*/  PRMT R13, R29, 0x7632, R13 ;  /* 0x000076321d0d7816 */ /* 0x000fc6000000000d */
[----:B0-----:R-:W2:Y:S01]  /*2f6f0*/  LDL.LU R29, [R1+0x28c] ;  /* 0x00028c00011d7983 */ /* 0x001ea20000300800 */
[----:B------:R-:W-:-:S04]  /*2f700*/  IADD3 R14, R28, 0xb3, RZ ;  /* 0x000000b31c0e7810 */ /* 0x000fc80007ffe0ff */
[----:B------:R-:W-:Y:S02]  /*2f710*/  ISETP.GE.AND P1, PT, R14, c[0x0][0x17c], PT ;  /* 0x00005f000e007a0c */ /* 0x000fe40003f26270 */
[----:B------:R-:W-:Y:S02]  /*2f720*/  IADD3 R14, R28, 0xb4, RZ ;  /* 0x000000b41c0e7810 */ /* 0x000fe40007ffe0ff */
[----:B------:R-:W-:Y:S02]  /*2f730*/  ISETP.LT.AND P4, PT, R19, c[0x0][0x178], !P1 ;  /* 0x00005e0013007a0c */ /* 0x000fe40004f81270 */
[----:B------:R-:W-:Y:S02]  /*2f740*/  ISETP.GE.AND P0, PT, R14, c[0x0][0x17c], PT ;  /* 0x00005f000e007a0c */ /* 0x000fe40003f06270 */
[----:B------:R-:W-:Y:S02]  /*2f750*/  ISETP.LT.AND P1, PT, R11, c[0x0][0x178], !P1 ;  /* 0x00005e000b007a0c */ /* 0x000fe40004f21270 */
[----:B------:R-:W-:-:S02]  /*2f760*/  IADD3 R6, R9, c[0x0][0x198], RZ ;  /* 0x0000660009067a10 */ /* 0x000fc40007ffe0ff */
[----:B------:R-:W-:Y:S02]  /*2f770*/  ISETP.LT.AND P6, PT, R19, c[0x0][0x178], !P0 ;  /* 0x00005e0013007a0c */ /* 0x000fe400047c1270 */
[----:B------:R-:W-:Y:S02]  /*2f780*/  IADD3 R10, R28, 0xb7, RZ ;  /* 0x000000b71c0a7810 */ /* 0x000fe40007ffe0ff */
[C---:B------:R-:W-:Y:S01]  /*2f790*/  IADD3 R12, R6.reuse, c[0x0][0x198], RZ ;  /* 0x00006600060c7a10 */ /* 0x040fe20007ffe0ff */
[----:B------:R-:W-:Y:S01]  /*2f7a0*/  IMAD.WIDE R4, R6, 0x2, R16 ;  /* 0x0000000206047825 */ /* 0x000fe200078e0210 */
[----:B------:R-:W-:Y:S02]  /*2f7b0*/  ISETP.GE.AND P5, PT, R10, c[0x0][0x17c], PT ;  /* 0x00005f000a007a0c */ /* 0x000fe40003fa6270 */
[----:B------:R-:W-:Y:S01]  /*2f7c0*/  PRMT R10, R25, 0x7632, R10 ;  /* 0x00007632190a7816 */ /* 0x000fe2000000000a */
[----:B------:R-:W-:Y:S01]  /*2f7d0*/  IMAD.WIDE R6, R6, 0x2, R2 ;  /* 0x0000000206067825 */ /* 0x000fe200078e0202 */
[----:B------:R-:W-:Y:S01]  /*2f7e0*/  IADD3 R18, R28, 0xb5, RZ ;  /* 0x000000b51c127810 */ /* 0x000fe20007ffe0ff */
[----:B------:R-:W4:Y:S01]  /*2f7f0*/  LDL.LU R25, [R1+0x2cc] ;  /* 0x0002cc0001197983 */ /* 0x000f220000300800 */
[----:B------:R-:W-:Y:S01]  /*2f800*/  ISETP.LT.AND P0, PT, R11, c[0x0][0x178], !P0 ;  /* 0x00005e000b007a0c */ /* 0x000fe20004701270 */
[----:B------:R-:W-:Y:S01]  /*2f810*/  IMAD.WIDE R8, R12, 0x2, R16 ;  /* 0x000000020c087825 */ /* 0x000fe200078e0210 */
[----:B------:R-:W-:Y:S01]  /*2f820*/  ISETP.GE.AND P2, PT, R18, c[0x0][0x17c], PT ;  /* 0x00005f0012007a0c */ /* 0x000fe20003f46270 */
[----:B------:R0:W-:Y:S04]  /*2f830*/  @P4 STG.E.U16 [R4.64], R10 ;  /* 0x0000000a04004986 */ /* 0x0001e8000c101504 */
[----:B------:R-:W-:Y:S04]  /*2f840*/  @P1 STG.E.U16 [R6.64], R13 ;  /* 0x0000000d06001986 */ /* 0x000fe8000c101504 */
[----:B------:R1:W-:Y:S01]  /*2f850*/  @P6 STG.E.U16 [R8.64], R27 ;  /* 0x0000001b08006986 */ /* 0x0003e2000c101504 */
[----:B------:R-:W-:-:S02]  /*2f860*/  ISETP.LT.AND P6, PT, R19, c[0x0][0x178], !P2 ;  /* 0x00005e0013007a0c */ /* 0x000fc400057c1270 */
[----:B0-----:R-:W-:Y:S01]  /*2f870*/  PRMT R10, R27, 0x7632, R10 ;  /* 0x000076321b0a7816 */ /* 0x001fe2000000000a */
[C---:B------:R-:W-:Y:S01]  /*2f880*/  IMAD.WIDE R4, R12.reuse, 0x2, R2 ;  /* 0x000000020c047825 */ /* 0x040fe200078e0202 */
[----:B------:R-:W-:Y:S01]  /*2f890*/  IADD3 R12, R12, c[0x0][0x198], RZ ;  /* 0x000066000c0c7a10 */ /* 0x000fe20007ffe0ff */
[----:B-1----:R-:W4:Y:S01]  /*2f8a0*/  LDL.LU R27, [R1+0x23c] ;  /* 0x00023c00011b7983 */ /* 0x002f220000300800 */
[----:B------:R-:W-:-:S03]  /*2f8b0*/  ISETP.LT.AND P2, PT, R11, c[0x0][0x178], !P2 ;  /* 0x00005e000b007a0c */ /* 0x000fc60005741270 */
[C---:B------:R-:W-:Y:S01]  /*2f8c0*/  IMAD.WIDE R6, R12.reuse, 0x2, R16 ;  /* 0x000000020c067825 */ /* 0x040fe200078e0210 */
[----:B------:R-:W-:Y:S01]  /*2f8d0*/  IADD3 R9, R12, c[0x0][0x198], RZ ;  /* 0x000066000c097a10 */ /* 0x000fe20007ffe0ff */
[----:B---3--:R0:W-:Y:S01]  /*2f8e0*/  @P0 STG.E.U16 [R4.64], R26 ;  /* 0x0000001a04000986 */ /* 0x0081e2000c101504 */
[----:B------:R-:W-:Y:S02]  /*2f8f0*/  ISETP.LT.AND P0, PT, R19, c[0x0][0x178], !P3 ;  /* 0x00005e0013007a0c */ /* 0x000fe40005f01270 */
[----:B------:R-:W-:Y:S01]  /*2f900*/  PRMT R8, R26, 0x7632, R8 ;  /* 0x000076321a087816 */ /* 0x000fe20000000008 */
[----:B------:R1:W-:Y:S01]  /*2f910*/  @P6 STG.E.U16 [R6.64], R10 ;  /* 0x0000000a06006986 */ /* 0x0003e2000c101504 */
[----:B0-----:R-:W-:-:S03]  /*2f920*/  IMAD.WIDE R4, R12, 0x2, R2 ;  /* 0x000000020c047825 */ /* 0x001fc600078e0202 */
[----:B------:R-:W3:Y:S01]  /*2f930*/  LDL.LU R26, [R1+0x2bc] ;  /* 0x0002bc00011a7983 */ /* 0x000ee20000300800 */
[----:B-1----:R-:W-:Y:S01]  /*2f940*/  IADD3 R10, R28, 0xbb, RZ ;  /* 0x000000bb1c0a7810 */ /* 0x002fe20007ffe0ff */
[----:B------:R-:W-:Y:S02]  /*2f950*/  IMAD.WIDE R6, R9, 0x2, R16 ;  /* 0x0000000209067825 */ /* 0x000fe400078e0210 */
[----:B------:R-:W-:Y:S01]  /*2f960*/  @P2 STG.E.U16 [R4.64], R8 ;  /* 0x0000000804002986 */ /* 0x000fe2000c101504 */
[----:B------:R-:W-:Y:S02]  /*2f970*/  ISETP.GE.AND P2, PT, R10, c[0x0][0x17c], PT ;  /* 0x00005f000a007a0c */ /* 0x000fe40003f46270 */
[----:B--2---:R-:W-:Y:S01]  /*2f980*/  PRMT R10, R29, 0x7632, R10 ;  /* 0x000076321d0a7816 */ /* 0x004fe2000000000a */
[----:B------:R0:W-:Y:S04]  /*2f990*/  @P0 STG.E.U16 [R6.64], R29 ;  /* 0x0000001d06000986 */ /* 0x0001e8000c101504 */
[----:B0-----:R-:W2:Y:S01]  /*2f9a0*/  LDL.LU R29, [R1+0x1ec] ;  /* 0x0001ec00011d7983 */ /* 0x001ea20000300800 */
[----:B------:R-:W-:-:S02]  /*2f9b0*/  ISETP.LT.AND P3, PT, R11, c[0x0][0x178], !P3 ;  /* 0x00005e000b007a0c */ /* 0x000fc40005f61270 */
[----:B------:R-:W-:Y:S01]  /*2f9c0*/  IADD3 R14, R28, 0xb8, RZ ;  /* 0x000000b81c0e7810 */ /* 0x000fe20007ffe0ff */
[----:B------:R-:W-:Y:S01]  /*2f9d0*/  IMAD.WIDE R4, R9, 0x2, R2 ;  /* 0x0000000209047825 */ /* 0x000fe200078e0202 */
[----:B------:R-:W-:Y:S02]  /*2f9e0*/  ISETP.LT.AND P0, PT, R19, c[0x0][0x178], !P5 ;  /* 0x00005e0013007a0c */ /* 0x000fe40006f01270 */
[----:B------:R-:W-:Y:S02]  /*2f9f0*/  ISETP.GE.AND P4, PT, R14, c[0x0][0x17c], PT ;  /* 0x00005f000e007a0c */ /* 0x000fe40003f86270 */
[----:B------:R-:W-:Y:S02]  /*2fa00*/  ISETP.LT.AND P5, PT, R11, c[0x0][0x178], !P5 ;  /* 0x00005e000b007a0c */ /* 0x000fe40006fa1270 */
[----:B------:R-:W-:-:S03]  /*2fa10*/  IADD3 R6, R9, c[0x0][0x198], RZ ;  /* 0x0000660009067a10 */ /* 0x000fc60007ffe0ff */
[----:B------:R0:W-:Y:S01]  /*2fa20*/  @P3 STG.E.U16 [R4.64], R15 ;  /* 0x0000000f04003986 */ /* 0x0001e2000c101504 */
[----:B------:R-:W-:Y:S02]  /*2fa30*/  ISETP.LT.AND P3, PT, R19, c[0x0][0x178], !P4 ;  /* 0x00005e0013007a0c */ /* 0x000fe40006761270 */
[----:B------:R-:W-:Y:S02]  /*2fa40*/  IADD3 R12, R6, c[0x0][0x198], RZ ;  /* 0x00006600060c7a10 */ /* 0x000fe40007ffe0ff */
[----:B------:R-:W-:Y:S02]  /*2fa50*/  IADD3 R18, R28, 0xb9, RZ ;  /* 0x000000b91c127810 */ /* 0x000fe40007ffe0ff */
[----:B------:R-:W-:Y:S01]  /*2fa60*/  ISETP.LT.AND P4, PT, R11, c[0x0][0x178], !P4 ;  /* 0x00005e000b007a0c */ /* 0x000fe20006781270 */
[----:B------:R-:W-:-:S04]  /*2fa70*/  IMAD.WIDE R8, R12, 0x2, R16 ;  /* 0x000000020c087825 */ /* 0x000fc800078e0210 */
[----:B0-----:R-:W-:Y:S01]  /*2fa80*/  IMAD.WIDE R4, R6, 0x2, R16 ;  /* 0x0000000206047825 */ /* 0x001fe200078e0210 */
[----:B------:R-:W-:-:S03]  /*2fa90*/  PRMT R15, R15, 0x7632, R15 ;  /* 0x000076320f0f7816 */ /* 0x000fc6000000000f */
[----:B------:R-:W-:Y:S01]  /*2faa0*/  IMAD.WIDE R6, R6, 0x2, R2 ;  /* 0x0000000206067825 */ /* 0x000fe200078e0202 */
[----:B------:R-:W-:Y:S01]  /*2fab0*/  ISETP.GE.AND P1, PT, R18, c[0x0][0x17c], PT ;  /* 0x00005f0012007a0c */ /* 0x000fe20003f26270 */
[----:B------:R0:W-:Y:S01]  /*2fac0*/  @P0 STG.E.U16 [R4.64], R10 ;  /* 0x0000000a04000986 */ /* 0x0001e2000c101504 */
[----:B------:R-:W-:-:S03]  /*2fad0*/  IADD3 R13, R28, 0xba, RZ ;  /* 0x000000ba1c0d7810 */ /* 0x000fc60007ffe0ff */
[----:B------:R1:W-:Y:S01]  /*2fae0*/  @P5 STG.E.U16 [R6.64], R15 ;  /* 0x0000000f06005986 */ /* 0x0003e2000c101504 */
[----:B------:R-:W-:-:S03]  /*2faf0*/  ISETP.GE.AND P6, PT, R13, c[0x0][0x17c], PT ;  /* 0x00005f000d007a0c */ /* 0x000fc60003fc6270 */
[----:B----4-:R4:W-:Y:S01]  /*2fb00*/  @P3 STG.E.U16 [R8.64], R25 ;  /* 0x0000001908003986 */ /* 0x0109e2000c101504 */
[----:B------:R-:W-:Y:S01]  /*2fb10*/  ISETP.LT.AND P3, PT, R19, c[0x0][0x178], !P1 ;  /* 0x00005e0013007a0c */ /* 0x000fe20004f61270 */
[C---:B0-----:R-:W-:Y:S01]  /*2fb20*/  IMAD.WIDE R4, R12.reuse, 0x2, R2 ;  /* 0x000000020c047825 */ /* 0x041fe200078e0202 */
[----:B------:R-:W-:Y:S02]  /*2fb30*/  IADD3 R12, R12, c[0x0][0x198], RZ ;  /* 0x000066000c0c7a10 */ /* 0x000fe40007ffe0ff */
[----:B------:R-:W-:Y:S02]  /*2fb40*/  ISETP.LT.AND P1, PT, R11, c[0x0][0x178], !P1 ;  /* 0x00005e000b007a0c */ /* 0x000fe40004f21270 */
[----:B------:R0:W-:Y:S01]  /*2fb50*/  @P4 STG.E.U16 [R4.64], R27 ;  /* 0x0000001b04004986 */ /* 0x0001e2000c101504 */
[----:B------:R-:W-:Y:S01]  /*2fb60*/  ISETP.LT.AND P4, PT, R19, c[0x0][0x178], !P6 ;  /* 0x00005e0013007a0c */ /* 0x000fe20007781270 */
[----:B-1----:R-:W-:Y:S01]  /*2fb70*/  IMAD.WIDE R6, R12, 0x2, R16 ;  /* 0x000000020c067825 */ /* 0x002fe200078e0210 */
[----:B------:R-:W-:-:S02]  /*2fb80*/  PRMT R10, R25, 0x7632, R10 ;  /* 0x00007632190a7816 */ /* 0x000fc4000000000a */
[C---:B----4-:R-:W-:Y:S02]  /*2fb90*/  IADD3 R9, R12.reuse, c[0x0][0x198], RZ ;  /* 0x000066000c097a10 */ /* 0x050fe40007ffe0ff */
[----:B------:R-:W-:Y:S01]  /*2fba0*/  PRMT R8, R27, 0x7632, R8 ;  /* 0x000076321b087816 */ /* 0x000fe20000000008 */
[----:B------:R1:W-:Y:S01]  /*2fbb0*/  @P3 STG.E.U16 [R6.64], R10 ;  /* 0x0000000a06003986 */ /* 0x0003e2000c101504 */
[----:B------:R-:W-:Y:S01]  /*2fbc0*/  ISETP.LT.AND P6, PT, R11, c[0x0][0x178], !P6 ;  /* 0x00005e000b007a0c */ /* 0x000fe200077c1270 */
[----:B0-----:R-:W-:Y:S01]  /*2fbd0*/  IMAD.WIDE R4, R12, 0x2, R2 ;  /* 0x000000020c047825 */ /* 0x001fe200078e0202 */
[----:B------:R-:W-:Y:S01]  /*2fbe0*/  IADD3 R13, R28, 0xbc, RZ ;  /* 0x000000bc1c0d7810 */ /* 0x000fe20007ffe0ff */
[----:B------:R-:W4:Y:S02]  /*2fbf0*/  LDL.LU R27, [R1+0x2ac] ;  /* 0x0002ac00011b7983 */ /* 0x000f240000300800 */
[----:B-1----:R-:W-:Y:S02]  /*2fc00*/  IMAD.WIDE R6, R9, 0x2, R16 ;  /* 0x0000000209067825 */ /* 0x002fe400078e0210 */
[----:B------:R0:W-:Y:S01]  /*2fc10*/  @P1 STG.E.U16 [R4.64], R8 ;  /* 0x0000000804001986 */ /* 0x0001e2000c101504 */
[----:B------:R-:W-:-:S02]  /*2fc20*/  ISETP.GE.AND P0, PT, R13, c[0x0][0x17c], PT ;  /* 0x00005f000d007a0c */ /* 0x000fc40003f06270 */
[C---:B------:R-:W-:Y:S02]  /*2fc30*/  IADD3 R10, R28.reuse, 0xbf, RZ ;  /* 0x000000bf1c0a7810 */ /* 0x040fe40007ffe0ff */
[----:B------:R-:W-:Y:S02]  /*2fc40*/  IADD3 R13, R28, 0xbe, RZ ;  /* 0x000000be1c0d7810 */ /* 0x000fe40007ffe0ff */
[----:B------:R-:W-:Y:S01]  /*2fc50*/  ISETP.GE.AND P1, PT, R10, c[0x0][0x17c], PT ;  /* 0x00005f000a007a0c */ /* 0x000fe20003f26270 */
[----:B0-----:R-:W-:Y:S01]  /*2fc60*/  IMAD.WIDE R4, R9, 0x2, R2 ;  /* 0x0000000209047825 */ /* 0x001fe200078e0202 */
[----:B------:R-:W-:Y:S02]  /*2fc70*/  ISETP.GE.AND P3, PT, R13, c[0x0][0x17c], PT ;  /* 0x00005f000d007a0c */ /* 0x000fe40003f66270 */
[----:B------:R-:W-:Y:S01]  /*2fc80*/  IADD3 R15, R28, 0xc1, RZ ;  /* 0x000000c11c0f7810 */ /* 0x000fe20007ffe0ff */
[----:B---3--:R0:W-:Y:S01]  /*2fc90*/  @P4 STG.E.U16 [R6.64], R26 ;  /* 0x0000001a06004986 */ /* 0x0081e2000c101504 */
[----:B------:R-:W-:-:S02]  /*2fca0*/  ISETP.LT.AND P4, PT, R19, c[0x0][0x178], !P2 ;  /* 0x00005e0013007a0c */ /* 0x000fc40005781270 */
[----:B------:R-:W-:Y:S02]  /*2fcb0*/  ISETP.LT.AND P2, PT, R11, c[0x0][0x178], !P2 ;  /* 0x00005e000b007a0c */ /* 0x000fe40005741270 */
[----:B------:R-:W-:Y:S02]  /*2fcc0*/  PRMT R10, R26, 0x7632, R10 ;  /* 0x000076321a0a7816 */ /* 0x000fe4000000000a */
[----:B0-----:R-:W-:-:S04]  /*2fcd0*/  IADD3 R6, R9, c[0x0][0x198], RZ ;  /* 0x0000660009067a10 */ /* 0x001fc80007ffe0ff */
[C---:B------:R-:W-:Y:S01]  /*2fce0*/  IADD3 R12, R6.reuse, c[0x0][0x198], RZ ;  /* 0x00006600060c7a10 */ /* 0x040fe20007ffe0ff */
[----:B--2---:R0:W-:Y:S01]  /*2fcf0*/  @P6 STG.E.U16 [R4.64], R29 ;  /* 0x0000001d04006986 */ /* 0x0041e2000c101504 */
[----:B------:R-:W-:Y:S02]  /*2fd00*/  PRMT R13, R29, 0x7632, R13 ;  /* 0x000076321d0d7816 */ /* 0x000fe4000000000d */
[----:B------:R-:W-:Y:S02]  /*2fd10*/  ISETP.LT.AND P6, PT, R19, c[0x0][0x178], !P0 ;  /* 0x00005e0013007a0c */ /* 0x000fe400047c1270 */
[----:B------:R-:W-:Y:S02]  /*2fd20*/  ISETP.LT.AND P0, PT, R11, c[0x0][0x178], !P0 ;  /* 0x00005e000b007a0c */ /* 0x000fe40004701270 */
[----:B------:R-:W2:Y:S01]  /*2fd30*/  LDL.LU R11, [R1+0x10bc] ;  /* 0x0010bc00010b7983 */ /* 0x000ea20000300800 */
[----:B0-----:R-:W-:-:S03]  /*2fd40*/  IMAD.WIDE R4, R6, 0x2, R16 ;  /* 0x0000000206047825 */ /* 0x001fc600078e0210 */
[----:B------:R-:W3:Y:S01]  /*2fd50*/  LDL.LU R29, [R1+0x2dc] ;  /* 0x0002dc00011d7983 */ /* 0x000ee20000300800 */
[----:B------:R-:W-:-:S03]  /*2fd60*/  IMAD.WIDE R6, R6, 0x2, R2 ;  /* 0x0000000206067825 */ /* 0x000fc600078e0202 */
[----:B------:R0:W-:Y:S04]  /*2fd70*/  @P4 STG.E.U16 [R4.64], R10 ;  /* 0x0000000a04004986 */ /* 0x0001e8000c101504 */
[----:B------:R1:W-:Y:S01]  /*2fd80*/  @P2 STG.E.U16 [R6.64], R13 ;  /* 0x0000000d06002986 */ /* 0x0003e2000c101504 */
[----:B------:R-:W-:-:S03]  /*2fd90*/  ISETP.GE.AND P2, PT, R15, c[0x0][0x17c], PT ;  /* 0x00005f000f007a0c */ /* 0x000fc60003f46270 */
[----:B------:R-:W3:Y:S04]  /*2fda0*/  LDL.LU R26, [R1+0x25c] ;  /* 0x00025c00011a7983 */ /* 0x000ee80000300800 */
[----:B------:R-:W3:Y:S01]  /*2fdb0*/  LDL R15, [R1+0x8e0] ;  /* 0x0008e000010f7983 */ /* 0x000ee20000100800 */
[----:B------:R-:W-:Y:S01]  /*2fdc0*/  IADD3 R14, R28, 0xbd, RZ ;  /* 0x000000bd1c0e7810 */ /* 0x000fe20007ffe0ff */
[----:B------:R-:W-:-:S03]  /*2fdd0*/  IMAD.WIDE R8, R12, 0x2, R16 ;  /* 0x000000020c087825 */ /* 0x000fc600078e0210 */
[----:B------:R-:W-:Y:S01]  /*2fde0*/  ISETP.GE.AND P5, PT, R14, c[0x0][0x17c], PT ;  /* 0x00005f000e007a0c */ /* 0x000fe20003fa6270 */
[C---:B0-----:R-:W-:Y:S01]  /*2fdf0*/  IMAD.WIDE R4, R12.reuse, 0x2, R2 ;  /* 0x000000020c047825 */ /* 0x041fe200078e0202 */
[----:B-1----:R-:W-:-:S04]  /*2fe00*/  IADD3 R6, R12, c[0x0][0x198], RZ ;  /* 0x000066000c067a10 */ /* 0x002fc80007ffe0ff */
[----:B------:R-:W-:Y:S01]  /*2fe10*/  IADD3 R10, R6, c[0x0][0x198], RZ ;  /* 0x00006600060a7a10 */ /* 0x000fe20007ffe0ff */
[----:B----4-:R0:W-:Y:S01]  /*2fe20*/  @P6 STG.E.U16 [R8.64], R27 ;  /* 0x0000001b08006986 */ /* 0x0101e2000c101504 */
[----:B------:R-:W-:Y:S02]  /*2fe30*/  ISETP.LT.AND P6, PT, R19, c[0x0][0x178], !P5 ;  /* 0x00005e0013007a0c */ /* 0x000fe40006fc1270 */
[----:B0-----:R-:W-:Y:S01]  /*2fe40*/  PRMT R9, R27, 0x7632, R9 ;  /* 0x000076321b097816 */ /* 0x001fe20000000009 */
[----:B------:R-:W-:Y:S04]  /*2fe50*/  STL [R1+0x24], R21 ;  /* 0x0000241501007387 */ /* 0x000fe80000100800 */
[----:B------:R-:W-:Y:S04]  /*2fe60*/  STL.64 [R1+0x28], R22 ;  /* 0x0000281601007387 */ /* 0x000fe80000100a00 */
[----:B------:R-:W-:Y:S01]  /*2fe70*/  STL [R1+0x10b8], R20 ;  /* 0x0010b81401007387 */ /* 0x000fe20000100800 */
[----:B------:R-:W-:-:S03]  /*2fe80*/  LOP3.LUT R27, R0, 0x40, RZ, 0x3c, !PT ;  /* 0x00000040001b7812 */ /* 0x000fc600078e3cff */
[----:B------:R-:W4:Y:S01]  /*2fe90*/  LDL.LU R25, [R1+0x2e0] ;  /* 0x0002e00001197983 */ /* 0x000f220000300800 */
[C---:B------:R-:W-:Y:S02]  /*2fea0*/  IADD3 R13, R28.reuse, 0xc4, RZ ;  /* 0x000000c41c0d7810 */ /* 0x040fe40007ffe0ff */
[----:B------:R-:W-:-:S04]  /*2feb0*/  IADD3 R14, R28, 0xc0, RZ ;  /* 0x000000c01c0e7810 */ /* 0x000fc80007ffe0ff */
[----:B------:R-:W-:Y:S01]  /*2fec0*/  ISETP.GE.AND P4, PT, R14, c[0x0][0x17c], PT ;  /* 0x00005f000e007a0c */ /* 0x000fe20003f86270 */
[----:B--2---:R0:W-:Y:S01]  /*2fed0*/  @P0 STG.E.U16 [R4.64], R11 ;  /* 0x0000000b04000986 */ /* 0x0041e2000c101504 */
[----:B------:R-:W-:Y:S02]  /*2fee0*/  ISETP.LT.AND P0, PT, R19, c[0x0][0x178], !P3 ;  /* 0x00005e0013007a0c */ /* 0x000fe40005f01270 */
[----:B------:R-:W-:Y:S01]  /*2fef0*/  PRMT R8, R11, 0x7632, R8 ;  /* 0x000076320b087816 */ /* 0x000fe20000000008 */
[----:B0-----:R-:W-:Y:S01]  /*2ff00*/  IMAD.WIDE R4, R6, 0x2, R16 ;  /* 0x0000000206047825 */ /* 0x001fe200078e0210 */
[----:B---3--:R-:W-:-:S03]  /*2ff10*/  ISETP.LT.AND P5, PT, R15, c[0x0][0x178], !P5 ;  /* 0x00005e000f007a0c */ /* 0x008fc60006fa1270 */
[----:B------:R-:W-:Y:S01]  /*2ff20*/  IMAD.WIDE R6, R6, 0x2, R2 ;  /* 0x0000000206067825 */ /* 0x000fe200078e0202 */
[----:B------:R0:W-:Y:S03]  /*2ff30*/  @P6 STG.E.U16 [R4.64], R9 ;  /* 0x0000000904006986 */ /* 0x0001e6000c101504 */
[----:B0-----:R-:W-:-:S06]  /*2ff40*/  IMAD.WIDE R4, R10, 0x2, R16 ;  /* 0x000000020a047825 */ /* 0x001fcc00078e0210 */
[----:B------:R0:W-:Y:S04]  /*2ff50*/  @P5 STG.E.U16 [R6.64], R8 ;  /* 0x0000000806005986 */ /* 0x0001e8000c101504 */
[----:B------:R1:W-:Y:S01]  /*2ff60*/  @P0 STG.E.U16 [R4.64], R29 ;  /* 0x0000001d04000986 */ /* 0x0003e2000c101504 */
[----:B0-----:R-:W-:Y:S02]  /*2ff70*/  PRMT R7, R29, 0x7632, R7 ;  /* 0x000076321d077816 */ /* 0x001fe40000000007 */
[----:B-1----:R-:W-:-:S05]  /*2ff80*/  LOP3.LUT R29, R0, 0x20, RZ, 0x3c, !PT ;  /* 0x00000020001d7812 */ /* 0x002fca00078e3cff */
[----:B------:R-:W0:Y:S01]  /*2ff90*/  LDS.128 R20, [R29] ;  /* 0x000000001d147984 */ /* 0x000e220000000c00 */
[----:B------:R-:W-:Y:S01]  /*2ffa0*/  ISETP.LT.AND P3, PT, R15, c[0x0][0x178], !P3 ;  /* 0x00005e000f007a0c */ /* 0x000fe20005f61270 */
[----:B------:R-:W-:Y:S01]  /*2ffb0*/  IMAD.WIDE R8, R10, 0x2, R2 ;  /* 0x000000020a087825 */ /* 0x000fe200078e0202 */
[----:B------:R-:W-:-:S11]  /*2ffc0*/  PRMT R12, R26, 0x7632, R12 ;  /* 0x000076321a0c7816 */ /* 0x000fd6000000000c */
[----:B------:R1:W-:Y:S04]  /*2ffd0*/  @P3 STG.E.U16 [R8.64], R26 ;  /* 0x0000001a08003986 */ /* 0x0003e8000c101504 */
[----:B0-----:R-:W-:Y:S01]  /*2ffe0*/  STL [R1+0x34], R21 ;  /* 0x0000341501007387 */ /* 0x001fe20000100800 */
[----:B-1----:R-:W-:-:S03]  /*2fff0*/  IMAD.MOV.U32 R26, RZ, RZ, R20 ;  /* 0x000000ffff1a7224 */ /* 0x002fc600078e0014 */
[----:B------:R-:W-:Y:S04]  /*30000*/  STL.64 [R1+0x38], R22 ;  /* 0x0000381601007387 */ /* 0x000fe80000100a00 */
[----:B------:R-:W0:Y:S01]  /*30010*/  LDS.128 R20, [R27] ;  /* 0x000000001b147984 */ /* 0x000e220000000c00 */
[----:B------:R-:W-:Y:S02]  /*30020*/  ISETP.LT.AND P0, PT, R19, c[0x0][0x178], !P1 ;  /* 0x00005e0013007a0c */ /* 0x000fe40004f01270 */
[----:B------:R-:W-:-:S05]  /*30030*/  IADD3 R8, R10, c[0x0][0x198], RZ ;  /* 0x000066000a087a10 */ /* 0x000fca0007ffe0ff */
[----:B------:R-:W-:-:S06]  /*30040*/  IMAD.WIDE R4, R8, 0x2, R16 ;  /* 0x0000000208047825 */ /* 0x000fcc00078e0210 */
[----:B------:R1:W-:Y:S01]  /*30050*/  @P0 STG.E.U16 [R4.64], R7 ;  /* 0x0000000704000986 */ /* 0x0003e2000c101504 */
[----:B------:R-:W-:-:S03]  /*30060*/  ISETP.GE.AND P0, PT, R13, c[0x0][0x17c], PT ;  /* 0x00005f000d007a0c */ /* 0x000fc60003f06270 */
[----:B------:R-:W2:Y:S04]  /*30070*/  LDL.LU R13, [R1+0x300] ;  /* 0x00030000010d7983 */ /* 0x000ea80000300800 */
[----:B0-----:R-:W-:Y:S01]  /*30080*/  STL [R1+0x14], R21 ;  /* 0x0000141501007387 */ /* 0x001fe20000100800 */
[----:B------:R-:W-:-:S03]  /*30090*/  IMAD.MOV.U32 R14, RZ, RZ, R20 ;  /* 0x000000ffff0e7224 */ /* 0x000fc600078e0014 */
[----:B------:R-:W-:Y:S04]  /*300a0*/  STL.64 [R1+0x18], R22 ;  /* 0x0000181601007387 */ /* 0x000fe80000100a00 */
[----:B------:R-:W3:Y:S01]  /*300b0*/  LDL.LU R20, [R1+0x10b8] ;  /* 0x0010b80001147983 */ /* 0x000ee20000300800 */
[----:B------:R-:W-:Y:S02]  /*300c0*/  IADD3 R11, R28, 0xc2, RZ ;  /* 0x000000c21c0b7810 */ /* 0x000fe40007ffe0ff */
[----:B------:R-:W-:Y:S02]  /*300d0*/  ISETP.LT.AND P1, PT, R15, c[0x0][0x178], !P1 ;  /* 0x00005e000f007a0c */ /* 0x000fe40004f21270 */
[----:B------:R-:W-:Y:S02]  /*300e0*/  ISETP.LT.AND P3, PT, R19, c[0x0][0x178], !P4 ;  /* 0x00005e0013007a0c */ /* 0x000fe40006761270 */
[----:B------:R-:W-:-:S02]  /*300f0*/  ISETP.LT.AND P4, PT, R15, c[0x0][0x178], !P4 ;  /* 0x00005e000f007a0c */ /* 0x000fc40006781270 */
[----:B------:R-:W-:Y:S02]  /*30100*/  ISETP.GE.AND P6, PT, R11, c[0x0][0x17c], PT ;  /* 0x00005f000b007a0c */ /* 0x000fe40003fc6270 */
[----:B------:R-:W-:Y:S02]  /*30110*/  IADD3 R11, R28, 0xc3, RZ ;  /* 0x000000c31c0b7810 */ /* 0x000fe40007ffe0ff */
[C---:B------:R-:W-:Y:S01]  /*30120*/  IADD3 R6, R8.reuse, c[0x0][0x198], RZ ;  /* 0x0000660008067a10 */ /* 0x040fe20007ffe0ff */
[----:B------:R-:W-:Y:S01]  /*30130*/  IMAD.WIDE R8, R8, 0x2, R2 ;  /* 0x0000000208087825 */ /* 0x000fe200078e0202 */
[----:B------:R-:W-:-:S03]  /*30140*/  ISETP.GE.AND P5, PT, R11, c[0x0][0x17c], PT ;  /* 0x00005f000b007a0c */ /* 0x000fc60003fa6270 */
[----:B------:R-:W-:Y:S01]  /*30150*/  IMAD.WIDE R10, R6, 0x2, R16 ;  /* 0x00000002060a7825 */ /* 0x000fe200078e0210 */
[----:B------:R-:W-:-:S03]  /*30160*/  LOP3.LUT R24, R0, 0x60, RZ, 0x3c, !PT ;  /* 0x0000006000187812 */ /* 0x000fc600078e3cff */
[----:B-1----:R-:W-:Y:S01]  /*30170*/  IMAD.WIDE R4, R6, 0x2, R2 ;  /* 0x0000000206047825 */ /* 0x002fe200078e0202 */
[----:B------:R-:W-:Y:S04]  /*30180*/  @P1 STG.E.U16 [R8.64], R12 ;  /* 0x0000000c08001986 */ /* 0x000fe8000c101504 */
[----:B----4-:R0:W-:Y:S02]  /*30190*/  @P3 STG.E.U16 [R10.64], R25 ;  /* 0x000000190a003986 */ /* 0x0101e4000c101504 */
[----:B0-----:R-:W-:Y:S02]  /*301a0*/  PRMT R11, R25, 0x7632, R11 ;  /* 0x00007632190b7816 */ /* 0x001fe4000000000b */
[----:B------:R-:W4:Y:S04]  /*301b0*/  LDL.LU R25, [R1+0x310] ;  /* 0x0003100001197983 */ /* 0x000f280000300800 */
[----:B---3--:R0:W-:Y:S02]  /*301c0*/  @P4 STG.E.U16 [R4.64], R20 ;  /* 0x0000001404004986 */ /* 0x0081e4000c101504 */
[----:B0-----:R-:W-:-:S02]  /*301d0*/  PRMT R5, R20, 0x7632, R5 ;  /* 0x0000763214057816 */ /* 0x001fc40000000005 */
[----:B------:R-:W0:Y:S04]  /*301e0*/  LDS.128 R20, [R24] ;  /* 0x0000000018147984 */ /* 0x000e280000000c00 */
[----:B0-----:R-:W-:Y:S01]  /*301f0*/  STL [R1+0x4], R21 ;  /* 0x0000041501007387 */ /* 0x001fe20000100800 */
[----:B------:R-:W-:-:S03]  /*30200*/  IMAD.MOV.U32 R24, RZ, RZ, R20 ;  /* 0x000000ffff187224 */ /* 0x000fc600078e0014 */
[----:B------:R0:W-:Y:S04]  /*30210*/  STL.64 [R1+0x8], R22 ;  /* 0x0000081601007387 */ /* 0x0001e80000100a00 */
[----:B0-----:R-:W3:Y:S04]  /*30220*/  LDL.LU.64 R22, [R1+0x10b0] ;  /* 0x0010b00001167983 */ /* 0x001ee80000300a00 */
[----:B------:R-:W3:Y:S01]  /*30230*/  LDL.LU.64 R20, [R1+0x10a8] ;  /* 0x0010a80001147983 */ /* 0x000ee20000300a00 */
[----:B------:R-:W-:Y:S02]  /*30240*/  ISETP.LT.AND P3, PT, R19, c[0x0][0x178], !P2 ;  /* 0x00005e0013007a0c */ /* 0x000fe40005761270 */
[----:B------:R-:W-:-:S02]  /*30250*/  IADD3 R6, R6, c[0x0][0x198], RZ ;  /* 0x0000660006067a10 */ /* 0x000fc40007ffe0ff */
[----:B------:R-:W-:Y:S02]  /*30260*/  ISETP.LT.AND P2, PT, R15, c[0x0][0x178], !P2 ;  /* 0x00005e000f007a0c */ /* 0x000fe40005741270 */
[----:B------:R-:W-:Y:S01]  /*30270*/  ISETP.LT.AND P4, PT, R19, c[0x0][0x178], !P6 ;  /* 0x00005e0013007a0c */ /* 0x000fe20007781270 */
[----:B------:R-:W-:Y:S01]  /*30280*/  IMAD.WIDE R8, R6, 0x2, R16 ;  /* 0x0000000206087825 */ /* 0x000fe200078e0210 */
[----:B------:R-:W-:Y:S02]  /*30290*/  IADD3 R7, R28, 0xc5, RZ ;  /* 0x000000c51c077810 */ /* 0x000fe40007ffe0ff */
[C---:B------:R-:W-:Y:S02]  /*302a0*/  IADD3 R4, R6.reuse, c[0x0][0x198], RZ ;  /* 0x0000660006047a10 */ /* 0x040fe40007ffe0ff */
[----:B------:R-:W-:Y:S01]  /*302b0*/  ISETP.GE.AND P1, PT, R7, c[0x0][0x17c], PT ;  /* 0x00005f0007007a0c */ /* 0x000fe20003f26270 */
[----:B------:R-:W-:Y:S01]  /*302c0*/  IMAD.WIDE R6, R6, 0x2, R2 ;  /* 0x0000000206067825 */ /* 0x000fe200078e0202 */
[----:B------:R0:W-:Y:S01]  /*302d0*/  @P3 STG.E.U16 [R8.64], R11 ;  /* 0x0000000b08003986 */ /* 0x0001e2000c101504 */
[----:B------:R-:W-:-:S03]  /*302e0*/  ISETP.LT.AND P6, PT, R15, c[0x0][0x178], !P6 ;  /* 0x00005e000f007a0c */ /* 0x000fc600077c1270 */
[----:B------:R1:W-:Y:S01]  /*302f0*/  @P2 STG.E.U16 [R6.64], R5 ;  /* 0x0000000506002986 */ /* 0x0003e2000c101504 */
[----:B------:R-:W-:Y:S01]  /*30300*/  ISETP.LT.AND P2, PT, R19, c[0x0][0x178], !P5 ;  /* 0x00005e0013007a0c */ /* 0x000fe20006f41270 */
[----:B0-----:R-:W-:-:S05]  /*30310*/  IMAD.WIDE R8, R4, 0x2, R16 ;  /* 0x0000000204087825 */ /* 0x001fca00078e0210 */
[----:B--2---:R0:W-:Y:S01]  /*30320*/  @P4 STG.E.U16 [R8.64], R13 ;  /* 0x0000000d08004986 */ /* 0x0041e2000c101504 */
[C---:B-1----:R-:W-:Y:S02]  /*30330*/  IADD3 R6, R28.reuse, 0xc7, RZ ;  /* 0x000000c71c067810 */ /* 0x042fe40007ffe0ff */
[----:B------:R-:W-:Y:S02]  /*30340*/  IADD3 R10, R28, 0xc6, RZ ;  /* 0x000000c61c0a7810 */ /* 0x000fe40007ffe0ff */
[----:B------:R-:W-:Y:S02]  /*30350*/  ISETP.LT.AND P5, PT, R15, c[0x0][0x178], !P5 ;  /* 0x00005e000f007a0c */ /* 0x000fe40006fa1270 */
[C---:B0-----:R-:W-:Y:S01]  /*30360*/  IADD3 R8, R4.reuse, c[0x0][0x198], RZ ;  /* 0x0000660004087a10 */ /* 0x041fe20007ffe0ff */
[----:B------:R-:W-:Y:S01]  /*30370*/  IMAD.WIDE R4, R4, 0x2, R2 ;  /* 0x0000000204047825 */ /* 0x000fe200078e0202 */
[----:B------:R-:W-:-:S04]  /*30380*/  ISETP.GE.AND P4, PT, R6, c[0x0][0x17c], PT ;  /* 0x00005f0006007a0c */ /* 0x000fc80003f86270 */
[----:B------:R0:W-:Y:S01]  /*30390*/  @P6 STG.E.U16 [R4.64], R26 ;  /* 0x0000001a04006986 */ /* 0x0001e2000c101504 */
[----:B------:R-:W-:Y:S01]  /*303a0*/  ISETP.LT.AND P6, PT, R19, c[0x0][0x178], !P0 ;  /* 0x00005e0013007a0c */ /* 0x000fe200047c1270 */
[----:B------:R-:W-:Y:S01]  /*303b0*/  IMAD.WIDE R6, R8, 0x2, R16 ;  /* 0x0000000208067825 */ /* 0x000fe200078e0210 */
[----:B------:R-:W-:Y:S02]  /*303c0*/  ISETP.GE.AND P3, PT, R10, c[0x0][0x17c], PT ;  /* 0x00005f000a007a0c */ /* 0x000fe40003f66270 */
[----:B------:R-:W-:Y:S02]  /*303d0*/  PRMT R9, R13, 0x7632, R9 ;  /* 0x000076320d097816 */ /* 0x000fe40000000009 */
[----:B------:R-:W-:Y:S02]  /*303e0*/  IADD3 R10, R8, c[0x0][0x198], RZ ;  /* 0x00006600080a7a10 */ /* 0x000fe40007ffe0ff */
[----:B------:R-:W-:Y:S01]  /*303f0*/  PRMT R11, R26, 0x7632, R11 ;  /* 0x000076321a0b7816 */ /* 0x000fe2000000000b */
[----:B------:R1:W-:Y:S01]  /*30400*/  @P2 STG.E.U16 [R6.64], R9 ;  /* 0x0000000906002986 */ /* 0x0003e2000c101504 */
[----:B0-----:R-:W-:Y:S01]  /*30410*/  IMAD.WIDE R4, R8, 0x2, R2 ;  /* 0x0000000208047825 */ /* 0x001fe200078e0202 */
[----:B------:R-:W-:-:S02]  /*30420*/  ISETP.LT.AND P0, PT, R15, c[0x0][0x178], !P0 ;  /* 0x00005e000f007a0c */ /* 0x000fc40004701270 */
[----:B------:R-:W2:Y:S04]  /*30430*/  LDL.LU R26, [R1+0x10a0] ;  /* 0x0010a000011a7983 */ /* 0x000ea80000300800 */
[----:B------:R-:W-:Y:S01]  /*30440*/  @P5 STG.E.U16 [R4.64], R11 ;  /* 0x0000000b04005986 */ /* 0x000fe2000c101504 */
[----:B-1----:R-:W-:-:S05]  /*30450*/  IMAD.WIDE R6, R10, 0x2, R16 ;  /* 0x000000020a067825 */ /* 0x002fca00078e0210 */
[----:B----4-:R-:W-:Y:S04]  /*30460*/  @P6 STG.E.U16 [R6.64], R25 ;  /* 0x0000001906006986 */ /* 0x010fe8000c101504 */
[----:B------:R-:W0:Y:S01]  /*30470*/  LDS.128 R4, [R0+0x800] ;  /* 0x0008000000047984 */ /* 0x000e220000000c00 */
[C---:B------:R-:W-:Y:S01]  /*30480*/  IMAD.WIDE R8, R10.reuse, 0x2, R2 ;  /* 0x000000020a087825 */ /* 0x040fe200078e0202 */
[----:B------:R-:W-:-:S04]  /*30490*/  IADD3 R10, R10, c[0x0][0x198], RZ ;  /* 0x000066000a0a7a10 */ /* 0x000fc80007ffe0ff */
[----:B------:R1:W-:Y:S01]  /*304a0*/  @P0 STG.E.U16 [R8.64], R14 ;  /* 0x0000000e08000986 */ /* 0x0003e2000c101504 */
[----:B------:R-:W-:Y:S01]  /*304b0*/  ISETP.LT.AND P0, PT, R19, c[0x0][0x178], !P1 ;  /* 0x00005e0013007a0c */ /* 0x000fe20004f01270 */
[----:B-1----:R-:W-:Y:S02]  /*304c0*/  IMAD.WIDE R8, R10, 0x2, R16 ;  /* 0x000000020a087825 */ /* 0x002fe400078e0210 */
[----:B0-----:R0:W-:Y:S04]  /*304d0*/  STL [R1+0x109c], R6 ;  /* 0x00109c0601007387 */ /* 0x0011e80000100800 */
[----:B0-----:R-:W4:Y:S04]  /*304e0*/  LDL R6, [R1+0x8e0] ;  /* 0x0008e00001067983 */ /* 0x001f280000100800 */
[----:B------:R0:W-:Y:S04]  /*304f0*/  STL [R1+0x1098], R7 ;  /* 0x0010980701007387 */ /* 0x0001e80000100800 */
[----:B0-----:R-:W2:Y:S01]  /*30500*/  LDL R7, [R1+0x12c] ;  /* 0x00012c0001077983 */ /* 0x001ea20000100800 */
[----:B---3--:R-:W-:-:S03]  /*30510*/  PRMT R20, R25, 0x7632, R20 ;  /* 0x0000763219147816 */ /* 0x008fc60000000014 */
[----:B------:R-:W3:Y:S04]  /*30520*/  LDL.LU R25, [R1+0x350] ;  /* 0x0003500001197983 */ /* 0x000ee80000300800 */
[----:B------:R0:W-:Y:S04]  /*30530*/  @P0 STG.E.U16 [R8.64], R20 ;  /* 0x0000001408000986 */ /* 0x0001e8000c101504 */
[----:B0-----:R-:W2:Y:S01]  /*30540*/  LDL.LU R9, [R1+0x320] ;  /* 0x0003200001097983 */ /* 0x001ea20000300800 */
[----:B------:R-:W-:Y:S02]  /*30550*/  ISETP.LT.AND P1, PT, R15, c[0x0][0x178], !P1 ;  /* 0x00005e000f007a0c */ /* 0x000fe40004f21270 */
[----:B------:R-:W-:-:S02]  /*30560*/  ISETP.LT.AND P6, PT, R19, c[0x0][0x178], !P3 ;  /* 0x00005e0013007a0c */ /* 0x000fc40005fc1270 */
[C---:B------:R-:W-:Y:S02]  /*30570*/  IADD3 R12, R28.reuse, 0xc8, RZ ;  /* 0x000000c81c0c7810 */ /* 0x040fe40007ffe0ff */
[----:B------:R-:W-:Y:S02]  /*30580*/  IADD3 R13, R28, 0xc9, RZ ;  /* 0x000000c91c0d7810 */ /* 0x000fe40007ffe0ff */
[C---:B------:R-:W-:Y:S01]  /*30590*/  IADD3 R0, R10.reuse, c[0x0][0x198], RZ ;  /* 0x000066000a007a10 */ /* 0x040fe20007ffe0ff */
[----:B------:R-:W-:Y:S01]  /*305a0*/  IMAD.WIDE R10, R10, 0x2, R2 ;  /* 0x000000020a0a7825 */ /* 0x000fe200078e0202 */
[----:B------:R-:W-:Y:S02]  /*305b0*/  ISETP.GE.AND P2, PT, R12, c[0x0][0x17c], PT ;  /* 0x00005f000c007a0c */ /* 0x000fe40003f46270 */
[----:B------:R-:W-:Y:S01]  /*305c0*/  ISETP.GE.AND P5, PT, R13, c[0x0][0x17c], PT ;  /* 0x00005f000d007a0c */ /* 0x000fe20003fa6270 */
[----:B------:R-:W-:Y:S01]  /*305d0*/  IMAD.WIDE R12, R0, 0x2, R16 ;  /* 0x00000002000c7825 */ /* 0x000fe200078e0210 */
[----:B------:R-:W-:-:S05]  /*305e0*/  PRMT R18, R14, 0x7632, R18 ;  /* 0x000076320e127816 */ /* 0x000fca0000000012 */
[----:B------:R0:W-:Y:S01]  /*305f0*/  @P1 STG.E.U16 [R10.64], R18 ;  /* 0x000000120a001986 */ /* 0x0001e2000c101504 */
[----:B------:R-:W-:Y:S01]  /*30600*/  IMAD.WIDE R14, R0, 0x2, R2 ;  /* 0x00000002000e7825 */ /* 0x000fe200078e0202 */
[----:B------:R-:W-:Y:S02]  /*30610*/  PRMT R21, R24, 0x7632, R21 ;  /* 0x0000763218157816 */ /* 0x000fe40000000015 */
[----:B------:R-:W-:Y:S01]  /*30620*/  IADD3 R20, R28, 0xcc, RZ ;  /* 0x000000cc1c147810 */ /* 0x000fe20007ffe0ff */
[----:B--2---:R-:W-:Y:S01]  /*30630*/  @P6 STG.E.U16 [R12.64], R9 ;  /* 0x000000090c006986 */ /* 0x004fe2000c101504 */
[----:B0-----:R-:W-:-:S03]  /*30640*/  PRMT R18, R9, 0x7632, R18 ;  /* 0x0000763209127816 */ /* 0x001fc60000000012 */
[----:B------:R0:W1:Y:S04]  /*30650*/  LDS.128 R8, [R29+0x800] ;  /* 0x000800001d087984 */ /* 0x0000680000000c00 */
[----:B0-----:R-:W2:Y:S01]  /*30660*/  LDL.LU R29, [R1+0x340] ;  /* 0x00034000011d7983 */ /* 0x001ea20000300800 */
[----:B----4-:R-:W-:Y:S02]  /*30670*/  ISETP.LT.AND P3, PT, R6, c[0x0][0x178], !P3 ;  /* 0x00005e0006007a0c */ /* 0x010fe40005f61270 */
[----:B------:R-:W-:Y:S02]  /*30680*/  ISETP.LT.AND P1, PT, R7, c[0x0][0x178], !P4 ;  /* 0x00005e0007007a0c */ /* 0x000fe40006721270 */
[----:B------:R-:W-:Y:S02]  /*30690*/  IADD3 R12, R0, c[0x0][0x198], RZ ;  /* 0x00006600000c7a10 */ /* 0x000fe40007ffe0ff */
[----:B------:R-:W-:-:S02]  /*306a0*/  ISETP.LT.AND P4, PT, R6, c[0x0][0x178], !P4 ;  /* 0x00005e0006007a0c */ /* 0x000fc40006781270 */
[----:B------:R-:W-:-:S05]  /*306b0*/  IADD3 R0, R12, c[0x0][0x198], RZ ;  /* 0x000066000c007a10 */ /* 0x000fca0007ffe0ff */
[----:B------:R0:W-:Y:S01]  /*306c0*/  @P3 STG.E.U16 [R14.64], R24 ;  /* 0x000000180e003986 */ /* 0x0001e2000c101504 */
[----:B------:R-:W-:Y:S01]  /*306d0*/  ISETP.LT.AND P3, PT, R7, c[0x0][0x178], !P2 ;  /* 0x00005e0007007a0c */ /* 0x000fe20005761270 */
[----:B0-----:R-:W-:-:S04]  /*306e0*/  IMAD.WIDE R14, R12, 0x2, R16 ;  /* 0x000000020c0e7825 */ /* 0x001fc800078e0210 */
[----:B------:R-:W-:Y:S01]  /*306f0*/  IMAD.WIDE R12, R12, 0x2, R2 ;  /* 0x000000020c0c7825 */ /* 0x000fe200078e0202 */
[----:B------:R0:W-:Y:S01]  /*30700*/  @P1 STG.E.U16 [R14.64], R18 ;  /* 0x000000120e001986 */ /* 0x0001e2000c101504 */
[----:B---3--:R-:W-:-:S03]  /*30710*/  PRMT R22, R25, 0x7632, R22 ;  /* 0x0000763219167816 */ /* 0x008fc60000000016 */
[----:B------:R-:W-:Y:S01]  /*30720*/  @P4 STG.E.U16 [R12.64], R21 ;  /* 0x000000150c004986 */ /* 0x000fe2000c101504 */
[----:B0-----:R-:W-:-:S05]  /*30730*/  IMAD.WIDE R14, R0, 0x2, R16 ;  /* 0x00000002000e7825 */ /* 0x001fca00078e0210 */
[----:B------:R0:W-:Y:S01]  /*30740*/  @P3 STG.E.U16 [R14.64], R25 ;  /* 0x000000190e003986 */ /* 0x0001e2000c101504 */
[----:B------:R-:W-:-:S03]  /*30750*/  ISETP.LT.AND P2, PT, R6, c[0x0][0x178], !P2 ;  /* 0x00005e0006007a0c */ /* 0x000fc60005741270 */
[----:B0-----:R-:W0:Y:S01]  /*30760*/  S2R R25, SR_TID.X ;  /* 0x0000000000197919 */ /* 0x001e220000002100 */
[----:B------:R-:W-:Y:S01]  /*30770*/  ISETP.LT.AND P4, PT, R7, c[0x0][0x178], !P5 ;  /* 0x00005e0007007a0c */ /* 0x000fe20006f81270 */
[C---:B------:R-:W-:Y:S01]  /*30780*/  IMAD.WIDE R12, R0.reuse, 0x2, R2 ;  /* 0x00000002000c7825 */ /* 0x040fe200078e0202 */
[----:B------:R-:W-:Y:S02]  /*30790*/  IADD3 R0, R0, c[0x0][0x198], RZ ;  /* 0x0000660000007a10 */ /* 0x000fe40007ffe0ff */
[----:B------:R-:W-:Y:S02]  /*307a0*/  ISETP.GE.AND P1, PT, R20, c[0x0][0x17c], PT ;  /* 0x00005f0014007a0c */ /* 0x000fe40003f26270 */
[----:B------:R-:W-:Y:S01]  /*307b0*/  IADD3 R19, R28, 0xca, RZ ;  /* 0x000000ca1c137810 */ /* 0x000fe20007ffe0ff */
[----:B------:R-:W-:Y:S01]  /*307c0*/  IMAD.WIDE R20, R0, 0x2, R16 ;  /* 0x0000000200147825 */ /* 0x000fe200078e0210 */
[----:B------:R-:W-:Y:S01]  /*307d0*/  ISETP.LT.AND P5, PT, R6, c[0x0][0x178], !P5 ;  /* 0x00005e0006007a0c */ /* 0x000fe20006fa1270 */
[----:B------:R-:W-:Y:S01]  /*307e0*/  @P2 STG.E.U16 [R12.64], R4 ;  /* 0x000000040c002986 */ /* 0x000fe2000c101504 */
[----:B------:R-:W-:-:S02]  /*307f0*/  ISETP.GE.AND P0, PT, R19, c[0x0][0x17c], PT ;  /* 0x00005f0013007a0c */ /* 0x000fc40003f06270 */
[C---:B------:R-:W-:Y:S01]  /*30800*/  IADD3 R19, R28.reuse, 0xcb, RZ ;  /* 0x000000cb1c137810 */ /* 0x040fe20007ffe0ff */
[----:B------:R0:W-:Y:S01]  /*30810*/  @P4 STG.E.U16 [R20.64], R22 ;  /* 0x0000001614004986 */ /* 0x0001e2000c101504 */
[----:B------:R-:W-:-:S03]  /*30820*/  IADD3 R18, R28, 0xcd, RZ ;  /* 0x000000cd1c127810 */ /* 0x000fc60007ffe0ff */
[----:B------:R3:W4:Y:S01]  /*30830*/  LDS.128 R12, [R27+0x800] ;  /* 0x000800001b0c7984 */ /* 0x0007220000000c00 */
[----:B------:R-:W-:Y:S02]  /*30840*/  ISETP.LT.AND P2, PT, R7, c[0x0][0x178], !P0 ;  /* 0x00005e0007007a0c */ /* 0x000fe40004741270 */
[----:B------:R-:W-:Y:S01]  /*30850*/  ISETP.GE.AND P6, PT, R19, c[0x0][0x17c], PT ;  /* 0x00005f0013007a0c */ /* 0x000fe20003fc6270 */
[C---:B0-----:R-:W-:Y:S01]  /*30860*/  IMAD.SHL.U32 R21, R25.reuse, 0x800, RZ ;  /* 0x0000080019157824 */ /* 0x041fe200078e00ff */
[----:B---3--:R-:W3:Y:S01]  /*30870*/  LDL.LU R27, [R1+0x330] ;  /* 0x00033000011b7983 */ /* 0x008ee20000300800 */
[----:B------:R-:W-:Y:S01]  /*30880*/  ISETP.GE.AND P3, PT, R18, c[0x0][0x17c], PT ;  /* 0x00005f0012007a0c */ /* 0x000fe20003f66270 */
[----:B------:R-:W-:Y:S01]  /*30890*/  IMAD.WIDE R18, R0, 0x2, R2 ;  /* 0x0000000200127825 */ /* 0x000fe200078e0202 */
[----:B------:R-:W-:Y:S02]  /*308a0*/  ISETP.LT.AND P4, PT, R6, c[0x0][0x178], !P0 ;  /* 0x00005e0006007a0c */ /* 0x000fe40004781270 */
[----:B------:R-:W-:-:S02]  /*308b0*/  LOP3.LUT R24, R25, 0x7f, RZ, 0xc0, !PT ;  /* 0x0000007f19187812 */ /* 0x000fc400078ec0ff */
[----:B------:R-:W-:Y:S02]  /*308c0*/  LOP3.LUT R21, R21, 0x3000, RZ, 0xc0, !PT ;  /* 0x0000300015157812 */ /* 0x000fe400078ec0ff */
[----:B------:R-:W-:Y:S02]  /*308d0*/  PRMT R23, R4, 0x7632, R23 ;  /* 0x0000763204177816 */ /* 0x000fe40000000017 */
[----:B------:R-:W-:Y:S01]  /*308e0*/  IADD3 R0, R0, c[0x0][0x198], RZ ;  /* 0x0000660000007a10 */ /* 0x000fe20007ffe0ff */
[----:B------:R-:W-:Y:S02]  /*308f0*/  IMAD R21, R24, 0x10, R21 ;  /* 0x0000001018157824 */ /* 0x000fe400078e0215 */
[----:B------:R0:W-:Y:S02]  /*30900*/  @P5 STG.E.U16 [R18.64], R23 ;  /* 0x0000001712005986 */ /* 0x0001e4000c101504 */
[----:B------:R-:W-:-:S04]  /*30910*/  IMAD.WIDE R24, R0, 0x2, R16 ;  /* 0x0000000200187825 */ /* 0x000fc800078e0210 */
[----:B0-----:R-:W-:Y:S01]  /*30920*/  IMAD.WIDE R18, R0, 0x2, R2 ;  /* 0x0000000200127825 */ /* 0x001fe200078e0202 */
[----:B--2---:R-:W-:Y:S04]  /*30930*/  @P2 STG.E.U16 [R24.64], R29 ;  /* 0x0000001d18002986 */ /* 0x004fe8000c101504 */
[----:B-1----:R0:W-:Y:S02]  /*30940*/  @P4 STG.E.U16 [R18.64], R8 ;  /* 0x0000000812004986 */ /* 0x0021e4000c101504 */
[----:B0-----:R-:W-:Y:S02]  /*30950*/  PRMT R8, R29, 0x7632, R8 ;  /* 0x000076321d087816 */ /* 0x001fe40000000008 */
[----:B------:R-:W2:Y:S01]  /*30960*/  LDL.LU R29, [R1+0x2f0] ;  /* 0x0002f000011d7983 */ /* 0x000ea20000300800 */
[----:B------:R-:W-:-:S02]  /*30970*/  LOP3.LUT R21, R21, 0x60, RZ, 0x3c, !PT ;  /* 0x0000006015157812 */ /* 0x000fc400078e3cff */
[C---:B------:R-:W-:Y:S02]  /*30980*/  ISETP.LT.AND P5, PT, R7.reuse, c[0x0][0x178], !P6 ;  /* 0x00005e0007007a0c */ /* 0x040fe400077a1270 */
[----:B------:R-:W-:Y:S02]  /*30990*/  ISETP.LT.AND P6, PT, R6, c[0x0][0x178], !P6 ;  /* 0x00005e0006007a0c */ /* 0x000fe400077c1270 */
[----:B------:R-:W0:Y:S01]  /*309a0*/  LDS.128 R20, [R21+0x800] ;  /* 0x0008000015147984 */ /* 0x000e220000000c00 */
[----:B------:R-:W-:Y:S02]  /*309b0*/  IADD3 R4, R28, 0xce, RZ ;  /* 0x000000ce1c047810 */ /* 0x000fe40007ffe0ff */
[----:B------:R-:W-:Y:S02]  /*309c0*/  IADD3 R0, R0, c[0x0][0x198], RZ ;  /* 0x0000660000007a10 */ /* 0x000fe40007ffe0ff */
[----:B------:R-:W-:Y:S02]  /*309d0*/  ISETP.GE.AND P0, PT, R4, c[0x0][0x17c], PT ;  /* 0x00005f0004007a0c */ /* 0x000fe40003f06270 */
[----:B------:R-:W-:Y:S01]  /*309e0*/  IADD3 R4, R28, 0xcf, RZ ;  /* 0x000000cf1c047810 */ /* 0x000fe20007ffe0ff */
[----:B------:R-:W-:Y:S01]  /*309f0*/  IMAD.WIDE R24, R0, 0x2, R16 ;  /* 0x0000000200187825 */ /* 0x000fe200078e0210 */
[----:B------:R-:W-:-:S02]  /*30a00*/  ISETP.LT.AND P4, PT, R7, c[0x0][0x178], !P1 ;  /* 0x00005e0007007a0c */ /* 0x000fc40004f81270 */
[----:B------:R-:W-:Y:S01]  /*30a10*/  PRMT R26, R8, 0x7632, R26 ;  /* 0x00007632081a7816 */ /* 0x000fe2000000001a */
[----:B------:R-:W-:Y:S01]  /*30a20*/  IMAD.WIDE R18, R0, 0x2, R2 ;  /* 0x0000000200127825 */ /* 0x000fe200078e0202 */
[----:B------:R-:W-:Y:S01]  /*30a30*/  ISETP.GE.AND P2, PT, R4, c[0x0][0x17c], PT ;  /* 0x00005f0004007a0c */ /* 0x000fe20003f46270 */
[----:B------:R1:W-:Y:S01]  /*30a40*/  @P5 STG.E.U16 [R24.64], R8 ;  /* 0x0000000818005986 */ /* 0x0003e2000c101504 */
[----:B------:R-:W-:Y:S02]  /*30a50*/  IADD3 R4, R0, c[0x0][0x198], RZ ;  /* 0x0000660000047a10 */ /* 0x000fe40007ffe0ff */
[----:B------:R-:W-:Y:S01]  /*30a60*/  ISETP.LT.AND P1, PT, R6, c[0x0][0x178], !P1 ;  /* 0x00005e0006007a0c */ /* 0x000fe20004f21270 */
[----:B------:R4:W-:Y:S01]  /*30a70*/  @P6 STG.E.U16 [R18.64], R26 ;  /* 0x0000001a12006986 */ /* 0x0009e2000c101504 */
[----:B------:R-:W-:Y:S02]  /*30a80*/  IADD3 R0, R28, 0xd0, RZ ;  /* 0x000000d01c007810 */ /* 0x000fe40007ffe0ff */
[----:B------:R-:W-:-:S02]  /*30a90*/  ISETP.LT.AND P6, PT, R7, c[0x0][0x178], !P3 ;  /* 0x00005e0007007a0c */ /* 0x000fc40005fc1270 */
[----:B------:R-:W-:Y:S02]  /*30aa0*/  ISETP.GE.AND P5, PT, R0, c[0x0][0x17c], PT ;  /* 0x00005f0000007a0c */ /* 0x000fe40003fa6270 */
[C---:B------:R-:W-:Y:S01]  /*30ab0*/  IADD3 R0, R4.reuse, c[0x0][0x198], RZ ;  /* 0x0000660004007a10 */ /* 0x040fe20007ffe0ff */
[----:B-1----:R-:W-:-:S04]  /*30ac0*/  IMAD.WIDE R24, R4, 0x2, R2 ;  /* 0x0000000204187825 */ /* 0x002fc800078e0202 */
[----:B----4-:R-:W-:Y:S01]  /*30ad0*/  IMAD.WIDE R18, R4, 0x2, R16 ;  /* 0x0000000204127825 */ /* 0x010fe200078e0210 */
[----:B------:R-:W-:Y:S02]  /*30ae0*/  ISETP.LT.AND P3, PT, R6, c[0x0][0x178], !P3 ;  /* 0x00005e0006007a0c */ /* 0x000fe40005f61270 */
[----:B------:R-:W-:Y:S02]  /*30af0*/  IADD3 R8, R28, 0xd1, RZ ;  /* 0x000000d11c087810 */ /* 0x000fe40007ffe0ff */
[----:B---3--:R1:W-:Y:S01]  /*30b00*/  @P4 STG.E.U16 [R18.64], R27 ;  /* 0x0000001b12004986 */ /* 0x0083e2000c101504 */
[----:B------:R-:W-:-:S03]  /*30b10*/  PRMT R4, R27, 0x7632, R4 ;  /* 0x000076321b047816 */ /* 0x000fc60000000004 */
[----:B------:R3:W-:Y:S01]  /*30b20*/  @P1 STG.E.U16 [R24.64], R12 ;  /* 0x0000000c18001986 */ /* 0x0007e2000c101504 */
[----:B------:R-:W-:Y:S02]  /*30b30*/  ISETP.LT.AND P1, PT, R7, c[0x0][0x178], !P0 ;  /* 0x00005e0007007a0c */ /* 0x000fe40004721270 */
[----:B------:R-:W-:Y:S01]  /*30b40*/  ISETP.LT.AND P0, PT, R6, c[0x0][0x178], !P0 ;  /* 0x00005e0006007a0c */ /* 0x000fe20004701270 */
[----:B-1----:R-:W-:-:S05]  /*30b50*/  IMAD.WIDE R18, R0, 0x2, R16 ;  /* 0x0000000200127825 */ /* 0x002fca00078e0210 */
[----:B------:R1:W-:Y:S01]  /*30b60*/  @P6 STG.E.U16 [R18.64], R4 ;  /* 0x0000000412006986 */ /* 0x0003e2000c101504 */
[----:B---3--:R-:W-:Y:S01]  /*30b70*/  PRMT R12, R12, 0x7632, R12 ;  /* 0x000076320c0c7816 */ /* 0x008fe2000000000c */
[C---:B------:R-:W-:Y:S01]  /*30b80*/  IMAD.WIDE R26, R0.reuse, 0x2, R2 ;  /* 0x00000002001a7825 */ /* 0x040fe200078e0202 */
[----:B-1----:R-:W-:-:S04]  /*30b90*/  IADD3 R4, R0, c[0x0][0x198], RZ ;  /* 0x0000660000047a10 */ /* 0x002fc80007ffe0ff */
[----:B------:R1:W-:Y:S01]  /*30ba0*/  @P3 STG.E.U16 [R26.64], R12 ;  /* 0x0000000c1a003986 */ /* 0x0003e2000c101504 */
[----:B------:R-:W-:-:S04]  /*30bb0*/  IMAD.WIDE R24, R4, 0x2, R16 ;  /* 0x0000000204187825 */ /* 0x000fc800078e0210 */
[C-C-:B------:R-:W-:Y:S01]  /*30bc0*/  IMAD.WIDE R18, R4.reuse, 0x2, R2.reuse ;  /* 0x0000000204127825 */ /* 0x140fe200078e0202 */
[----:B------:R-:W-:Y:S02]  /*30bd0*/  IADD3 R4, R4, c[0x0][0x198], RZ ;  /* 0x0000660004047a10 */ /* 0x000fe40007ffe0ff */
[----:B------:R-:W-:Y:S02]  /*30be0*/  ISETP.GE.AND P4, PT, R8, c[0x0][0x17c], PT ;  /* 0x00005f0008007a0c */ /* 0x000fe40003f86270 */
[C---:B------:R-:W-:Y:S02]  /*30bf0*/  IADD3 R8, R28.reuse, 0xd2, RZ ;  /* 0x000000d21c087810 */ /* 0x040fe40007ffe0ff */
[----:B------:R-:W-:Y:S01]  /*30c00*/  IADD3 R0, R28, 0xd3, RZ ;  /* 0x000000d31c007810 */ /* 0x000fe20007ffe0ff */
[----:B-1----:R-:W-:Y:S01]  /*30c10*/  IMAD.WIDE R26, R4, 0x2, R2 ;  /* 0x00000002041a7825 */ /* 0x002fe200078e0202 */
[----:B------:R-:W-:Y:S02]  /*30c20*/  ISETP.GE.AND P6, PT, R8, c[0x0][0x17c], PT ;  /* 0x00005f0008007a0c */ /* 0x000fe40003fc6270 */
[----:B------:R-:W-:Y:S01]  /*30c30*/  ISETP.GE.AND P3, PT, R0, c[0x0][0x17c], PT ;  /* 0x00005f0000007a0c */ /* 0x000fe20003f66270 */
[----:B------:R-:W3:Y:S01]  /*30c40*/  LDL R8, [R1+0x128] ;  /* 0x0001280001087983 */ /* 0x000ee20000100800 */
[----:B------:R-:W-:-:S03]  /*30c50*/  IADD3 R0, R4, c[0x0][0x198], RZ ;  /* 0x0000660004007a10 */ /* 0x000fc60007ffe0ff */
[----:B--2---:R1:W-:Y:S04]  /*30c60*/  @P1 STG.E.U16 [R24.64], R29 ;  /* 0x0000001d18001986 */ /* 0x0043e8000c101504 */
[----:B0-----:R-:W-:Y:S01]  /*30c70*/  @P0 STG.E.U16 [R18.64], R20 ;  /* 0x0000001412000986 */ /* 0x001fe2000c101504 */
[----:B------:R-:W-:Y:S02]  /*30c80*/  ISETP.LT.AND P0, PT, R7, c[0x0][0x178], !P2 ;  /* 0x00005e0007007a0c */ /* 0x000fe40005701270 */
[----:B------:R-:W-:Y:S01]  /*30c90*/  PRMT R12, R29, 0x7632, R12 ;  /* 0x000076321d0c7816 */ /* 0x000fe2000000000c */
[----:B-1----:R-:W-:Y:S02]  /*30ca0*/  IMAD.WIDE R28, R4, 0x2, R16 ;  /* 0x00000002041c7825 */ /* 0x002fe400078e0210 */
[----:B------:R-:W2:Y:S08]  /*30cb0*/  LDL.LU R4, [R1+0x24] ;  /* 0x0000240001047983 */ /* 0x000eb00000300800 */
[----:B------:R0:W-:Y:S04]  /*30cc0*/  @P0 STG.E.U16 [R28.64], R12 ;  /* 0x0000000c1c000986 */ /* 0x0001e8000c101504 */
[----:B0-----:R-:W4:Y:S01]  /*30cd0*/  LDL.LU R28, [R1+0x2e4] ;  /* 0x0002e400011c7983 */ /* 0x001f220000300800 */
[----:B------:R-:W-:-:S02]  /*30ce0*/  ISETP.LT.AND P2, PT, R6, c[0x0][0x178], !P2 ;  /* 0x00005e0006007a0c */ /* 0x000fc40005741270 */
[----:B------:R-:W-:Y:S01]  /*30cf0*/  ISETP.LT.AND P1, PT, R7, c[0x0][0x178], !P5 ;  /* 0x00005e0007007a0c */ /* 0x000fe20006f21270 */
[----:B------:R-:W-:Y:S01]  /*30d00*/  IMAD.WIDE R24, R0, 0x2, R16 ;  /* 0x0000000200187825 */ /* 0x000fe200078e0210 */
[----:B------:R-:W-:Y:S01]  /*30d10*/  PRMT R20, R20, 0x7632, R20 ;  /* 0x0000763214147816 */ /* 0x000fe20000000014 */
[----:B------:R-:W3:Y:S01]  /*30d20*/  LDL.LU R29, [R1+0x128] ;  /* 0x00012800011d7983 */ /* 0x000ee20000300800 */
[----:B------:R-:W-:-:S07]  /*30d30*/  ISETP.LT.AND P5, PT, R6, c[0x0][0x178], !P5 ;  /* 0x00005e0006007a0c */ /* 0x000fce0006fa1270 */
[----:B------:R0:W-:Y:S01]  /*30d40*/  @P2 STG.E.U16 [R26.64], R20 ;  /* 0x000000141a002986 */ /* 0x0001e2000c101504 */
[----:B------:R-:W-:Y:S01]  /*30d50*/  IMAD.WIDE R18, R0, 0x2, R2 ;  /* 0x0000000200127825 */ /* 0x000fe200078e0202 */
[C---:B------:R-:W-:Y:S02]  /*30d60*/  ISETP.LT.AND P2, PT, R7.reuse, c[0x0][0x178], !P6 ;  /* 0x00005e0007007a0c */ /* 0x040fe40007741270 */
[----:B--2---:R-:W-:Y:S01]  /*30d70*/  PRMT R12, R4, 0x7632, R12 ;  /* 0x00007632040c7816 */ /* 0x004fe2000000000c */
[----:B----4-:R1:W-:Y:S01]  /*30d80*/  @P1 STG.E.U16 [R24.64], R28 ;  /* 0x0000001c18001986 */ /* 0x0103e2000c101504 */
[----:B------:R-:W-:Y:S02]  /*30d90*/  ISETP.LT.AND P1, PT, R7, c[0x0][0x178], !P4 ;  /* 0x00005e0007007a0c */ /* 0x000fe40006721270 */
[----:B------:R-:W-:Y:S02]  /*30da0*/  ISETP.LT.AND P4, PT, R6, c[0x0][0x178], !P4 ;  /* 0x00005e0006007a0c */ /* 0x000fe40006781270 */
[----:B0-----:R-:W-:-:S02]  /*30db0*/  PRMT R20, R28, 0x7632, R20 ;  /* 0x000076321c147816 */ /* 0x001fc40000000014 */
[----:B-1----:R-:W-:Y:S01]  /*30dc0*/  IADD3 R24, R0, c[0x0][0x198], RZ ;  /* 0x0000660000187a10 */ /* 0x002fe20007ffe0ff */
[----:B------:R-:W-:Y:S03]  /*30dd0*/  @P5 STG.E.U16 [R18.64], R4 ;  /* 0x0000000412005986 */ /* 0x000fe6000c101504 */
[C---:B------:R-:W-:Y:S01]  /*30de0*/  IADD3 R0, R24.reuse, c[0x0][0x198], RZ ;  /* 0x0000660018007a10 */ /* 0x040fe20007ffe0ff */
[C---:B------:R-:W-:Y:S01]  /*30df0*/  IMAD.WIDE R26, R24.reuse, 0x2, R16 ;  /* 0x00000002181a7825 */ /* 0x040fe200078e0210 */
[----:B------:R-:W2:Y:S03]  /*30e00*/  LDL R7, [R1+0x314] ;  /* 0x0003140001077983 */ /* 0x000ea60000100800 */
[----:B------:R-:W-:Y:S01]  /*30e10*/  IMAD.WIDE R24, R24, 0x2, R2 ;  /* 0x0000000218187825 */ /* 0x000fe200078e0202 */
[----:B------:R-:W4:Y:S04]  /*30e20*/  LDL.LU R28, [R1+0x14] ;  /* 0x00001400011c7983 */ /* 0x000f280000300800 */
[----:B------:R0:W-:Y:S04]  /*30e30*/  @P1 STG.E.U16 [R26.64], R20 ;  /* 0x000000141a001986 */ /* 0x0001e8000c101504 */
[----:B------:R1:W-:Y:S04]  /*30e40*/  @P4 STG.E.U16 [R24.64], R12 ;  /* 0x0000000c18004986 */ /* 0x0003e8000c101504 */
[----:B0-----:R-:W2:Y:S04]  /*30e50*/  LDL.LU R27, [R1+0x34] ;  /* 0x00003400011b7983 */ /* 0x001ea80000300800 */
[----:B------:R-:W2:Y:S04]  /*30e60*/  LDL R26, [R1+0x12c] ;  /* 0x00012c00011a7983 */ /* 0x000ea80000100800 */
[----:B-1----:R-:W4:Y:S01]  /*30e70*/  LDL.LU R25, [R1+0x304] ;  /* 0x0003040001197983 */ /* 0x002f220000300800 */
[----:B------:R-:W-:Y:S01]  /*30e80*/  ISETP.LT.AND P6, PT, R6, c[0x0][0x178], !P6 ;  /* 0x00005e0006007a0c */ /* 0x000fe200077c1270 */
[----:B------:R-:W-:Y:S01]  /*30e90*/  IMAD.WIDE R18, R0, 0x2, R16 ;  /* 0x0000000200127825 */ /* 0x000fe200078e0210 */
[----:B---3--:R-:W-:-:S04]  /*30ea0*/  IADD3 R8, R8, 0xd4, RZ ;  /* 0x000000d408087810 */ /* 0x008fc80007ffe0ff */
[----:B------:R-:W-:Y:S02]  /*30eb0*/  ISETP.GE.AND P0, PT, R8, c[0x0][0x17c], PT ;  /* 0x00005f0008007a0c */ /* 0x000fe40003f06270 */
[C---:B------:R-:W-:Y:S02]  /*30ec0*/  IADD3 R8, R29.reuse, 0xd6, RZ ;  /* 0x000000d61d087810 */ /* 0x040fe40007ffe0ff */
[----:B------:R-:W-:Y:S02]  /*30ed0*/  IADD3 R4, R29, 0xd5, RZ ;  /* 0x000000d51d047810 */ /* 0x000fe40007ffe0ff */
[----:B------:R-:W-:Y:S02]  /*30ee0*/  ISETP.GE.AND P1, PT, R8, c[0x0][0x17c], PT ;  /* 0x00005f0008007a0c */ /* 0x000fe40003f26270 */
[----:B------:R-:W-:Y:S02]  /*30ef0*/  ISETP.GE.AND P5, PT, R4, c[0x0][0x17c], PT ;  /* 0x00005f0004007a0c */ /* 0x000fe40003fa6270 */
[----:B--2---:R-:W-:Y:S01]  /*30f00*/  ISETP.LT.AND P4, PT, R26, c[0x0][0x178], !P3 ;  /* 0x00005e001a007a0c */ /* 0x004fe20005f81270 */
[----:B----4-:R0:W-:Y:S01]  /*30f10*/  @P2 STG.E.U16 [R18.64], R25 ;  /* 0x0000001912002986 */ /* 0x0101e2000c101504 */
[----:B------:R-:W-:-:S02]  /*30f20*/  ISETP.LT.AND P3, PT, R6, c[0x0][0x178], !P3 ;  /* 0x00005e0006007a0c */ /* 0x000fc40005f61270 */
[----:B------:R-:W-:Y:S01]  /*30f30*/  PRMT R12, R25, 0x7632, R12 ;  /* 0x00007632190c7816 */ /* 0x000fe2000000000c */
[C---:B0-----:R-:W-:Y:S01]  /*30f40*/  IMAD.WIDE R18, R0.reuse, 0x2, R2 ;  /* 0x0000000200127825 */ /* 0x041fe200078e0202 */
[----:B------:R-:W-:-:S04]  /*30f50*/  IADD3 R0, R0, c[0x0][0x198], RZ ;  /* 0x0000660000007a10 */ /* 0x000fc80007ffe0ff */
[----:B------:R0:W-:Y:S01]  /*30f60*/  @P6 STG.E.U16 [R18.64], R27 ;  /* 0x0000001b12006986 */ /* 0x0001e2000c101504 */
[----:B------:R-:W-:Y:S01]  /*30f70*/  ISETP.LT.AND P6, PT, R26, c[0x0][0x178], !P0 ;  /* 0x00005e001a007a0c */ /* 0x000fe200047c1270 */
[----:B------:R-:W-:Y:S01]  /*30f80*/  IMAD.WIDE R24, R0, 0x2, R16 ;  /* 0x0000000200187825 */ /* 0x000fe200078e0210 */
[----:B------:R-:W-:-:S04]  /*30f90*/  PRMT R8, R27, 0x7632, R8 ;  /* 0x000076321b087816 */ /* 0x000fc80000000008 */
[----:B------:R1:W-:Y:S01]  /*30fa0*/  @P4 STG.E.U16 [R24.64], R12 ;  /* 0x0000000c18004986 */ /* 0x0003e2000c101504 */
[C---:B0-----:R-:W-:Y:S01]  /*30fb0*/  IMAD.WIDE R18, R0.reuse, 0x2, R2 ;  /* 0x0000000200127825 */ /* 0x041fe200078e0202 */
[----:B------:R-:W-:Y:S02]  /*30fc0*/  IADD3 R0, R0, c[0x0][0x198], RZ ;  /* 0x0000660000007a10 */ /* 0x000fe40007ffe0ff */
[----:B------:R-:W2:Y:S01]  /*30fd0*/  LDL.LU R27, [R1+0x4] ;  /* 0x00000400011b7983 */ /* 0x000ea20000300800 */
[----:B------:R-:W-:Y:S02]  /*30fe0*/  ISETP.LT.AND P0, PT, R6, c[0x0][0x178], !P0 ;  /* 0x00005e0006007a0c */ /* 0x000fe40004701270 */
[----:B-1----:R-:W-:Y:S01]  /*30ff0*/  IMAD.WIDE R24, R0, 0x2, R16 ;  /* 0x0000000200187825 */ /* 0x002fe200078e0210 */
[----:B------:R-:W-:Y:S01]  /*31000*/  @P3 STG.E.U16 [R18.64], R8 ;  /* 0x0000000812003986 */ /* 0x000fe2000c101504 */
[----:B------:R-:W-:Y:S02]  /*31010*/  ISETP.LT.AND P3, PT, R26, c[0x0][0x178], !P5 ;  /* 0x00005e001a007a0c */ /* 0x000fe40006f61270 */
[----:B------:R-:W-:Y:S01]  /*31020*/  ISETP.LT.AND P5, PT, R6, c[0x0][0x178], !P5 ;  /* 0x00005e0006007a0c */ /* 0x000fe20006fa1270 */
[----:B------:R0:W-:Y:S04]  /*31030*/  @P6 STG.E.U16 [R24.64], R7 ;  /* 0x0000000718006986 */ /* 0x0001e8000c101504 */
[----:B------:R-:W3:Y:S04]  /*31040*/  LDL.LU R6, [R1+0x109c] ;  /* 0x00109c0001067983 */ /* 0x000ee80000300800 */
[----:B0-----:R-:W4:Y:S04]  /*31050*/  LDL.LU R7, [R1+0x1098] ;  /* 0x0010980001077983 */ /* 0x001f280000300800 */
[----:B------:R-:W2:Y:S01]  /*31060*/  LDL.LU R25, [R1+0x314] ;  /* 0x0003140001197983 */ /* 0x000ea20000300800 */
[----:B------:R-:W-:-:S04]  /*31070*/  IADD3 R4, R29, 0xd7, RZ ;  /* 0x000000d71d047810 */ /* 0x000fc80007ffe0ff */
[----:B------:R-:W-:Y:S02]  /*31080*/  ISETP.GE.AND P2, PT, R4, c[0x0][0x17c], PT ;  /* 0x00005f0004007a0c */ /* 0x000fe40003f46270 */
[C---:B------:R-:W-:Y:S01]  /*31090*/  IADD3 R4, R29.reuse, 0xd8, RZ ;  /* 0x000000d81d047810 */ /* 0x040fe20007ffe0ff */
[C---:B------:R-:W-:Y:S01]  /*310a0*/  IMAD.WIDE R18, R0.reuse, 0x2, R2 ;  /* 0x0000000200127825 */ /* 0x040fe200078e0202 */
[----:B------:R-:W-:Y:S02]  /*310b0*/  IADD3 R0, R0, c[0x0][0x198], RZ ;  /* 0x0000660000007a10 */ /* 0x000fe40007ffe0ff */
[----:B------:R-:W-:Y:S02]  /*310c0*/  ISETP.GE.AND P4, PT, R4, c[0x0][0x17c], PT ;  /* 0x00005f0004007a0c */ /* 0x000fe40003f86270 */
[----:B------:R-:W-:-:S04]  /*310d0*/  IADD3 R4, R29, 0xd9, RZ ;  /* 0x000000d91d047810 */ /* 0x000fc80007ffe0ff */
[----:B------:R-:W-:Y:S01]  /*310e0*/  ISETP.GE.AND P6, PT, R4, c[0x0][0x17c], PT ;  /* 0x00005f0004007a0c */ /* 0x000fe20003fc6270 */
[----:B------:R0:W-:Y:S01]  /*310f0*/  @P0 STG.E.U16 [R18.64], R28 ;  /* 0x0000001c12000986 */ /* 0x0001e2000c101504 */
[----:B------:R-:W-:-:S03]  /*31100*/  PRMT R8, R28, 0x7632, R8 ;  /* 0x000076321c087816 */ /* 0x000fc60000000008 */
[----:B0-----:R-:W3:Y:S01]  /*31110*/  LDL.LU R28, [R1+0x354] ;  /* 0x00035400011c7983 */ /* 0x001ee20000300800 */
[----:B--2---:R-:W-:Y:S01]  /*31120*/  PRMT R4, R25, 0x7632, R4 ;  /* 0x0000763219047816 */ /* 0x004fe20000000004 */
[----:B------:R-:W-:-:S05]  /*31130*/  IMAD.WIDE R24, R0, 0x2, R16 ;  /* 0x0000000200187825 */ /* 0x000fca00078e0210 */
[----:B------:R0:W-:Y:S04]  /*31140*/  @P3 STG.E.U16 [R24.64], R4 ;  /* 0x0000000418003986 */ /* 0x0001e8000c101504 */
[----:B0-----:R-:W2:Y:S01]  /*31150*/  LDL.LU R25, [R1+0x324] ;  /* 0x0003240001197983 */ /* 0x001ea20000300800 */
[----:B------:R-:W-:-:S03]  /*31160*/  IMAD.WIDE R18, R0, 0x2, R2 ;  /* 0x0000000200127825 */ /* 0x000fc600078e0202 */
[----:B------:R-:W3:Y:S01]  /*31170*/  LDL R24, [R1+0x8e0] ;  /* 0x0008e00001187983 */ /* 0x000ee20000100800 */
[----:B------:R-:W-:-:S03]  /*31180*/  ISETP.LT.AND P0, PT, R26, c[0x0][0x178], !P1 ;  /* 0x00005e001a007a0c */ /* 0x000fc60004f01270 */
[----:B------:R0:W-:Y:S01]  /*31190*/  @P5 STG.E.U16 [R18.64], R8 ;  /* 0x0000000812005986 */ /* 0x0001e2000c101504 */
[----:B------:R-:W-:Y:S02]  /*311a0*/  IADD3 R0, R0, c[0x0][0x198], RZ ;  /* 0x0000660000007a10 */ /* 0x000fe40007ffe0ff */
[C---:B------:R-:W-:Y:S01]  /*311b0*/  IADD3 R4, R29.reuse, 0xda, RZ ;  /* 0x000000da1d047810 */ /* 0x040fe20007ffe0ff */
[----:B0-----:R-:W4:Y:S02]  /*311c0*/  LDL R8, [R1+0x8e0] ;  /* 0x0008e00001087983 */ /* 0x001f240000100800 */
[----:B------:R-:W-:Y:S01]  /*311d0*/  IMAD.WIDE R18, R0, 0x2, R16 ;  /* 0x0000000200127825 */ /* 0x000fe200078e0210 */
[----:B------:R-:W-:Y:S02]  /*311e0*/  ISETP.GE.AND P3, PT, R4, c[0x0][0x17c], PT ;  /* 0x00005f0004007a0c */ /* 0x000fe40003f66270 */
[----:B------:R-:W-:Y:S02]  /*311f0*/  IADD3 R4, R29, 0xdb, RZ ;  /* 0x000000db1d047810 */ /* 0x000fe40007ffe0ff */
[----:B--2---:R0:W-:Y:S02]  /*31200*/  @P0 STG.E.U16 [R18.64], R25 ;  /* 0x0000001912000986 */ /* 0x0041e4000c101504 */
[----:B------:R-:W-:-:S02]  /*31210*/  ISETP.GE.AND P0, PT, R4, c[0x0][0x17c], PT ;  /* 0x00005f0004007a0c */ /* 0x000fc40003f06270 */
[----:B------:R-:W2:Y:S01]  /*31220*/  LDL R4, [R1+0x12c] ;  /* 0x00012c0001047983 */ /* 0x000ea20000100800 */
[----:B---3--:R-:W-:Y:S02]  /*31230*/  ISETP.LT.AND P1, PT, R24, c[0x0][0x178], !P1 ;  /* 0x00005e0018007a0c */ /* 0x008fe40004f21270 */
[----:B------:R-:W-:Y:S02]  /*31240*/  ISETP.LT.AND P5, PT, R26, c[0x0][0x178], !P2 ;  /* 0x00005e001a007a0c */ /* 0x000fe400057a1270 */
[C---:B------:R-:W-:Y:S01]  /*31250*/  IADD3 R26, R0.reuse, c[0x0][0x198], RZ ;  /* 0x00006600001a7a10 */ /* 0x040fe20007ffe0ff */
[----:B0-----:R-:W-:Y:S02]  /*31260*/  IMAD.MOV.U32 R19, RZ, RZ, R25 ;  /* 0x000000ffff137224 */ /* 0x001fe400078e0019 */
[----:B------:R-:W-:-:S03]  /*31270*/  IMAD.WIDE R24, R0, 0x2, R2 ;  /* 0x0000000200187825 */ /* 0x000fc600078e0202 */
[----:B------:R-:W-:Y:S01]  /*31280*/  PRMT R0, R19, 0x7632, R0 ;  /* 0x0000763213007816 */ /* 0x000fe20000000000 */
[----:B------:R-:W-:Y:S01]  /*31290*/  IMAD.WIDE R18, R26, 0x2, R16 ;  /* 0x000000021a127825 */ /* 0x000fe200078e0210 */
[----:B----4-:R-:W-:Y:S01]  /*312a0*/  ISETP.LT.AND P2, PT, R8, c[0x0][0x178], !P2 ;  /* 0x00005e0008007a0c */ /* 0x010fe20005741270 */
[----:B------:R-:W-:Y:S01]  /*312b0*/  @P1 STG.E.U16 [R24.64], R27 ;  /* 0x0000001b18001986 */ /* 0x000fe2000c101504 */
[----:B------:R-:W-:-:S03]  /*312c0*/  PRMT R12, R27, 0x7632, R12 ;  /* 0x000076321b0c7816 */ /* 0x000fc6000000000c */
[----:B------:R0:W-:Y:S02]  /*312d0*/  @P5 STG.E.U16 [R18.64], R0 ;  /* 0x0000000012005986 */ /* 0x0001e4000c101504 */
[C---:B0-----:R-:W-:Y:S01]  /*312e0*/  IADD3 R0, R26.reuse, c[0x0][0x198], RZ ;  /* 0x000066001a007a10 */ /* 0x041fe20007ffe0ff */
[----:B------:R-:W-:-:S05]  /*312f0*/  IMAD.WIDE R26, R26, 0x2, R2 ;  /* 0x000000021a1a7825 */ /* 0x000fca00078e0202 */
[----:B------:R0:W-:Y:S04]  /*31300*/  @P2 STG.E.U16 [R26.64], R12 ;  /* 0x0000000c1a002986 */ /* 0x0001e8000c101504 */
[----:B0-----:R-:W3:Y:S01]  /*31310*/  LDL R27, [R1+0x12c] ;  /* 0x00012c00011b7983 */ /* 0x001ee20000100800 */
[----:B--2---:R-:W-:Y:S02]  /*31320*/  ISETP.LT.AND P1, PT, R4, c[0x0][0x178], !P4 ;  /* 0x00005e0004007a0c */ /* 0x004fe40006721270 */
[----:B------:R-:W-:Y:S02]  /*31330*/  ISETP.LT.AND P4, PT, R8, c[0x0][0x178], !P4 ;  /* 0x00005e0008007a0c */ /* 0x000fe40006781270 */
[----:B------:R-:W-:-:S04]  /*31340*/  IADD3 R8, R29, 0xdc, RZ ;  /* 0x000000dc1d087810 */ /* 0x000fc80007ffe0ff */
[----:B------:R-:W-:Y:S02]  /*31350*/  ISETP.GE.AND P5, PT, R8, c[0x0][0x17c], PT ;  /* 0x00005f0008007a0c */ /* 0x000fe40003fa6270 */
[----:B------:R-:W2:Y:S01]  /*31360*/  LDL R8, [R1+0x8e0] ;  /* 0x0008e00001087983 */ /* 0x000ea20000100800 */
[----:B------:R-:W-:-:S05]  /*31370*/  IMAD.WIDE R24, R0, 0x2, R16 ;  /* 0x0000000200187825 */ /* 0x000fca00078e0210 */
[----:B------:R0:W-:Y:S01]  /*31380*/  @P1 STG.E.U16 [R24.64], R28 ;  /* 0x0000001c18001986 */ /* 0x0001e2000c101504 */
[----:B------:R-:W-:Y:S01]  /*31390*/  IMAD.WIDE R18, R0, 0x2, R2 ;  /* 0x0000000200127825 */ /* 0x000fe200078e0202 */
[----:B------:R-:W-:-:S04]  /*313a0*/  PRMT R20, R28, 0x7632, R20 ;  /* 0x000076321c147816 */ /* 0x000fc80000000014 */
[----:B------:R-:W-:Y:S01]  /*313b0*/  @P4 STG.E.U16 [R18.64], R5 ;  /* 0x0000000512004986 */ /* 0x000fe2000c101504 */
[----:B0-----:R-:W-:-:S03]  /*313c0*/  IADD3 R24, R0, c[0x0][0x198], RZ ;  /* 0x0000660000187a10 */ /* 0x001fc60007ffe0ff */
[----:B------:R-:W4:Y:S01]  /*313d0*/  LDL.LU R28, [R1+0x334] ;  /* 0x00033400011c7983 */ /* 0x000f220000300800 */
[C---:B---3--:R-:W-:Y:S02]  /*313e0*/  ISETP.LT.AND P1, PT, R27.reuse, c[0x0][0x178], !P6 ;  /* 0x00005e001b007a0c */ /* 0x048fe40007721270 */
[----:B------:R-:W-:Y:S01]  /*313f0*/  ISETP.LT.AND P4, PT, R27, c[0x0][0x178], !P3 ;  /* 0x00005e001b007a0c */ /* 0x000fe20005f81270 */
[----:B------:R-:W-:-:S10]  /*31400*/  IMAD.WIDE R26, R24, 0x2, R16 ;  /* 0x00000002181a7825 */ /* 0x000fd400078e0210 */
[----:B------:R0:W-:Y:S04]  /*31410*/  @P1 STG.E.U16 [R26.64], R20 ;  /* 0x000000141a001986 */ /* 0x0001e8000c101504 */
[----:B0-----:R-:W3:Y:S04]  /*31420*/  LDL.LU R26, [R1+0x12c] ;  /* 0x00012c00011a7983 */ /* 0x001ee80000300800 */
[----:B------:R-:W4:Y:S01]  /*31430*/  LDL.LU R27, [R1+0x8e0] ;  /* 0x0008e000011b7983 */ /* 0x000f220000300800 */
[C---:B--2---:R-:W-:Y:S02]  /*31440*/  ISETP.LT.AND P6, PT, R8.reuse, c[0x0][0x178], !P6 ;  /* 0x00005e0008007a0c */ /* 0x044fe400077c1270 */
[----:B------:R-:W-:-:S02]  /*31450*/  ISETP.LT.AND P3, PT, R8, c[0x0][0x178], !P3 ;  /* 0x00005e0008007a0c */ /* 0x000fc40005f61270 */
[----:B------:R-:W-:-:S04]  /*31460*/  IADD3 R8, R29, 0xde, RZ ;  /* 0x000000de1d087810 */ /* 0x000fc80007ffe0ff */
[----:B------:R-:W-:Y:S02]  /*31470*/  ISETP.GE.AND P1, PT, R8, c[0x0][0x17c], PT ;  /* 0x00005f0008007a0c */ /* 0x000fe40003f26270 */
[----:B------:R-:W2:Y:S01]  /*31480*/  LDL.LU R8, [R1+0x344] ;  /* 0x0003440001087983 */ /* 0x000ea20000300800 */
[----:B------:R-:W-:Y:S02]  /*31490*/  IADD3 R4, R29, 0xdd, RZ ;  /* 0x000000dd1d047810 */ /* 0x000fe40007ffe0ff */
[C---:B------:R-:W-:Y:S01]  /*314a0*/  IADD3 R0, R24.reuse, c[0x0][0x198], RZ ;  /* 0x0000660018007a10 */ /* 0x040fe20007ffe0ff */
[----:B------:R-:W-:Y:S01]  /*314b0*/  IMAD.WIDE R24, R24, 0x2, R2 ;  /* 0x0000000218187825 */ /* 0x000fe200078e0202 */
[----:B------:R-:W-:Y:S02]  /*314c0*/  ISETP.GE.AND P2, PT, R4, c[0x0][0x17c], PT ;  /* 0x00005f0004007a0c */ /* 0x000fe40003f46270 */
[----:B------:R-:W-:Y:S01]  /*314d0*/  PRMT R12, R5, 0x7632, R12 ;  /* 0x00007632050c7816 */ /* 0x000fe2000000000c */
[----:B------:R-:W-:-:S04]  /*314e0*/  IMAD.WIDE R4, R0, 0x2, R16 ;  /* 0x0000000200047825 */ /* 0x000fc800078e0210 */
[----:B------:R0:W-:Y:S01]  /*314f0*/  @P6 STG.E.U16 [R24.64], R12 ;  /* 0x0000000c18006986 */ /* 0x0001e2000c101504 */
[----:B------:R-:W-:Y:S01]  /*31500*/  IMAD.WIDE R18, R0, 0x2, R2 ;  /* 0x0000000200127825 */ /* 0x000fe200078e0202 */
[----:B------:R-:W-:Y:S02]  /*31510*/  PRMT R20, R9, 0x7632, R20 ;  /* 0x0000763209147816 */ /* 0x000fe40000000014 */
[----:B0-----:R-:W4:Y:S01]  /*31520*/  LDL.LU R25, [R1+0x2f4] ;  /* 0x0002f40001197983 */ /* 0x001f220000300800 */
[----:B------:R-:W-:Y:S02]  /*31530*/  IADD3 R12, R29, 0xe0, RZ ;  /* 0x000000e01d0c7810 */ /* 0x000fe40007ffe0ff */
[----:B---3--:R-:W-:Y:S01]  /*31540*/  ISETP.LT.AND P6, PT, R26, c[0x0][0x178], !P5 ;  /* 0x00005e001a007a0c */ /* 0x008fe20006fc1270 */
[----:B--2---:R0:W-:Y:S01]  /*31550*/  @P4 STG.E.U16 [R4.64], R8 ;  /* 0x0000000804004986 */ /* 0x0041e2000c101504 */
[----:B------:R-:W-:Y:S02]  /*31560*/  PRMT R24, R8, 0x7632, R24 ;  /* 0x0000763208187816 */ /* 0x000fe40000000018 */
[----:B------:R-:W-:-:S02]  /*31570*/  ISETP.LT.AND P4, PT, R26, c[0x0][0x178], !P0 ;  /* 0x00005e001a007a0c */ /* 0x000fc40004781270 */
[----:B----4-:R-:W-:Y:S01]  /*31580*/  ISETP.LT.AND P0, PT, R27, c[0x0][0x178], !P0 ;  /* 0x00005e001b007a0c */ /* 0x010fe20004701270 */
[----:B------:R1:W-:Y:S01]  /*31590*/  @P3 STG.E.U16 [R18.64], R9 ;  /* 0x0000000912003986 */ /* 0x0003e2000c101504 */
[----:B0-----:R-:W-:-:S04]  /*315a0*/  IADD3 R8, R0, c[0x0][0x198], RZ ;  /* 0x0000660000087a10 */ /* 0x001fc80007ffe0ff */
[C---:B------:R-:W-:Y:S02]  /*315b0*/  IADD3 R0, R8.reuse, c[0x0][0x198], RZ ;  /* 0x0000660008007a10 */ /* 0x040fe40007ffe0ff */
[----:B-1----:R-:W-:Y:S01]  /*315c0*/  IADD3 R18, R29, 0xdf, RZ ;  /* 0x000000df1d127810 */ /* 0x002fe20007ffe0ff */
[----:B------:R-:W-:-:S03]  /*315d0*/  IMAD.WIDE R4, R8, 0x2, R16 ;  /* 0x0000000208047825 */ /* 0x000fc600078e0210 */
[----:B------:R-:W-:Y:S01]  /*315e0*/  ISETP.GE.AND P3, PT, R18, c[0x0][0x17c], PT ;  /* 0x00005f0012007a0c */ /* 0x000fe20003f66270 */
[----:B------:R-:W-:Y:S01]  /*315f0*/  IMAD.WIDE R8, R8, 0x2, R2 ;  /* 0x0000000208087825 */ /* 0x000fe200078e0202 */
[----:B------:R-:W-:Y:S03]  /*31600*/  @P4 STG.E.U16 [R4.64], R24 ;  /* 0x0000001804004986 */ /* 0x000fe6000c101504 */
[----:B------:R-:W-:Y:S01]  /*31610*/  IMAD.WIDE R18, R0, 0x2, R16 ;  /* 0x0000000200127825 */ /* 0x000fe200078e0210 */
[----:B------:R-:W-:Y:S01]  /*31620*/  ISETP.GE.AND P4, PT, R12, c[0x0][0x17c], PT ;  /* 0x00005f000c007a0c */ /* 0x000fe20003f86270 */
[----:B------:R-:W-:Y:S01]  /*31630*/  @P0 STG.E.U16 [R8.64], R20 ;  /* 0x0000001408000986 */ /* 0x000fe2000c101504 */
[----:B------:R-:W-:-:S03]  /*31640*/  PRMT R12, R28, 0x7632, R12 ;  /* 0x000076321c0c7816 */ /* 0x000fc6000000000c */
[----:B------:R0:W-:Y:S04]  /*31650*/  @P6 STG.E.U16 [R18.64], R28 ;  /* 0x0000001c12006986 */ /* 0x0001e8000c101504 */
[----:B0-----:R-:W2:Y:S04]  /*31660*/  LDL.LU R28, [R1+0x2e8] ;  /* 0x0002e800011c7983 */ /* 0x001ea80000300800 */
[----:B------:R-:W3:Y:S01]  /*31670*/  LDL.LU R20, [R1+0x28] ;  /* 0x0000280001147983 */ /* 0x000ee20000300800 */
[C---:B------:R-:W-:Y:S02]  /*31680*/  ISETP.LT.AND P5, PT, R27.reuse, c[0x0][0x178], !P5 ;  /* 0x00005e001b007a0c */ /* 0x040fe40006fa1270 */
[----:B------:R-:W-:Y:S01]  /*31690*/  ISETP.LT.AND P6, PT, R26, c[0x0][0x178], !P2 ;  /* 0x00005e001a007a0c */ /* 0x000fe200057c1270 */
[----:B------:R-:W-:Y:S01]  /*316a0*/  IMAD.WIDE R4, R0, 0x2, R2 ;  /* 0x0000000200047825 */ /* 0x000fe200078e0202 */
[----:B------:R-:W-:-:S02]  /*316b0*/  ISETP.LT.AND P2, PT, R27, c[0x0][0x178], !P2 ;  /* 0x00005e001b007a0c */ /* 0x000fc40005741270 */
[----:B------:R-:W-:Y:S02]  /*316c0*/  IADD3 R8, R29, 0xe1, RZ ;  /* 0x000000e11d087810 */ /* 0x000fe40007ffe0ff */
[----:B------:R-:W-:Y:S02]  /*316d0*/  IADD3 R0, R0, c[0x0][0x198], RZ ;  /* 0x0000660000007a10 */ /* 0x000fe40007ffe0ff */
[----:B------:R-:W-:-:S03]  /*316e0*/  ISETP.GE.AND P0, PT, R8, c[0x0][0x17c], PT ;  /* 0x00005f0008007a0c */ /* 0x000fc60003f06270 */
[----:B------:R0:W-:Y:S01]  /*316f0*/  @P5 STG.E.U16 [R4.64], R13 ;  /* 0x0000000d04005986 */ /* 0x0001e2000c101504 */
[----:B------:R-:W-:Y:S01]  /*31700*/  IMAD.WIDE R8, R0, 0x2, R16 ;  /* 0x0000000200087825 */ /* 0x000fe200078e0210 */
[----:B------:R-:W-:Y:S02]  /*31710*/  ISETP.LT.AND P5, PT, R26, c[0x0][0x178], !P1 ;  /* 0x00005e001a007a0c */ /* 0x000fe40004fa1270 */
[----:B------:R-:W-:Y:S02]  /*31720*/  ISETP.LT.AND P1, PT, R27, c[0x0][0x178], !P1 ;  /* 0x00005e001b007a0c */ /* 0x000fe40004f21270 */
[----:B------:R1:W-:Y:S01]  /*31730*/  @P6 STG.E.U16 [R8.64], R12 ;  /* 0x0000000c08006986 */ /* 0x0003e2000c101504 */
[----:B0-----:R-:W-:Y:S01]  /*31740*/  PRMT R13, R13, 0x7632, R13 ;  /* 0x000076320d0d7816 */ /* 0x001fe2000000000d */
[C---:B------:R-:W-:Y:S01]  /*31750*/  IMAD.WIDE R4, R0.reuse, 0x2, R2 ;  /* 0x0000000200047825 */ /* 0x040fe200078e0202 */
[----:B------:R-:W-:-:S04]  /*31760*/  IADD3 R0, R0, c[0x0][0x198], RZ ;  /* 0x0000660000007a10 */ /* 0x000fc80007ffe0ff */
[----:B------:R0:W-:Y:S01]  /*31770*/  @P2 STG.E.U16 [R4.64], R13 ;  /* 0x0000000d04002986 */ /* 0x0001e2000c101504 */
[----:B------:R-:W-:Y:S01]  /*31780*/  ISETP.LT.AND P2, PT, R26, c[0x0][0x178], !P3 ;  /* 0x00005e001a007a0c */ /* 0x000fe20005f41270 */
[C---:B-1----:R-:W-:Y:S01]  /*31790*/  IMAD.WIDE R8, R0.reuse, 0x2, R2 ;  /* 0x0000000200087825 */ /* 0x042fe200078e0202 */
[----:B------:R-:W-:Y:S02]  /*317a0*/  ISETP.LT.AND P3, PT, R27, c[0x0][0x178], !P3 ;  /* 0x00005e001b007a0c */ /* 0x000fe40005f61270 */
[----:B------:R-:W-:Y:S01]  /*317b0*/  IADD3 R12, R29, 0xe3, RZ ;  /* 0x000000e31d0c7810 */ /* 0x000fe20007ffe0ff */
[C---:B0-----:R-:W-:Y:S01]  /*317c0*/  IMAD.WIDE R4, R0.reuse, 0x2, R16 ;  /* 0x0000000200047825 */ /* 0x041fe200078e0210 */
[----:B------:R-:W-:-:S04]  /*317d0*/  IADD3 R0, R0, c[0x0][0x198], RZ ;  /* 0x0000660000007a10 */ /* 0x000fc80007ffe0ff */
[----:B------:R0:W-:Y:S01]  /*317e0*/  @P5 STG.E.U16 [R4.64], R25 ;  /* 0x0000001904005986 */ /* 0x0001e2000c101504 */
[----:B------:R-:W-:Y:S02]  /*317f0*/  ISETP.GE.AND P5, PT, R12, c[0x0][0x17c], PT ;  /* 0x00005f000c007a0c */ /* 0x000fe40003fa6270 */
[----:B------:R-:W-:Y:S01]  /*31800*/  PRMT R12, R25, 0x7632, R12 ;  /* 0x00007632190c7816 */ /* 0x000fe2000000000c */
[----:B------:R1:W-:Y:S01]  /*31810*/  @P1 STG.E.U16 [R8.64], R21 ;  /* 0x0000001508001986 */ /* 0x0003e2000c101504 */
[----:B------:R-:W-:Y:S01]  /*31820*/  ISETP.LT.AND P1, PT, R26, c[0x0][0x178], !P4 ;  /* 0x00005e001a007a0c */ /* 0x000fe20006721270 */
[C---:B0-----:R-:W-:Y:S01]  /*31830*/  IMAD.WIDE R4, R0.reuse, 0x2, R16 ;  /* 0x0000000200047825 */ /* 0x041fe200078e0210 */
[----:B------:R-:W-:Y:S01]  /*31840*/  IADD3 R19, R29, 0xe6, RZ ;  /* 0x000000e61d137810 */ /* 0x000fe20007ffe0ff */
[----:B------:R-:W4:Y:S01]  /*31850*/  LDL.LU R25, [R1+0x38] ;  /* 0x0000380001197983 */ /* 0x000f220000300800 */
[----:B-1----:R-:W-:Y:S01]  /*31860*/  PRMT R21, R21, 0x7632, R21 ;  /* 0x0000763215157816 */ /* 0x002fe20000000015 */
[C---:B------:R-:W-:Y:S01]  /*31870*/  IMAD.WIDE R8, R0.reuse, 0x2, R2 ;  /* 0x0000000200087825 */ /* 0x040fe200078e0202 */
[----:B------:R-:W-:Y:S01]  /*31880*/  IADD3 R0, R0, c[0x0][0x198], RZ ;  /* 0x0000660000007a10 */ /* 0x000fe20007ffe0ff */
[----:B------:R0:W-:Y:S01]  /*31890*/  @P2 STG.E.U16 [R4.64], R12 ;  /* 0x0000000c04002986 */ /* 0x0001e2000c101504 */
[----:B------:R-:W-:-:S03]  /*318a0*/  ISETP.LT.AND P4, PT, R27, c[0x0][0x178], !P4 ;  /* 0x00005e001b007a0c */ /* 0x000fc60006781270 */
[----:B------:R1:W-:Y:S01]  /*318b0*/  @P3 STG.E.U16 [R8.64], R21 ;  /* 0x0000001508003986 */ /* 0x0003e2000c101504 */
[----:B------:R-:W-:Y:S02]  /*318c0*/  ISETP.LT.AND P3, PT, R26, c[0x0][0x178], !P0 ;  /* 0x00005e001a007a0c */ /* 0x000fe40004761270 */
[----:B0-----:R-:W-:Y:S01]  /*318d0*/  IADD3 R12, R29, 0xe4, RZ ;  /* 0x000000e41d0c7810 */ /* 0x001fe20007ffe0ff */
[----:B------:R-:W-:-:S03]  /*318e0*/  IMAD.WIDE R4, R0, 0x2, R16 ;  /* 0x0000000200047825 */ /* 0x000fc600078e0210 */
[----:B------:R-:W-:Y:S02]  /*318f0*/  ISETP.GE.AND P2, PT, R12, c[0x0][0x17c], PT ;  /* 0x00005f000c007a0c */ /* 0x000fe40003f46270 */
[----:B-1----:R-:W-:Y:S02]  /*31900*/  IADD3 R8, R29, 0xe5, RZ ;  /* 0x000000e51d087810 */ /* 0x002fe40007ffe0ff */
[----:B------:R-:W-:Y:S01]  /*31910*/  IADD3 R12, R0, c[0x0][0x198], RZ ;  /* 0x00006600000c7a10 */ /* 0x000fe20007ffe0ff */
[----:B--2---:R0:W-:Y:S01]  /*31920*/  @P1 STG.E.U16 [R4.64], R28 ;  /* 0x0000001c04001986 */ /* 0x0041e2000c101504 */
[----:B------:R-:W-:-:S03]  /*31930*/  ISETP.GE.AND P1, PT, R8, c[0x0][0x17c], PT ;  /* 0x00005f0008007a0c */ /* 0x000fc60003f26270 */
[----:B------:R-:W-:-:S04]  /*31940*/  IMAD.WIDE R8, R12, 0x2, R16 ;  /* 0x000000020c087825 */ /* 0x000fc800078e0210 */
[----:B0-----:R-:W-:Y:S01]  /*31950*/  IMAD.WIDE R4, R0, 0x2, R2 ;  /* 0x0000000200047825 */ /* 0x001fe200078e0202 */
[----:B------:R-:W-:Y:S02]  /*31960*/  PRMT R0, R28, 0x7632, R0 ;  /* 0x000076321c007816 */ /* 0x000fe40000000000 */
[----:B------:R-:W2:Y:S04]  /*31970*/  LDL.LU R28, [R1+0x18] ;  /* 0x00001800011c7983 */ /* 0x000ea80000300800 */
[----:B---3--:R-:W-:Y:S04]  /*31980*/  @P4 STG.E.U16 [R4.64], R20 ;  /* 0x0000001404004986 */ /* 0x008fe8000c101504 */
[----:B------:R0:W-:Y:S01]  /*31990*/  @P3 STG.E.U16 [R8.64], R0 ;  /* 0x0000000008003986 */ /* 0x0001e2000c101504 */
[----:B------:R-:W-:-:S03]  /*319a0*/  ISETP.GE.AND P3, PT, R19, c[0x0][0x17c], PT ;  /* 0x00005f0013007a0c */ /* 0x000fc60003f66270 */
[----:B------:R-:W3:Y:S01]  /*319b0*/  LDL.LU R19, [R1+0x308] ;  /* 0x0003080001137983 */ /* 0x000ee20000300800 */
[----:B------:R-:W-:-:S04]  /*319c0*/  IADD3 R18, R29, 0xe2, RZ ;  /* 0x000000e21d127810 */ /* 0x000fc80007ffe0ff */
[----:B------:R-:W-:Y:S02]  /*319d0*/  ISETP.GE.AND P6, PT, R18, c[0x0][0x17c], PT ;  /* 0x00005f0012007a0c */ /* 0x000fe40003fc6270 */
[----:B------:R-:W-:Y:S02]  /*319e0*/  ISETP.LT.AND P0, PT, R27, c[0x0][0x178], !P0 ;  /* 0x00005e001b007a0c */ /* 0x000fe40004701270 */
[----:B------:R-:W-:Y:S02]  /*319f0*/  ISETP.LT.AND P4, PT, R26, c[0x0][0x178], !P6 ;  /* 0x00005e001a007a0c */ /* 0x000fe40007781270 */
[C---:B0-----:R-:W-:Y:S01]  /*31a00*/  IADD3 R0, R12.reuse, c[0x0][0x198], RZ ;  /* 0x000066000c007a10 */ /* 0x041fe20007ffe0ff */
[----:B------:R-:W-:Y:S01]  /*31a10*/  IMAD.WIDE R4, R12, 0x2, R2 ;  /* 0x000000020c047825 */ /* 0x000fe200078e0202 */
[----:B------:R-:W-:-:S03]  /*31a20*/  PRMT R18, R20, 0x7632, R18 ;  /* 0x0000763214127816 */ /* 0x000fc60000000012 */
[----:B------:R-:W-:Y:S01]  /*31a30*/  IMAD.WIDE R8, R0, 0x2, R16 ;  /* 0x0000000200087825 */ /* 0x000fe200078e0210 */
[----:B------:R-:W-:-:S03]  /*31a40*/  ISETP.LT.AND P6, PT, R27, c[0x0][0x178], !P6 ;  /* 0x00005e001b007a0c */ /* 0x000fc600077c1270 */
[----:B------:R-:W-:Y:S01]  /*31a50*/  @P0 STG.E.U16 [R4.64], R18 ;  /* 0x0000001204000986 */ /* 0x000fe2000c101504 */
[----:B------:R-:W-:Y:S01]  /*31a60*/  IMAD.WIDE R12, R0, 0x2, R2 ;  /* 0x00000002000c7825 */ /* 0x000fe200078e0202 */
[----:B----4-:R-:W-:Y:S02]  /*31a70*/  PRMT R21, R25, 0x7632, R21 ;  /* 0x0000763219157816 */ /* 0x010fe40000000015 */
[----:B---3--:R0:W-:Y:S01]  /*31a80*/  @P4 STG.E.U16 [R8.64], R19 ;  /* 0x0000001308004986 */ /* 0x0081e2000c101504 */
[----:B------:R-:W-:Y:S02]  /*31a90*/  ISETP.LT.AND P4, PT, R26, c[0x0][0x178], !P5 ;  /* 0x00005e001a007a0c */ /* 0x000fe40006f81270 */
[----:B------:R-:W-:Y:S02]  /*31aa0*/  PRMT R24, R19, 0x7632, R24 ;  /* 0x0000763213187816 */ /* 0x000fe40000000018 */
[----:B0-----:R-:W-:Y:S01]  /*31ab0*/  IADD3 R8, R0, c[0x0][0x198], RZ ;  /* 0x0000660000087a10 */ /* 0x001fe20007ffe0ff */
[----:B------:R0:W-:Y:S04]  /*31ac0*/  @P6 STG.E.U16 [R12.64], R25 ;  /* 0x000000190c006986 */ /* 0x0001e8000c101504 */
[----:B------:R-:W-:-:S05]  /*31ad0*/  IMAD.WIDE R4, R8, 0x2, R16 ;  /* 0x0000000208047825 */ /* 0x000fca00078e0210 */
[----:B------:R1:W-:Y:S04]  /*31ae0*/  @P4 STG.E.U16 [R4.64], R24 ;  /* 0x0000001804004986 */ /* 0x0003e8000c101504 */
[----:B0-----:R-:W3:Y:S04]  /*31af0*/  LDL.LU R25, [R1+0x8] ;  /* 0x0000080001197983 */ /* 0x001ee80000300800 */
[----:B-1----:R-:W4:Y:S04]  /*31b00*/  LDL.LU R5, [R1+0x318] ;  /* 0x0003180001057983 */ /* 0x002f280000300800 */
[----:B------:R-:W2:Y:S01]  /*31b10*/  LDL.LU R24, [R1+0x328] ;  /* 0x0003280001187983 */ /* 0x000ea20000300800 */
[----:B------:R-:W-:-:S02]  /*31b20*/  ISETP.LT.AND P5, PT, R27, c[0x0][0x178], !P5 ;  /* 0x00005e001b007a0c */ /* 0x000fc40006fa1270 */
[----:B------:R-:W-:Y:S02]  /*31b30*/  ISETP.LT.AND P6, PT, R26, c[0x0][0x178], !P2 ;  /* 0x00005e001a007a0c */ /* 0x000fe400057c1270 */
[----:B------:R-:W-:Y:S02]  /*31b40*/  ISETP.LT.AND P2, PT, R27, c[0x0][0x178], !P2 ;  /* 0x00005e001b007a0c */ /* 0x000fe40005741270 */
[C---:B------:R-:W-:Y:S01]  /*31b50*/  IADD3 R0, R8.reuse, c[0x0][0x198], RZ ;  /* 0x0000660008007a10 */ /* 0x040fe20007ffe0ff */
[----:B------:R-:W-:-:S04]  /*31b60*/  IMAD.WIDE R8, R8, 0x2, R2 ;  /* 0x0000000208087825 */ /* 0x000fc800078e0202 */
[----:B------:R-:W-:-:S04]  /*31b70*/  IMAD.WIDE R12, R0, 0x2, R16 ;  /* 0x00000002000c7825 */ /* 0x000fc800078e0210 */
[----:B------:R-:W-:Y:S01]  /*31b80*/  IMAD.WIDE R18, R0, 0x2, R2 ;  /* 0x0000000200127825 */ /* 0x000fe200078e0202 */
[----:B------:R0:W-:Y:S01]  /*31b90*/  @P5 STG.E.U16 [R8.64], R21 ;  /* 0x0000001508005986 */ /* 0x0001e2000c101504 */
[----:B------:R-:W-:Y:S02]  /*31ba0*/  ISETP.LT.AND P5, PT, R26, c[0x0][0x178], !P1 ;  /* 0x00005e001a007a0c */ /* 0x000fe40004fa1270 */
[----:B------:R-:W-:Y:S02]  /*31bb0*/  ISETP.LT.AND P1, PT, R27, c[0x0][0x178], !P1 ;  /* 0x00005e001b007a0c */ /* 0x000fe40004f21270 */
[----:B0-----:R-:W-:Y:S01]  /*31bc0*/  IADD3 R8, R0, c[0x0][0x198], RZ ;  /* 0x0000660000087a10 */ /* 0x001fe20007ffe0ff */
[----:B----4-:R-:W-:Y:S04]  /*31bd0*/  @P6 STG.E.U16 [R12.64], R5 ;  /* 0x000000050c006986 */ /* 0x010fe8000c101504 */
[----:B--2---:R0:W-:Y:S02]  /*31be0*/  @P2 STG.E.U16 [R18.64], R28 ;  /* 0x0000001c12002986 */ /* 0x0041e4000c101504 */
[----:B0-----:R-:W-:-:S02]  /*31bf0*/  PRMT R19, R28, 0x7632, R19 ;  /* 0x000076321c137816 */ /* 0x001fc40000000013 */
[----:B------:R-:W2:Y:S01]  /*31c00*/  LDL.LU R28, [R1+0x358] ;  /* 0x00035800011c7983 */ /* 0x000ea20000300800 */
[----:B------:R-:W-:Y:S02]  /*31c10*/  ISETP.LT.AND P6, PT, R26, c[0x0][0x178], !P3 ;  /* 0x00005e001a007a0c */ /* 0x000fe40005fc1270 */
[----:B------:R-:W-:Y:S02]  /*31c20*/  ISETP.LT.AND P3, PT, R27, c[0x0][0x178], !P3 ;  /* 0x00005e001b007a0c */ /* 0x000fe40005f61270 */
[----:B------:R-:W-:Y:S01]  /*31c30*/  PRMT R18, R5, 0x7632, R18 ;  /* 0x0000763205127816 */ /* 0x000fe20000000012 */
[C---:B------:R-:W-:Y:S01]  /*31c40*/  IMAD.WIDE R4, R8.reuse, 0x2, R16 ;  /* 0x0000000208047825 */ /* 0x040fe200078e0210 */
[C---:B------:R-:W-:Y:S02]  /*31c50*/  IADD3 R12, R29.reuse, 0xe9, RZ ;  /* 0x000000e91d0c7810 */ /* 0x040fe40007ffe0ff */
[C---:B------:R-:W-:Y:S01]  /*31c60*/  IADD3 R0, R8.reuse, c[0x0][0x198], RZ ;  /* 0x0000660008007a10 */ /* 0x040fe20007ffe0ff */
[----:B------:R-:W-:Y:S01]  /*31c70*/  IMAD.WIDE R8, R8, 0x2, R2 ;  /* 0x0000000208087825 */ /* 0x000fe200078e0202 */
[----:B------:R-:W-:Y:S01]  /*31c80*/  ISETP.GE.AND P2, PT, R12, c[0x0][0x17c], PT ;  /* 0x00005f000c007a0c */ /* 0x000fe20003f46270 */
[----:B------:R0:W-:Y:S01]  /*31c90*/  @P5 STG.E.U16 [R4.64], R18 ;  /* 0x0000001204005986 */ /* 0x0001e2000c101504 */
[----:B------:R-:W-:Y:S01]  /*31ca0*/  IADD3 R20, R29, 0xe7, RZ ;  /* 0x000000e71d147810 */ /* 0x000fe20007ffe0ff */
[----:B------:R-:W-:-:S02]  /*31cb0*/  IMAD.WIDE R12, R0, 0x2, R16 ;  /* 0x00000002000c7825 */ /* 0x000fc400078e0210 */
[----:B------:R-:W-:Y:S01]  /*31cc0*/  @P1 STG.E.U16 [R8.64], R19 ;  /* 0x0000001308001986 */ /* 0x000fe2000c101504 */
[----:B------:R-:W-:-:S03]  /*31cd0*/  ISETP.GE.AND P0, PT, R20, c[0x0][0x17c], PT ;  /* 0x00005f0014007a0c */ /* 0x000fc60003f06270 */
[----:B------:R1:W-:Y:S01]  /*31ce0*/  @P6 STG.E.U16 [R12.64], R24 ;  /* 0x000000180c006986 */ /* 0x0003e2000c101504 */
[----:B0-----:R-:W-:Y:S01]  /*31cf0*/  IMAD.WIDE R4, R0, 0x2, R2 ;  /* 0x0000000200047825 */ /* 0x001fe200078e0202 */
[----:B------:R-:W-:-:S04]  /*31d00*/  IADD3 R20, R29, 0xe8, RZ ;  /* 0x000000e81d147810 */ /* 0x000fc80007ffe0ff */
[----:B---3--:R0:W-:Y:S01]  /*31d10*/  @P3 STG.E.U16 [R4.64], R25 ;  /* 0x0000001904003986 */ /* 0x0081e2000c101504 */
[----:B-1----:R-:W-:Y:S02]  /*31d20*/  PRMT R13, R25, 0x7632, R13 ;  /* 0x00007632190d7816 */ /* 0x002fe4000000000d */
[----:B------:R-:W-:Y:S02]  /*31d30*/  ISETP.LT.AND P6, PT, R26, c[0x0][0x178], !P0 ;  /* 0x00005e001a007a0c */ /* 0x000fe400047c1270 */
[----:B------:R-:W-:Y:S01]  /*31d40*/  ISETP.LT.AND P0, PT, R27, c[0x0][0x178], !P0 ;  /* 0x00005e001b007a0c */ /* 0x000fe20004701270 */
[----:B0-----:R-:W3:Y:S01]  /*31d50*/  LDL.LU R25, [R1+0x348] ;  /* 0x0003480001197983 */ /* 0x001ee20000300800 */
[----:B------:R-:W-:Y:S02]  /*31d60*/  ISETP.GE.AND P4, PT, R20, c[0x0][0x17c], PT ;  /* 0x00005f0014007a0c */ /* 0x000fe40003f86270 */
[----:B------:R-:W-:Y:S02]  /*31d70*/  IADD3 R8, R29, 0xeb, RZ ;  /* 0x000000eb1d087810 */ /* 0x000fe40007ffe0ff */
[----:B------:R-:W-:-:S02]  /*31d80*/  IADD3 R0, R0, c[0x0][0x198], RZ ;  /* 0x0000660000007a10 */ /* 0x000fc40007ffe0ff */
[----:B------:R-:W-:Y:S02]  /*31d90*/  ISETP.LT.AND P3, PT, R26, c[0x0][0x178], !P4 ;  /* 0x00005e001a007a0c */ /* 0x000fe40006761270 */
[----:B------:R-:W-:Y:S01]  /*31da0*/  ISETP.GE.AND P1, PT, R8, c[0x0][0x17c], PT ;  /* 0x00005f0008007a0c */ /* 0x000fe20003f26270 */
[----:B------:R-:W-:Y:S01]  /*31db0*/  IMAD.WIDE R4, R0, 0x2, R16 ;  /* 0x0000000200047825 */ /* 0x000fe200078e0210 */
[----:B------:R-:W-:Y:S02]  /*31dc0*/  ISETP.LT.AND P4, PT, R27, c[0x0][0x178], !P4 ;  /* 0x00005e001b007a0c */ /* 0x000fe40006781270 */
[----:B------:R-:W-:Y:S01]  /*31dd0*/  PRMT R12, R24, 0x7632, R12 ;  /* 0x00007632180c7816 */ /* 0x000fe2000000000c */
[C---:B------:R-:W-:Y:S01]  /*31de0*/  IMAD.WIDE R8, R0.reuse, 0x2, R2 ;  /* 0x0000000200087825 */ /* 0x040fe200078e0202 */
[----:B------:R-:W-:-:S03]  /*31df0*/  IADD3 R0, R0, c[0x0][0x198], RZ ;  /* 0x0000660000007a10 */ /* 0x000fc60007ffe0ff */
[----:B------:R0:W-:Y:S04]  /*31e00*/  @P6 STG.E.U16 [R4.64], R12 ;  /* 0x0000000c04006986 */ /* 0x0001e8000c101504 */
[----:B------:R1:W-:Y:S01]  /*31e10*/  @P0 STG.E.U16 [R8.64], R13 ;  /* 0x0000000d08000986 */ /* 0x0003e2000c101504 */
[----:B0-----:R-:W-:-:S04]  /*31e20*/  IMAD.WIDE R4, R0, 0x2, R16 ;  /* 0x0000000200047825 */ /* 0x001fc800078e0210 */
[----:B-1----:R-:W-:Y:S01]  /*31e30*/  IMAD.WIDE R8, R0, 0x2, R2 ;  /* 0x0000000200087825 */ /* 0x002fe200078e0202 */
[----:B--2---:R-:W-:Y:S04]  /*31e40*/  @P3 STG.E.U16 [R4.64], R28 ;  /* 0x0000001c04003986 */ /* 0x004fe8000c101504 */
[----:B------:R0:W-:Y:S02]  /*31e50*/  @P4 STG.E.U16 [R8.64], R6 ;  /* 0x0000000608004986 */ /* 0x0001e4000c101504 */
[----:B0-----:R-:W-:Y:S02]  /*31e60*/  PRMT R6, R28, 0x7632, R6 ;  /* 0x000076321c067816 */ /* 0x001fe40000000006 */
[----:B------:R-:W2:Y:S01]  /*31e70*/  LDL.LU R28, [R1+0x338] ;  /* 0x00033800011c7983 */ /* 0x000ea20000300800 */
[----:B------:R-:W-:-:S02]  /*31e80*/  IADD3 R20, R29, 0xea, RZ ;  /* 0x000000ea1d147810 */ /* 0x000fc40007ffe0ff */
[----:B------:R-:W-:Y:S02]  /*31e90*/  ISETP.LT.AND P0, PT, R26, c[0x0][0x178], !P2 ;  /* 0x00005e001a007a0c */ /* 0x000fe40005701270 */
[----:B------:R-:W-:Y:S02]  /*31ea0*/  ISETP.GE.AND P5, PT, R20, c[0x0][0x17c], PT ;  /* 0x00005f0014007a0c */ /* 0x000fe40003fa6270 */
[----:B------:R-:W-:Y:S02]  /*31eb0*/  IADD3 R0, R0, c[0x0][0x198], RZ ;  /* 0x0000660000007a10 */ /* 0x000fe40007ffe0ff */
[----:B------:R-:W-:Y:S02]  /*31ec0*/  ISETP.LT.AND P2, PT, R27, c[0x0][0x178], !P2 ;  /* 0x00005e001b007a0c */ /* 0x000fe40005741270 */
[----:B------:R-:W-:Y:S01]  /*31ed0*/  ISETP.LT.AND P4, PT, R26, c[0x0][0x178], !P5 ;  /* 0x00005e001a007a0c */ /* 0x000fe20006f81270 */
[----:B------:R-:W-:Y:S01]  /*31ee0*/  IMAD.WIDE R4, R0, 0x2, R16 ;  /* 0x0000000200047825 */ /* 0x000fe200078e0210 */
[----:B------:R-:W-:-:S03]  /*31ef0*/  IADD3 R12, R29, 0xed, RZ ;  /* 0x000000ed1d0c7810 */ /* 0x000fc60007ffe0ff */
[C---:B------:R-:W-:Y:S01]  /*31f00*/  IMAD.WIDE R8, R0.reuse, 0x2, R2 ;  /* 0x0000000200087825 */ /* 0x040fe200078e0202 */
[----:B------:R-:W-:Y:S01]  /*31f10*/  IADD3 R0, R0, c[0x0][0x198], RZ ;  /* 0x0000660000007a10 */ /* 0x000fe20007ffe0ff */
[----:B------:R0:W-:Y:S01]  /*31f20*/  @P0 STG.E.U16 [R4.64], R6 ;  /* 0x0000000604000986 */ /* 0x0001e2000c101504 */
[----:B------:R-:W-:Y:S02]  /*31f30*/  ISETP.GE.AND P3, PT, R12, c[0x0][0x17c], PT ;  /* 0x00005f000c007a0c */ /* 0x000fe40003f66270 */
[----:B------:R-:W-:Y:S02]  /*31f40*/  PRMT R12, R6, 0x7632, R12 ;  /* 0x00007632060c7816 */ /* 0x000fe4000000000c */
[----:B------:R-:W-:-:S03]  /*31f50*/  ISETP.LT.AND P5, PT, R27, c[0x0][0x178], !P5 ;  /* 0x00005e001b007a0c */ /* 0x000fc60006fa1270 */
[----:B------:R1:W-:Y:S01]  /*31f60*/  @P2 STG.E.U16 [R8.64], R12 ;  /* 0x0000000c08002986 */ /* 0x0003e2000c101504 */
[----:B0-----:R-:W-:Y:S01]  /*31f70*/  IMAD.WIDE R4, R0, 0x2, R16 ;  /* 0x0000000200047825 */ /* 0x001fe200078e0210 */
[C---:B------:R-:W-:Y:S02]  /*31f80*/  IADD3 R6, R29.reuse, 0xee, RZ ;  /* 0x000000ee1d067810 */ /* 0x040fe40007ffe0ff */
[----:B------:R-:W-:Y:S02]  /*31f90*/  ISETP.LT.AND P2, PT, R26, c[0x0][0x178], !P1 ;  /* 0x00005e001a007a0c */ /* 0x000fe40004f41270 */
[----:B------:R-:W-:Y:S01]  /*31fa0*/  ISETP.GE.AND P0, PT, R6, c[0x0][0x17c], PT ;  /* 0x00005f0006007a0c */ /* 0x000fe20003f06270 */
[----:B---3--:R0:W-:Y:S01]  /*31fb0*/  @P4 STG.E.U16 [R4.64], R25 ;  /* 0x0000001904004986 */ /* 0x0081e2000c101504 */
[----:B------:R-:W-:Y:S02]  /*31fc0*/  IADD3 R6, R0, c[0x0][0x198], RZ ;  /* 0x0000660000067a10 */ /* 0x000fe40007ffe0ff */
[----:B------:R-:W-:-:S02]  /*31fd0*/  IADD3 R18, R29, 0xec, RZ ;  /* 0x000000ec1d127810 */ /* 0x000fc40007ffe0ff */
[----:B-1----:R-:W-:Y:S01]  /*31fe0*/  IADD3 R8, R29, 0xef, RZ ;  /* 0x000000ef1d087810 */ /* 0x002fe20007ffe0ff */
[----:B0-----:R-:W-:Y:S01]  /*31ff0*/  IMAD.WIDE R4, R0, 0x2, R2 ;  /* 0x0000000200047825 */ /* 0x001fe200078e0202 */
[----:B------:R-:W-:Y:S02]  /*32000*/  PRMT R0, R25, 0x7632, R0 ;  /* 0x0000763219007816 */ /* 0x000fe40000000000 */
[----:B------:R-:W3:Y:S01]  /*32010*/  LDL.LU R25, [R1+0x2f8] ;  /* 0x0002f80001197983 */ /* 0x000ee20000300800 */
[----:B------:R-:W-:Y:S02]  /*32020*/  ISETP.GE.AND P6, PT, R18, c[0x0][0x17c], PT ;  /* 0x00005f0012007a0c */ /* 0x000fe40003fc6270 */
[----:B------:R-:W-:Y:S01]  /*32030*/  ISETP.GE.AND P4, PT, R8, c[0x0][0x17c], PT ;  /* 0x00005f0008007a0c */ /* 0x000fe20003f86270 */
[----:B------:R-:W-:Y:S01]  /*32040*/  IMAD.WIDE R8, R6, 0x2, R16 ;  /* 0x0000000206087825 */ /* 0x000fe200078e0210 */
[----:B------:R-:W-:Y:S01]  /*32050*/  ISETP.LT.AND P1, PT, R27, c[0x0][0x178], !P1 ;  /* 0x00005e001b007a0c */ /* 0x000fe20004f21270 */
[----:B------:R0:W-:Y:S01]  /*32060*/  @P5 STG.E.U16 [R4.64], R10 ;  /* 0x0000000a04005986 */ /* 0x0001e2000c101504 */
[----:B------:R-:W-:-:S03]  /*32070*/  ISETP.LT.AND P5, PT, R26, c[0x0][0x178], !P6 ;  /* 0x00005e001a007a0c */ /* 0x000fc600077a1270 */
[----:B------:R1:W-:Y:S04]  /*32080*/  @P2 STG.E.U16 [R8.64], R0 ;  /* 0x0000000008002986 */ /* 0x0003e8000c101504 */
[----:B------:R-:W4:Y:S01]  /*32090*/  LDL.LU R21, [R1+0x2ec] ;  /* 0x0002ec0001157983 */ /* 0x000f220000300800 */
[----:B0-----:R-:W-:Y:S01]  /*320a0*/  PRMT R10, R10, 0x7632, R10 ;  /* 0x000076320a0a7816 */ /* 0x001fe2000000000a */
[C---:B------:R-:W-:Y:S01]  /*320b0*/  IMAD.WIDE R4, R6.reuse, 0x2, R2 ;  /* 0x0000000206047825 */ /* 0x040fe200078e0202 */
[----:B-1----:R-:W-:Y:S02]  /*320c0*/  IADD3 R0, R6, c[0x0][0x198], RZ ;  /* 0x0000660006007a10 */ /* 0x002fe40007ffe0ff */
[----:B------:R-:W-:-:S03]  /*320d0*/  IADD3 R6, R29, 0xf1, RZ ;  /* 0x000000f11d067810 */ /* 0x000fc60007ffe0ff */
[----:B------:R-:W-:Y:S01]  /*320e0*/  IMAD.WIDE R8, R0, 0x2, R16 ;  /* 0x0000000200087825 */ /* 0x000fe200078e0210 */
[----:B------:R-:W-:Y:S01]  /*320f0*/  @P1 STG.E.U16 [R4.64], R10 ;  /* 0x0000000a04001986 */ /* 0x000fe2000c101504 */
[----:B------:R-:W-:-:S03]  /*32100*/  ISETP.GE.AND P1, PT, R6, c[0x0][0x17c], PT ;  /* 0x00005f0006007a0c */ /* 0x000fc60003f26270 */
[----:B--2---:R0:W-:Y:S01]  /*32110*/  @P5 STG.E.U16 [R8.64], R28 ;  /* 0x0000001c08005986 */ /* 0x0041e2000c101504 */
[----:B------:R-:W-:-:S03]  /*32120*/  PRMT R6, R28, 0x7632, R6 ;  /* 0x000076321c067816 */ /* 0x000fc60000000006 */
[----:B0-----:R-:W2:Y:S01]  /*32130*/  LDL.LU R28, [R1+0x2c] ;  /* 0x00002c00011c7983 */ /* 0x001ea20000300800 */
[C---:B------:R-:W-:Y:S01]  /*32140*/  ISETP.LT.AND P6, PT, R27.reuse, c[0x0][0x178], !P6 ;  /* 0x00005e001b007a0c */ /* 0x040fe200077c1270 */
[----:B------:R-:W-:Y:S01]  /*32150*/  IMAD.WIDE R12, R0, 0x2, R2 ;  /* 0x00000002000c7825 */ /* 0x000fe200078e0202 */
[----:B------:R-:W-:Y:S01]  /*32160*/  ISETP.LT.AND P5, PT, R26, c[0x0][0x178], !P3 ;  /* 0x00005e001a007a0c */ /* 0x000fe20005fa1270 */
[----:B------:R-:W2:Y:S01]  /*32170*/  LDL.LU R24, [R1+0x30c] ;  /* 0x00030c0001187983 */ /* 0x000ea20000300800 */
[----:B------:R-:W-:Y:S02]  /*32180*/  ISETP.LT.AND P3, PT, R27, c[0x0][0x178], !P3 ;  /* 0x00005e001b007a0c */ /* 0x000fe40005f61270 */
[----:B------:R-:W-:Y:S02]  /*32190*/  IADD3 R8, R0, c[0x0][0x198], RZ ;  /* 0x0000660000087a10 */ /* 0x000fe40007ffe0ff */
[----:B------:R-:W-:-:S05]  /*321a0*/  IADD3 R18, R29, 0xf0, RZ ;  /* 0x000000f01d127810 */ /* 0x000fca0007ffe0ff */
[----:B------:R0:W-:Y:S01]  /*321b0*/  @P6 STG.E.U16 [R12.64], R14 ;  /* 0x0000000e0c006986 */ /* 0x0001e2000c101504 */
[----:B------:R-:W-:Y:S02]  /*321c0*/  ISETP.LT.AND P6, PT, R26, c[0x0][0x178], !P0 ;  /* 0x00005e001a007a0c */ /* 0x000fe400047c1270 */
[----:B------:R-:W-:Y:S02]  /*321d0*/  ISETP.LT.AND P0, PT, R27, c[0x0][0x178], !P0 ;  /* 0x00005e001b007a0c */ /* 0x000fe40004701270 */
[C---:B------:R-:W-:Y:S01]  /*321e0*/  IADD3 R0, R8.reuse, c[0x0][0x198], RZ ;  /* 0x0000660008007a10 */ /* 0x040fe20007ffe0ff */
[----:B------:R-:W-:Y:S01]  /*321f0*/  IMAD.WIDE R4, R8, 0x2, R16 ;  /* 0x0000000208047825 */ /* 0x000fe200078e0210 */
[----:B------:R-:W-:-:S03]  /*32200*/  ISETP.GE.AND P2, PT, R18, c[0x0][0x17c], PT ;  /* 0x00005f0012007a0c */ /* 0x000fc60003f46270 */
[----:B------:R-:W-:Y:S01]  /*32210*/  IMAD.WIDE R8, R8, 0x2, R2 ;  /* 0x0000000208087825 */ /* 0x000fe200078e0202 */
[----:B0-----:R-:W-:-:S03]  /*32220*/  PRMT R14, R14, 0x7632, R14 ;  /* 0x000076320e0e7816 */ /* 0x001fc6000000000e */
[C---:B------:R-:W-:Y:S01]  /*32230*/  IMAD.WIDE R12, R0.reuse, 0x2, R16 ;  /* 0x00000002000c7825 */ /* 0x040fe200078e0210 */
[----:B------:R0:W-:Y:S03]  /*32240*/  @P5 STG.E.U16 [R4.64], R6 ;  /* 0x0000000604005986 */ /* 0x0001e6000c101504 */
[----:B------:R-:W-:Y:S01]  /*32250*/  IMAD.WIDE R18, R0, 0x2, R2 ;  /* 0x0000000200127825 */ /* 0x000fe200078e0202 */
[----:B------:R1:W-:Y:S01]  /*32260*/  @P3 STG.E.U16 [R8.64], R14 ;  /* 0x0000000e08003986 */ /* 0x0003e2000c101504 */
[----:B------:R-:W-:-:S03]  /*32270*/  IADD3 R10, R29, 0xf2, RZ ;  /* 0x000000f21d0a7810 */ /* 0x000fc60007ffe0ff */
[----:B---3--:R3:W-:Y:S04]  /*32280*/  @P6 STG.E.U16 [R12.64], R25 ;  /* 0x000000190c006986 */ /* 0x0087e8000c101504 */
[----:B------:R3:W-:Y:S01]  /*32290*/  @P0 STG.E.U16 [R18.64], R22 ;  /* 0x0000001612000986 */ /* 0x0007e2000c101504 */
[----:B------:R-:W-:Y:S02]  /*322a0*/  ISETP.LT.AND P0, PT, R26, c[0x0][0x178], !P4 ;  /* 0x00005e001a007a0c */ /* 0x000fe40006701270 */
[----:B------:R-:W-:Y:S02]  /*322b0*/  ISETP.LT.AND P4, PT, R27, c[0x0][0x178], !P4 ;  /* 0x00005e001b007a0c */ /* 0x000fe40006781270 */
[----:B0-----:R-:W-:Y:S02]  /*322c0*/  IADD3 R4, R0, c[0x0][0x198], RZ ;  /* 0x0000660000047a10 */ /* 0x001fe40007ffe0ff */
[----:B------:R-:W-:-:S02]  /*322d0*/  ISETP.GE.AND P5, PT, R10, c[0x0][0x17c], PT ;  /* 0x00005f000a007a0c */ /* 0x000fc40003fa6270 */
[----:B------:R-:W-:Y:S01]  /*322e0*/  ISETP.LT.AND P3, PT, R26, c[0x0][0x178], !P2 ;  /* 0x00005e001a007a0c */ /* 0x000fe20005761270 */
[C---:B-1----:R-:W-:Y:S01]  /*322f0*/  IMAD.WIDE R8, R4.reuse, 0x2, R16 ;  /* 0x0000000204087825 */ /* 0x042fe200078e0210 */
[----:B------:R-:W-:Y:S02]  /*32300*/  PRMT R10, R25, 0x7632, R10 ;  /* 0x00007632190a7816 */ /* 0x000fe4000000000a */
[----:B------:R-:W-:Y:S01]  /*32310*/  ISETP.LT.AND P2, PT, R27, c[0x0][0x178], !P2 ;  /* 0x00005e001b007a0c */ /* 0x000fe20005741270 */
[----:B---3--:R-:W3:Y:S01]  /*32320*/  LDL.LU R25, [R1+0x3c] ;  /* 0x00003c0001197983 */ /* 0x008ee20000300800 */
[C---:B------:R-:W-:Y:S01]  /*32330*/  IADD3 R6, R4.reuse, c[0x0][0x198], RZ ;  /* 0x0000660004067a10 */ /* 0x040fe20007ffe0ff */
[----:B------:R-:W-:Y:S01]  /*32340*/  IMAD.WIDE R4, R4, 0x2, R2 ;  /* 0x0000000204047825 */ /* 0x000fe200078e0202 */
[----:B------:R-:W-:Y:S01]  /*32350*/  PRMT R22, R22, 0x7632, R22 ;  /* 0x0000763216167816 */ /* 0x000fe20000000016 */
[----:B------:R0:W-:Y:S04]  /*32360*/  @P0 STG.E.U16 [R8.64], R10 ;  /* 0x0000000a08000986 */ /* 0x0001e8000c101504 */
[----:B------:R1:W-:Y:S01]  /*32370*/  @P4 STG.E.U16 [R4.64], R22 ;  /* 0x0000001604004986 */ /* 0x0003e2000c101504 */
[----:B0-----:R-:W-:-:S04]  /*32380*/  IMAD.WIDE R8, R6, 0x2, R16 ;  /* 0x0000000206087825 */ /* 0x001fc800078e0210 */
[----:B-1----:R-:W-:Y:S01]  /*32390*/  IMAD.WIDE R4, R6, 0x2, R2 ;  /* 0x0000000206047825 */ /* 0x002fe200078e0202 */
[----:B----4-:R-:W-:Y:S01]  /*323a0*/  @P3 STG.E.U16 [R8.64], R21 ;  /* 0x0000001508003986 */ /* 0x010fe2000c101504 */
[----:B--2---:R-:W-:-:S03]  /*323b0*/  PRMT R10, R28, 0x7632, R10 ;  /* 0x000076321c0a7816 */ /* 0x004fc6000000000a */
[----:B------:R0:W-:Y:S04]  /*323c0*/  @P2 STG.E.U16 [R4.64], R28 ;  /* 0x0000001c04002986 */ /* 0x0001e8000c101504 */
[----:B0-----:R-:W2:Y:S01]  /*323d0*/  LDL.LU R28, [R1+0x31c] ;  /* 0x00031c00011c7983 */ /* 0x001ea20000300800 */
[----:B------:R-:W-:Y:S02]  /*323e0*/  IADD3 R0, R29, 0xf4, RZ ;  /* 0x000000f41d007810 */ /* 0x000fe40007ffe0ff */
[----:B------:R-:W-:Y:S02]  /*323f0*/  ISETP.LT.AND P3, PT, R26, c[0x0][0x178], !P1 ;  /* 0x00005e001a007a0c */ /* 0x000fe40004f61270 */
[----:B------:R-:W-:Y:S02]  /*32400*/  ISETP.LT.AND P1, PT, R27, c[0x0][0x178], !P1 ;  /* 0x00005e001b007a0c */ /* 0x000fe40004f21270 */
[----:B------:R-:W-:-:S02]  /*32410*/  IADD3 R13, R6, c[0x0][0x198], RZ ;  /* 0x00006600060d7a10 */ /* 0x000fc40007ffe0ff */
[----:B------:R-:W-:Y:S02]  /*32420*/  IADD3 R12, R29, 0xf3, RZ ;  /* 0x000000f31d0c7810 */ /* 0x000fe40007ffe0ff */
[----:B------:R-:W-:Y:S02]  /*32430*/  ISETP.GE.AND P0, PT, R0, c[0x0][0x17c], PT ;  /* 0x00005f0000007a0c */ /* 0x000fe40003f06270 */
[----:B------:R-:W-:Y:S02]  /*32440*/  PRMT R0, R21, 0x7632, R0 ;  /* 0x0000763215007816 */ /* 0x000fe40000000000 */
[----:B------:R-:W4:Y:S01]  /*32450*/  LDL.LU R21, [R1+0x1c] ;  /* 0x00001c0001157983 */ /* 0x000f220000300800 */
[----:B------:R-:W-:Y:S01]  /*32460*/  ISETP.LT.AND P4, PT, R26, c[0x0][0x178], !P5 ;  /* 0x00005e001a007a0c */ /* 0x000fe20006f81270 */
[----:B------:R-:W-:Y:S01]  /*32470*/  IMAD.WIDE R4, R13, 0x2, R16 ;  /* 0x000000020d047825 */ /* 0x000fe200078e0210 */
[----:B------:R-:W-:Y:S02]  /*32480*/  ISETP.GE.AND P6, PT, R12, c[0x0][0x17c], PT ;  /* 0x00005f000c007a0c */ /* 0x000fe40003fc6270 */
[----:B------:R-:W-:Y:S01]  /*32490*/  ISETP.LT.AND P5, PT, R27, c[0x0][0x178], !P5 ;  /* 0x00005e001b007a0c */ /* 0x000fe20006fa1270 */
[----:B------:R-:W-:Y:S01]  /*324a0*/  IMAD.WIDE R8, R13, 0x2, R2 ;  /* 0x000000020d087825 */ /* 0x000fe200078e0202 */
[----:B------:R-:W-:-:S02]  /*324b0*/  IADD3 R12, R29, 0xf5, RZ ;  /* 0x000000f51d0c7810 */ /* 0x000fc40007ffe0ff */
[----:B------:R-:W-:Y:S01]  /*324c0*/  IADD3 R6, R13, c[0x0][0x198], RZ ;  /* 0x000066000d067a10 */ /* 0x000fe20007ffe0ff */
[----:B------:R0:W-:Y:S01]  /*324d0*/  @P3 STG.E.U16 [R4.64], R0 ;  /* 0x0000000004003986 */ /* 0x0001e2000c101504 */
[----:B------:R-:W-:-:S03]  /*324e0*/  ISETP.GE.AND P2, PT, R12, c[0x0][0x17c], PT ;  /* 0x00005f000c007a0c */ /* 0x000fc60003f46270 */
[----:B------:R-:W-:Y:S01]  /*324f0*/  IMAD.WIDE R12, R6, 0x2, R16 ;  /* 0x00000002060c7825 */ /* 0x000fe200078e0210 */
[----:B------:R3:W-:Y:S01]  /*32500*/  @P1 STG.E.U16 [R8.64], R10 ;  /* 0x0000000a08001986 */ /* 0x0007e2000c101504 */
[----:B------:R-:W-:Y:S02]  /*32510*/  ISETP.LT.AND P1, PT, R26, c[0x0][0x178], !P6 ;  /* 0x00005e001a007a0c */ /* 0x000fe40007721270 */
[C---:B------:R-:W-:Y:S01]  /*32520*/  IADD3 R19, R6.reuse, c[0x0][0x198], RZ ;  /* 0x0000660006137a10 */ /* 0x040fe20007ffe0ff */
[----:B------:R1:W-:Y:S01]  /*32530*/  @P4 STG.E.U16 [R12.64], R24 ;  /* 0x000000180c004986 */ /* 0x0003e2000c101504 */
[----:B0-----:R-:W-:Y:S01]  /*32540*/  IMAD.WIDE R4, R6, 0x2, R2 ;  /* 0x0000000206047825 */ /* 0x001fe200078e0202 */
[----:B------:R-:W-:Y:S02]  /*32550*/  PRMT R0, R24, 0x7632, R0 ;  /* 0x0000763218007816 */ /* 0x000fe40000000000 */
[----:B------:R-:W-:Y:S02]  /*32560*/  ISETP.LT.AND P6, PT, R27, c[0x0][0x178], !P6 ;  /* 0x00005e001b007a0c */ /* 0x000fe400077c1270 */
[----:B------:R-:W-:-:S02]  /*32570*/  ISETP.LT.AND P4, PT, R26, c[0x0][0x178], !P0 ;  /* 0x00005e001a007a0c */ /* 0x000fc40004781270 */
[----:B---3--:R-:W-:Y:S01]  /*32580*/  PRMT R10, R25, 0x7632, R10 ;  /* 0x00007632190a7816 */ /* 0x008fe2000000000a */
[----:B------:R0:W-:Y:S01]  /*32590*/  @P5 STG.E.U16 [R4.64], R25 ;  /* 0x0000001904005986 */ /* 0x0001e2000c101504 */
[----:B------:R-:W-:-:S03]  /*325a0*/  IMAD.WIDE R8, R19, 0x2, R16 ;  /* 0x0000000213087825 */ /* 0x000fc600078e0210 */
[----:B-1----:R-:W3:Y:S01]  /*325b0*/  LDL.LU R24, [R1+0x32c] ;  /* 0x00032c0001187983 */ /* 0x002ee20000300800 */
[----:B------:R-:W-:-:S03]  /*325c0*/  IADD3 R6, R19, c[0x0][0x198], RZ ;  /* 0x0000660013067a10 */ /* 0x000fc60007ffe0ff */
[----:B0-----:R-:W3:Y:S01]  /*325d0*/  LDL.LU R25, [R1+0xc] ;  /* 0x00000c0001197983 */ /* 0x001ee20000300800 */
[----:B------:R-:W-:-:S03]  /*325e0*/  IMAD.WIDE R4, R19, 0x2, R2 ;  /* 0x0000000213047825 */ /* 0x000fc600078e0202 */
[----:B------:R0:W-:Y:S04]  /*325f0*/  @P1 STG.E.U16 [R8.64], R0 ;  /* 0x0000000008001986 */ /* 0x0001e8000c101504 */
[----:B------:R-:W-:Y:S01]  /*32600*/  @P6 STG.E.U16 [R4.64], R10 ;  /* 0x0000000a04006986 */ /* 0x000fe2000c101504 */
[----:B0-----:R-:W-:-:S05]  /*32610*/  IMAD.WIDE R8, R6, 0x2, R16 ;  /* 0x0000000206087825 */ /* 0x001fca00078e0210 */
[----:B--2---:R0:W-:Y:S02]  /*32620*/  @P4 STG.E.U16 [R8.64], R28 ;  /* 0x0000001c08004986 */ /* 0x0041e4000c101504 */
[----:B0-----:R-:W-:Y:S02]  /*32630*/  PRMT R9, R28, 0x7632, R9 ;  /* 0x000076321c097816 */ /* 0x001fe40000000009 */
[----:B------:R-:W2:Y:S01]  /*32640*/  LDL.LU R28, [R1+0x35c] ;  /* 0x00035c00011c7983 */ /* 0x000ea20000300800 */
[----:B------:R-:W-:Y:S02]  /*32650*/  ISETP.LT.AND P0, PT, R27, c[0x0][0x178], !P0 ;  /* 0x00005e001b007a0c */ /* 0x000fe40004701270 */
[----:B------:R-:W-:Y:S01]  /*32660*/  IADD3 R14, R29, 0xf6, RZ ;  /* 0x000000f61d0e7810 */ /* 0x000fe20007ffe0ff */
[----:B------:R-:W-:Y:S01]  /*32670*/  IMAD.WIDE R4, R6, 0x2, R2 ;  /* 0x0000000206047825 */ /* 0x000fe200078e0202 */
[----:B------:R-:W-:Y:S02]  /*32680*/  ISETP.LT.AND P6, PT, R26, c[0x0][0x178], !P2 ;  /* 0x00005e001a007a0c */ /* 0x000fe400057c1270 */
[----:B------:R-:W-:-:S02]  /*32690*/  ISETP.GE.AND P3, PT, R14, c[0x0][0x17c], PT ;  /* 0x00005f000e007a0c */ /* 0x000fc40003f66270 */
[----:B------:R-:W-:Y:S02]  /*326a0*/  IADD3 R13, R6, c[0x0][0x198], RZ ;  /* 0x00006600060d7a10 */ /* 0x000fe40007ffe0ff */
[----:B------:R-:W-:-:S03]  /*326b0*/  ISETP.LT.AND P2, PT, R27, c[0x0][0x178], !P2 ;  /* 0x00005e001b007a0c */ /* 0x000fc60005741270 */
[----:B----4-:R0:W-:Y:S01]  /*326c0*/  @P0 STG.E.U16 [R4.64], R21 ;  /* 0x0000001504000986 */ /* 0x0101e2000c101504 */
[----:B------:R-:W-:Y:S02]  /*326d0*/  ISETP.LT.AND P0, PT, R26, c[0x0][0x178], !P3 ;  /* 0x00005e001a007a0c */ /* 0x000fe40005f01270 */
[----:B------:R-:W-:Y:S02]  /*326e0*/  ISETP.LT.AND P3, PT, R27, c[0x0][0x178], !P3 ;  /* 0x00005e001b007a0c */ /* 0x000fe40005f61270 */
[----:B------:R-:W-:Y:S02]  /*326f0*/  IADD3 R19, R13, c[0x0][0x198], RZ ;  /* 0x000066000d137a10 */ /* 0x000fe40007ffe0ff */
[----:B------:R-:W-:Y:S01]  /*32700*/  IADD3 R12, R29, 0xf9, RZ ;  /* 0x000000f91d0c7810 */ /* 0x000fe20007ffe0ff */
[----:B0-----:R-:W-:Y:S01]  /*32710*/  IMAD.WIDE R4, R13, 0x2, R16 ;  /* 0x000000020d047825 */ /* 0x001fe200078e0210 */
[----:B------:R-:W-:Y:S02]  /*32720*/  IADD3 R18, R29, 0xf7, RZ ;  /* 0x000000f71d127810 */ /* 0x000fe40007ffe0ff */
[----:B------:R-:W-:-:S02]  /*32730*/  PRMT R0, R21, 0x7632, R0 ;  /* 0x0000763215007816 */ /* 0x000fc40000000000 */
[----:B------:R0:W-:Y:S01]  /*32740*/  @P6 STG.E.U16 [R4.64], R9 ;  /* 0x0000000904006986 */ /* 0x0001e2000c101504 */
[C---:B------:R-:W-:Y:S02]  /*32750*/  IADD3 R14, R29.reuse, 0xf8, RZ ;  /* 0x000000f81d0e7810 */ /* 0x040fe40007ffe0ff */
[----:B------:R-:W-:Y:S02]  /*32760*/  ISETP.GE.AND P4, PT, R12, c[0x0][0x17c], PT ;  /* 0x00005f000c007a0c */ /* 0x000fe40003f86270 */
[----:B------:R-:W-:Y:S02]  /*32770*/  ISETP.GE.AND P5, PT, R18, c[0x0][0x17c], PT ;  /* 0x00005f0012007a0c */ /* 0x000fe40003fa6270 */
[----:B------:R-:W-:Y:S01]  /*32780*/  IADD3 R6, R29, 0xfb, RZ ;  /* 0x000000fb1d067810 */ /* 0x000fe20007ffe0ff */
[----:B0-----:R-:W-:-:S04]  /*32790*/  IMAD.WIDE R4, R13, 0x2, R2 ;  /* 0x000000020d047825 */ /* 0x001fc800078e0202 */
[C---:B------:R-:W-:Y:S01]  /*327a0*/  IMAD.WIDE R8, R19.reuse, 0x2, R16 ;  /* 0x0000000213087825 */ /* 0x040fe200078e0210 */
[----:B------:R-:W-:Y:S01]  /*327b0*/  ISETP.GE.AND P1, PT, R14, c[0x0][0x17c], PT ;  /* 0x00005f000e007a0c */ /* 0x000fe20003f26270 */
[----:B------:R-:W-:Y:S02]  /*327c0*/  @P2 STG.E.U16 [R4.64], R0 ;  /* 0x0000000004002986 */ /* 0x000fe4000c101504 */
[----:B------:R-:W-:Y:S01]  /*327d0*/  IMAD.WIDE R12, R19, 0x2, R2 ;  /* 0x00000002130c7825 */ /* 0x000fe200078e0202 */
[----:B------:R-:W-:Y:S01]  /*327e0*/  ISETP.GE.AND P2, PT, R6, c[0x0][0x17c], PT ;  /* 0x00005f0006007a0c */ /* 0x000fe20003f46270 */
[----:B---3--:R0:W-:Y:S01]  /*327f0*/  @P0 STG.E.U16 [R8.64], R24 ;  /* 0x0000001808000986 */ /* 0x0081e2000c101504 */
[----:B------:R-:W-:Y:S02]  /*32800*/  ISETP.LT.AND P0, PT, R26, c[0x0][0x178], !P5 ;  /* 0x00005e001a007a0c */ /* 0x000fe40006f01270 */
[----:B------:R-:W-:Y:S01]  /*32810*/  ISETP.LT.AND P5, PT, R27, c[0x0][0x178], !P5 ;  /* 0x00005e001b007a0c */ /* 0x000fe20006fa1270 */
[----:B------:R1:W-:Y:S01]  /*32820*/  @P3 STG.E.U16 [R12.64], R25 ;  /* 0x000000190c003986 */ /* 0x0003e2000c101504 */
[----:B------:R-:W-:-:S02]  /*32830*/  IADD3 R19, R19, c[0x0][0x198], RZ ;  /* 0x0000660013137a10 */ /* 0x000fc40007ffe0ff */
[----:B------:R-:W-:Y:S02]  /*32840*/  PRMT R6, R24, 0x7632, R6 ;  /* 0x0000763218067816 */ /* 0x000fe40000000006 */
[----:B------:R-:W-:Y:S01]  /*32850*/  ISETP.LT.AND P3, PT, R26, c[0x0][0x178], !P1 ;  /* 0x00005e001a007a0c */ /* 0x000fe20004f61270 */
[----:B0-----:R-:W3:Y:S01]  /*32860*/  LDL.LU R24, [R1+0x34c] ;  /* 0x00034c0001187983 */ /* 0x001ee20000300800 */
[----:B------:R-:W-:Y:S02]  /*32870*/  IADD3 R10, R29, 0xfa, RZ ;  /* 0x000000fa1d0a7810 */ /* 0x000fe40007ffe0ff */
[C---:B------:R-:W-:Y:S01]  /*32880*/  IADD3 R21, R19.reuse, c[0x0][0x198], RZ ;  /* 0x0000660013157a10 */ /* 0x040fe20007ffe0ff */
[----:B------:R-:W-:Y:S01]  /*32890*/  IMAD.WIDE R4, R19, 0x2, R16 ;  /* 0x0000000213047825 */ /* 0x000fe200078e0210 */
[----:B------:R-:W-:Y:S02]  /*328a0*/  ISETP.GE.AND P6, PT, R10, c[0x0][0x17c], PT ;  /* 0x00005f000a007a0c */ /* 0x000fe40003fc6270 */
[----:B------:R-:W-:Y:S01]  /*328b0*/  PRMT R10, R25, 0x7632, R10 ;  /* 0x00007632190a7816 */ /* 0x000fe2000000000a */
[----:B------:R-:W-:Y:S01]  /*328c0*/  IMAD.WIDE R8, R19, 0x2, R2 ;  /* 0x0000000213087825 */ /* 0x000fe200078e0202 */
[----:B------:R-:W-:-:S03]  /*328d0*/  IADD3 R0, R29, 0xfc, RZ ;  /* 0x000000fc1d007810 */ /* 0x000fc60007ffe0ff */
[----:B-1----:R-:W-:Y:S01]  /*328e0*/  IMAD.WIDE R12, R21, 0x2, R16 ;  /* 0x00000002150c7825 */ /* 0x002fe200078e0210 */
[----:B------:R-:W-:Y:S01]  /*328f0*/  ISETP.LT.AND P1, PT, R27, c[0x0][0x178], !P1 ;  /* 0x00005e001b007a0c */ /* 0x000fe20004f21270 */
[----:B------:R-:W-:Y:S01]  /*32900*/  @P0 STG.E.U16 [R4.64], R6 ;  /* 0x0000000604000986 */ /* 0x000fe2000c101504 */
[----:B------:R-:W-:-:S03]  /*32910*/  ISETP.GE.AND P0, PT, R0, c[0x0][0x17c], PT ;  /* 0x00005f0000007a0c */ /* 0x000fc60003f06270 */
[----:B------:R0:W-:Y:S01]  /*32920*/  @P5 STG.E.U16 [R8.64], R10 ;  /* 0x0000000a08005986 */ /* 0x0001e2000c101504 */
[----:B------:R-:W-:Y:S01]  /*32930*/  IMAD.WIDE R18, R21, 0x2, R2 ;  /* 0x0000000215127825 */ /* 0x000fe200078e0202 */
[C---:B0-----:R-:W-:Y:S02]  /*32940*/  IADD3 R10, R29.reuse, 0xfd, RZ ;  /* 0x000000fd1d0a7810 */ /* 0x041fe40007ffe0ff */
[----:B------:R-:W-:Y:S02]  /*32950*/  IADD3 R6, R29, 0xfe, RZ ;  /* 0x000000fe1d067810 */ /* 0x000fe40007ffe0ff */
[----:B--2---:R-:W-:Y:S01]  /*32960*/  PRMT R0, R28, 0x7632, R0 ;  /* 0x000076321c007816 */ /* 0x004fe20000000000 */
[----:B------:R0:W-:Y:S04]  /*32970*/  @P3 STG.E.U16 [R12.64], R28 ;  /* 0x0000001c0c003986 */ /* 0x0001e8000c101504 */
[----:B0-----:R-:W2:Y:S04]  /*32980*/  LDL.LU R28, [R1+0x33c] ;  /* 0x00033c00011c7983 */ /* 0x001ea80000300800 */
[----:B------:R0:W-:Y:S01]  /*32990*/  @P1 STG.E.U16 [R18.64], R7 ;  /* 0x0000000712001986 */ /* 0x0001e2000c101504 */
[----:B------:R-:W-:-:S02]  /*329a0*/  ISETP.GE.AND P1, PT, R10, c[0x0][0x17c], PT ;  /* 0x00005f000a007a0c */ /* 0x000fc40003f26270 */
[----:B------:R-:W-:Y:S02]  /*329b0*/  IADD3 R10, R29, 0xff, RZ ;  /* 0x000000ff1d0a7810 */ /* 0x000fe40007ffe0ff */
[----:B------:R-:W4:Y:S01]  /*329c0*/  LDL.LU R29, [R1+0x2fc] ;  /* 0x0002fc00011d7983 */ /* 0x000f220000300800 */
[C---:B------:R-:W-:Y:S02]  /*329d0*/  ISETP.LT.AND P3, PT, R26.reuse, c[0x0][0x178], !P4 ;  /* 0x00005e001a007a0c */ /* 0x040fe40006761270 */
[----:B------:R-:W-:Y:S02]  /*329e0*/  ISETP.LT.AND P4, PT, R27, c[0x0][0x178], !P4 ;  /* 0x00005e001b007a0c */ /* 0x000fe40006781270 */
[----:B------:R-:W-:Y:S02]  /*329f0*/  IADD3 R21, R21, c[0x0][0x198], RZ ;  /* 0x0000660015157a10 */ /* 0x000fe40007ffe0ff */
[----:B------:R-:W-:Y:S02]  /*32a00*/  ISETP.LT.AND P5, PT, R26, c[0x0][0x178], !P6 ;  /* 0x00005e001a007a0c */ /* 0x000fe400077a1270 */
[C---:B------:R-:W-:Y:S01]  /*32a10*/  IADD3 R25, R21.reuse, c[0x0][0x198], RZ ;  /* 0x0000660015197a10 */ /* 0x040fe20007ffe0ff */
[----:B------:R-:W-:Y:S01]  /*32a20*/  IMAD.WIDE R4, R21, 0x2, R16 ;  /* 0x0000000215047825 */ /* 0x000fe200078e0210 */
[----:B------:R-:W-:-:S03]  /*32a30*/  PRMT R14, R7, 0x7632, R14 ;  /* 0x00007632070e7816 */ /* 0x000fc6000000000e */
[----:B------:R-:W-:Y:S01]  /*32a40*/  IMAD.WIDE R8, R21, 0x2, R2 ;  /* 0x0000000215087825 */ /* 0x000fe200078e0202 */
[----:B------:R1:W-:Y:S03]  /*32a50*/  @P3 STG.E.U16 [R4.64], R0 ;  /* 0x0000000004003986 */ /* 0x0003e6000c101504 */
[----:B------:R-:W-:Y:S01]  /*32a60*/  IMAD.WIDE R12, R25, 0x2, R16 ;  /* 0x00000002190c7825 */ /* 0x000fe200078e0210 */
[----:B------:R1:W-:Y:S01]  /*32a70*/  @P4 STG.E.U16 [R8.64], R14 ;  /* 0x0000000e08004986 */ /* 0x0003e2000c101504 */
[C---:B------:R-:W-:Y:S02]  /*32a80*/  ISETP.LT.AND P6, PT, R27.reuse, c[0x0][0x178], !P6 ;  /* 0x00005e001b007a0c */ /* 0x040fe400077c1270 */
[----:B------:R-:W-:Y:S02]  /*32a90*/  ISETP.LT.AND P4, PT, R26, c[0x0][0x178], !P2 ;  /* 0x00005e001a007a0c */ /* 0x000fe40005781270 */
[----:B------:R-:W-:-:S02]  /*32aa0*/  ISETP.LT.AND P2, PT, R27, c[0x0][0x178], !P2 ;  /* 0x00005e001b007a0c */ /* 0x000fc40005741270 */
[C---:B0-----:R-:W-:Y:S01]  /*32ab0*/  IADD3 R19, R25.reuse, c[0x0][0x198], RZ ;  /* 0x0000660019137a10 */ /* 0x041fe20007ffe0ff */
[----:B-1----:R-:W-:Y:S01]  /*32ac0*/  IMAD.WIDE R4, R25, 0x2, R2 ;  /* 0x0000000219047825 */ /* 0x002fe200078e0202 */
[----:B------:R-:W-:Y:S02]  /*32ad0*/  ISETP.GE.AND P3, PT, R6, c[0x0][0x17c], PT ;  /* 0x00005f0006007a0c */ /* 0x000fe40003f66270 */
[C---:B------:R-:W-:Y:S01]  /*32ae0*/  IADD3 R21, R19.reuse, c[0x0][0x198], RZ ;  /* 0x0000660013157a10 */ /* 0x040fe20007ffe0ff */
[----:B------:R-:W-:Y:S01]  /*32af0*/  IMAD.WIDE R6, R19, 0x2, R16 ;  /* 0x0000000213067825 */ /* 0x000fe200078e0210 */
[----:B------:R-:W-:-:S03]  /*32b00*/  PRMT R0, R11, 0x7632, R0 ;  /* 0x000076320b007816 */ /* 0x000fc60000000000 */
[----:B------:R-:W-:Y:S01]  /*32b10*/  IMAD.WIDE R8, R19, 0x2, R2 ;  /* 0x0000000213087825 */ /* 0x000fe200078e0202 */
[----:B---3--:R0:W-:Y:S01]  /*32b20*/  @P5 STG.E.U16 [R12.64], R24 ;  /* 0x000000180c005986 */ /* 0x0081e2000c101504 */
[----:B------:R-:W-:Y:S02]  /*32b30*/  ISETP.LT.AND P5, PT, R26, c[0x0][0x178], !P0 ;  /* 0x00005e001a007a0c */ /* 0x000fe400047a1270 */
[----:B------:R-:W-:Y:S01]  /*32b40*/  PRMT R18, R24, 0x7632, R18 ;  /* 0x0000763218127816 */ /* 0x000fe20000000012 */
[----:B------:R1:W-:Y:S01]  /*32b50*/  @P6 STG.E.U16 [R4.64], R11 ;  /* 0x0000000b04006986 */ /* 0x0003e2000c101504 */
[----:B------:R-:W-:-:S03]  /*32b60*/  ISETP.LT.AND P0, PT, R27, c[0x0][0x178], !P0 ;  /* 0x00005e001b007a0c */ /* 0x000fc60004701270 */
[----:B------:R3:W-:Y:S01]  /*32b70*/  @P4 STG.E.U16 [R6.64], R18 ;  /* 0x0000001206004986 */ /* 0x0007e2000c101504 */
[----:B0-----:R-:W-:-:S03]  /*32b80*/  IMAD.WIDE R12, R21, 0x2, R16 ;  /* 0x00000002150c7825 */ /* 0x001fc600078e0210 */
[----:B------:R0:W-:Y:S01]  /*32b90*/  @P2 STG.E.U16 [R8.64], R0 ;  /* 0x0000000008002986 */ /* 0x0001e2000c101504 */
[----:B------:R-:W-:Y:S02]  /*32ba0*/  IADD3 R19, R21, c[0x0][0x198], RZ ;  /* 0x0000660015137a10 */ /* 0x000fe40007ffe0ff */
[----:B------:R-:W-:Y:S02]  /*32bb0*/  ISETP.GE.AND P6, PT, R10, c[0x0][0x17c], PT ;  /* 0x00005f000a007a0c */ /* 0x000fe40003fc6270 */
[C---:B------:R-:W-:Y:S02]  /*32bc0*/  ISETP.LT.AND P4, PT, R26.reuse, c[0x0][0x178], !P3 ;  /* 0x00005e001a007a0c */ /* 0x040fe40005f81270 */
[----:B------:R-:W-:Y:S02]  /*32bd0*/  ISETP.LT.AND P3, PT, R27, c[0x0][0x178], !P3 ;  /* 0x00005e001b007a0c */ /* 0x000fe40005f61270 */
[----:B------:R-:W-:Y:S02]  /*32be0*/  IADD3 R25, R19, c[0x0][0x198], RZ ;  /* 0x0000660013197a10 */ /* 0x000fe40007ffe0ff */
[----:B------:R-:W-:Y:S01]  /*32bf0*/  ISETP.LT.AND P2, PT, R26, c[0x0][0x178], !P6 ;  /* 0x00005e001a007a0c */ /* 0x000fe20007741270 */
[----:B-1----:R-:W-:Y:S01]  /*32c00*/  IMAD.WIDE R4, R21, 0x2, R2 ;  /* 0x0000000215047825 */ /* 0x002fe200078e0202 */
[----:B------:R-:W-:-:S02]  /*32c10*/  ISETP.LT.AND P6, PT, R27, c[0x0][0x178], !P6 ;  /* 0x00005e001b007a0c */ /* 0x000fc400077c1270 */
[----:B------:R-:W-:Y:S01]  /*32c20*/  IADD3 R21, R25, c[0x0][0x198], RZ ;  /* 0x0000660019157a10 */ /* 0x000fe20007ffe0ff */
[----:B---3--:R-:W-:Y:S01]  /*32c30*/  IMAD.WIDE R6, R19, 0x2, R16 ;  /* 0x0000000213067825 */ /* 0x008fe200078e0210 */
[----:B------:R-:W-:-:S03]  /*32c40*/  PRMT R14, R15, 0x7632, R14 ;  /* 0x000076320f0e7816 */ /* 0x000fc6000000000e */
[----:B0-----:R-:W-:-:S04]  /*32c50*/  IMAD.WIDE R8, R19, 0x2, R2 ;  /* 0x0000000213087825 */ /* 0x001fc800078e0202 */
[----:B------:R-:W-:-:S04]  /*32c60*/  IMAD.WIDE R10, R25, 0x2, R16 ;  /* 0x00000002190a7825 */ /* 0x000fc800078e0210 */
[----:B------:R-:W-:Y:S01]  /*32c70*/  IMAD.WIDE R16, R21, 0x2, R16 ;  /* 0x0000000215107825 */ /* 0x000fe200078e0210 */
[----:B--2---:R0:W-:Y:S01]  /*32c80*/  @P5 STG.E.U16 [R12.64], R28 ;  /* 0x0000001c0c005986 */ /* 0x0041e2000c101504 */
[----:B------:R-:W-:Y:S02]  /*32c90*/  ISETP.LT.AND P5, PT, R26, c[0x0][0x178], !P1 ;  /* 0x00005e001a007a0c */ /* 0x000fe40004fa1270 */
[----:B------:R-:W-:Y:S02]  /*32ca0*/  ISETP.LT.AND P1, PT, R27, c[0x0][0x178], !P1 ;  /* 0x00005e001b007a0c */ /* 0x000fe40004f21270 */
[----:B------:R-:W-:Y:S01]  /*32cb0*/  PRMT R0, R28, 0x7632, R0 ;  /* 0x000076321c007816 */ /* 0x000fe20000000000 */
[----:B------:R4:W-:Y:S01]  /*32cc0*/  @P0 STG.E.U16 [R4.64], R15 ;  /* 0x0000000f04000986 */ /* 0x0009e2000c101504 */
[----:B0-----:R-:W-:-:S07]  /*32cd0*/  IMAD.WIDE R12, R25, 0x2, R2 ;  /* 0x00000002190c7825 */ /* 0x001fce00078e0202 */
[----:B------:R0:W-:Y:S01]  /*32ce0*/  @P5 STG.E.U16 [R6.64], R0 ;  /* 0x0000000006005986 */ /* 0x0001e2000c101504 */
[----:B----4-:R-:W-:-:S03]  /*32cf0*/  PRMT R5, R29, 0x7632, R5 ;  /* 0x000076321d057816 */ /* 0x010fc60000000005 */
[----:B------:R0:W-:Y:S04]  /*32d00*/  @P1 STG.E.U16 [R8.64], R14 ;  /* 0x0000000e08001986 */ /* 0x0001e8000c101504 */
[----:B------:R0:W-:Y:S04]  /*32d10*/  @P4 STG.E.U16 [R10.64], R29 ;  /* 0x0000001d0a004986 */ /* 0x0001e8000c101504 */
[----:B------:R0:W-:Y:S01]  /*32d20*/  @P3 STG.E.U16 [R12.64], R23 ;  /* 0x000000170c003986 */ /* 0x0001e2000c101504 */
[----:B------:R-:W-:-:S03]  /*32d30*/  IMAD.WIDE R2, R21, 0x2, R2 ;  /* 0x0000000215027825 */ /* 0x000fc600078e0202 */
[----:B------:R0:W-:Y:S01]  /*32d40*/  @P2 STG.E.U16 [R16.64], R5 ;  /* 0x0000000510002986 */ /* 0x0001e2000c101504 */
[----:B------:R-:W-:Y:S05]  /*32d50*/  @!P6 EXIT ;  /* 0x000000000000e94d */ /* 0x000fea0003800000 */
[----:B0-----:R-:W-:-:S05]  /*32d60*/  PRMT R23, R23, 0x7632, R23 ;  /* 0x0000763217177816 */ /* 0x001fca0000000017 */
[----:B------:R-:W-:Y:S01]  /*32d70*/  STG.E.U16 [R2.64], R23 ;  /* 0x0000001702007986 */ /* 0x000fe2000c101504 */
[----:B------:R-:W-:Y:S05]  /*32d80*/  EXIT ;  /* 0x000000000000794d */ /* 0x000fea0003800000 */
.L_x_3:
[----:B------:R-:W-:-:S00]  /*32d90*/  BRA `(.L_x_3) ;  /* 0xfffffff000007947 */ /* 0x000fc0000383ffff */
[----:B------:R-:W-:-:S00]  /*32da0*/  NOP ;  /* 0x0000000000007918 */ /* 0x000fc00000000000 */
        /* <DEDUP_REMOVED lines=13> */
.L_x_4:


//--------------------- .nv.shared.matmul_kernel  --------------------------
	.section	.nv.shared.matmul_kernel,"aw",@nobits
	.sectionflags	@""
	.align	16
